	.target	sm_103a

	.elftype	@"ET_EXEC"


//--------------------- .note.nv.tkinfo           --------------------------
	.section	.note.nv.tkinfo,"",@"SHT_NOTE"
	.sectionflags	@"SHF_NOTE_NV_TKINFO"
	.tkinfo
        /*0018*/ 	.word	0x00000002
        /*0030*/ 	.string	""
        /*0030*/ 	.string	"ptxas"
        /*0030*/ 	.string	"Cuda compilation tools, release 13.0, V13.0.88"
        /*0030*/ 	.string	"Build cuda_13.0.r13.0/compiler.36424714_0"
        /*0030*/ 	.string	"-arch sm_103a -m 64 "



//--------------------- .note.nv.cuinfo           --------------------------
	.section	.note.nv.cuinfo,"",@"SHT_NOTE"
	.sectionflags	@"SHF_NOTE_NV_CUINFO"
        /*0018*/ 	.short	0x0002
        /*001a*/ 	.short	0x0067
        /*001c*/ 	.short	0x0082
	.zero		2


//--------------------- .nv.info                  --------------------------
	.section	.nv.info,"",@"SHT_CUDA_INFO"
	.align	4


	//----- nvinfo : EIATTR_REGCOUNT
	.align		4
        /*0000*/ 	.byte	0x04, 0x2f
        /*0002*/ 	.short	(.L_12 - .L_11)
	.align		4
.L_11:
        /*0004*/ 	.word	index@(_ZN7cutlass13device_kernelIN5flash11enable_sm90INS1_16FlashAttnFwdSm90INS1_25CollectiveMainloopFwdSm90ILi2EN4cute5tupleIJNS5_1CILi1EEES8_S8_EEENS6_IJNS7_ILi128EEENS7_ILi96EEENS7_ILi64EEEEEELi256ENS_6half_tEfNS_4arch4Sm90ELb1ELb0ELb1ELb1ELb0ELb1ELb1ELb1ELb0ELb0ELb0ELb0EEENS1_21CollectiveEpilogueFwdINS6_IJSA_NS7_ILi256EEESB_EEES9_SE_SG_Li256ELb1ELb0ELb0ELb0EEENS1_36VarlenDynamicPersistentTileSchedulerILi128ELi96ELi256ELi32ELb0ELb0ELb1ELb1ELb1ELb1EEEEEEEEEvNT_6ParamsE)
        /*0008*/ 	.word	0x00000004


	//----- nvinfo : EIATTR_FRAME_SIZE
	.align		4
.L_12:
        /*000c*/ 	.byte	0x04, 0x11
        /*000e*/ 	.short	(.L_14 - .L_13)
	.align		4
.L_13:
        /*0010*/ 	.word	index@(_ZN7cutlass13device_kernelIN5flash11enable_sm90INS1_16FlashAttnFwdSm90INS1_25CollectiveMainloopFwdSm90ILi2EN4cute5tupleIJNS5_1CILi1EEES8_S8_EEENS6_IJNS7_ILi128EEENS7_ILi96EEENS7_ILi64EEEEEELi256ENS_6half_tEfNS_4arch4Sm90ELb1ELb0ELb1ELb1ELb0ELb1ELb1ELb1ELb0ELb0ELb0ELb0EEENS1_21CollectiveEpilogueFwdINS6_IJSA_NS7_ILi256EEESB_EEES9_SE_SG_Li256ELb1ELb0ELb0ELb0EEENS1_36VarlenDynamicPersistentTileSchedulerILi128ELi96ELi256ELi32ELb0ELb0ELb1ELb1ELb1ELb1EEEEEEEEEvNT_6ParamsE)
        /*0014*/ 	.word	0x00000000


	//----- nvinfo : EIATTR_REGCOUNT
	.align		4
.L_14:
        /*0018*/ 	.byte	0x04, 0x2f
        /*001a*/ 	.short	(.L_16 - .L_15)
	.align		4
.L_15:
        /*001c*/ 	.word	index@(_ZN7cutlass13device_kernelIN5flash11enable_sm90INS1_16FlashAttnFwdSm90INS1_25CollectiveMainloopFwdSm90ILi2EN4cute5tupleIJNS5_1CILi1EEES8_S8_EEENS6_IJNS7_ILi128EEENS7_ILi96EEENS7_ILi64EEEEEELi256ENS_6half_tEfNS_4arch4Sm90ELb1ELb0ELb1ELb1ELb0ELb0ELb1ELb1ELb0ELb0ELb0ELb0EEENS1_21CollectiveEpilogueFwdINS6_IJSA_NS7_ILi256EEESB_EEES9_SE_SG_Li256ELb1ELb0ELb0ELb0EEENS1_36VarlenDynamicPersistentTileSchedulerILi128ELi96ELi256ELi32ELb0ELb0ELb1ELb1ELb1ELb1EEEEEEEEEvNT_6ParamsE)
        /*0020*/ 	.word	0x00000004


	//----- nvinfo : EIATTR_FRAME_SIZE
	.align		4
.L_16:
        /*0024*/ 	.byte	0x04, 0x11
        /*0026*/ 	.short	(.L_18 - .L_17)
	.align		4
.L_17:
        /*0028*/ 	.word	index@(_ZN7cutlass13device_kernelIN5flash11enable_sm90INS1_16FlashAttnFwdSm90INS1_25CollectiveMainloopFwdSm90ILi2EN4cute5tupleIJNS5_1CILi1EEES8_S8_EEENS6_IJNS7_ILi128EEENS7_ILi96EEENS7_ILi64EEEEEELi256ENS_6half_tEfNS_4arch4Sm90ELb1ELb0ELb1ELb1ELb0ELb0ELb1ELb1ELb0ELb0ELb0ELb0EEENS1_21CollectiveEpilogueFwdINS6_IJSA_NS7_ILi256EEESB_EEES9_SE_SG_Li256ELb1ELb0ELb0ELb0EEENS1_36VarlenDynamicPersistentTileSchedulerILi128ELi96ELi256ELi32ELb0ELb0ELb1ELb1ELb1ELb1EEEEEEEEEvNT_6ParamsE)
        /*002c*/ 	.word	0x00000000


	//----- nvinfo : EIATTR_REGCOUNT
	.align		4
.L_18:
        /*0030*/ 	.byte	0x04, 0x2f
        /*0032*/ 	.short	(.L_20 - .L_19)
	.align		4
.L_19:
        /*0034*/ 	.word	index@(_ZN7cutlass13device_kernelIN5flash11enable_sm90INS1_16FlashAttnFwdSm90INS1_25CollectiveMainloopFwdSm90ILi2EN4cute5tupleIJNS5_1CILi1EEES8_S8_EEENS6_IJNS7_ILi128EEENS7_ILi96EEENS7_ILi64EEEEEELi256ENS_6half_tEfNS_4arch4Sm90ELb1ELb0ELb1ELb1ELb0ELb1ELb0ELb1ELb0ELb0ELb0ELb0EEENS1_21CollectiveEpilogueFwdINS6_IJSA_NS7_ILi256EEESB_EEES9_SE_SG_Li256ELb1ELb0ELb0ELb0EEENS1_36VarlenDynamicPersistentTileSchedulerILi128ELi96ELi256ELi32ELb0ELb0ELb1ELb1ELb1ELb1EEEEEEEEEvNT_6ParamsE)
        /*0038*/ 	.word	0x00000004


	//----- nvinfo : EIATTR_FRAME_SIZE
	.align		4
.L_20:
        /*003c*/ 	.byte	0x04, 0x11
        /*003e*/ 	.short	(.L_22 - .L_21)
	.align		4
.L_21:
        /*0040*/ 	.word	index@(_ZN7cutlass13device_kernelIN5flash11enable_sm90INS1_16FlashAttnFwdSm90INS1_25CollectiveMainloopFwdSm90ILi2EN4cute5tupleIJNS5_1CILi1EEES8_S8_EEENS6_IJNS7_ILi128EEENS7_ILi96EEENS7_ILi64EEEEEELi256ENS_6half_tEfNS_4arch4Sm90ELb1ELb0ELb1ELb1ELb0ELb1ELb0ELb1ELb0ELb0ELb0ELb0EEENS1_21CollectiveEpilogueFwdINS6_IJSA_NS7_ILi256EEESB_EEES9_SE_SG_Li256ELb1ELb0ELb0ELb0EEENS1_36VarlenDynamicPersistentTileSchedulerILi128ELi96ELi256ELi32ELb0ELb0ELb1ELb1ELb1ELb1EEEEEEEEEvNT_6ParamsE)
        /*0044*/ 	.word	0x00000000


	//----- nvinfo : EIATTR_REGCOUNT
	.align		4
.L_22:
        /*0048*/ 	.byte	0x04, 0x2f
        /*004a*/ 	.short	(.L_24 - .L_23)
	.align		4
.L_23:
        /*004c*/ 	.word	index@(_ZN7cutlass13device_kernelIN5flash11enable_sm90INS1_16FlashAttnFwdSm90INS1_25CollectiveMainloopFwdSm90ILi2EN4cute5tupleIJNS5_1CILi1EEES8_S8_EEENS6_IJNS7_ILi128EEENS7_ILi96EEENS7_ILi64EEEEEELi256ENS_6half_tEfNS_4arch4Sm90ELb1ELb0ELb1ELb1ELb0ELb0ELb0ELb1ELb0ELb0ELb0ELb0EEENS1_21CollectiveEpilogueFwdINS6_IJSA_NS7_ILi256EEESB_EEES9_SE_SG_Li256ELb1ELb0ELb0ELb0EEENS1_36VarlenDynamicPersistentTileSchedulerILi128ELi96ELi256ELi32ELb0ELb0ELb1ELb1ELb1ELb1EEEEEEEEEvNT_6ParamsE)
        /*0050*/ 	.word	0x00000004


	//----- nvinfo : EIATTR_FRAME_SIZE
	.align		4
.L_24:
        /*0054*/ 	.byte	0x04, 0x11
        /*0056*/ 	.short	(.L_26 - .L_25)
	.align		4
.L_25:
        /*0058*/ 	.word	index@(_ZN7cutlass13device_kernelIN5flash11enable_sm90INS1_16FlashAttnFwdSm90INS1_25CollectiveMainloopFwdSm90ILi2EN4cute5tupleIJNS5_1CILi1EEES8_S8_EEENS6_IJNS7_ILi128EEENS7_ILi96EEENS7_ILi64EEEEEELi256ENS_6half_tEfNS_4arch4Sm90ELb1ELb0ELb1ELb1ELb0ELb0ELb0ELb1ELb0ELb0ELb0ELb0EEENS1_21CollectiveEpilogueFwdINS6_IJSA_NS7_ILi256EEESB_EEES9_SE_SG_Li256ELb1ELb0ELb0ELb0EEENS1_36VarlenDynamicPersistentTileSchedulerILi128ELi96ELi256ELi32ELb0ELb0ELb1ELb1ELb1ELb1EEEEEEEEEvNT_6ParamsE)
        /*005c*/ 	.word	0x00000000


	//----- nvinfo : EIATTR_REGCOUNT
	.align		4
.L_26:
        /*0060*/ 	.byte	0x04, 0x2f
        /*0062*/ 	.short	(.L_28 - .L_27)
	.align		4
.L_27:
        /*0064*/ 	.word	index@(_ZN7cutlass13device_kernelIN5flash11enable_sm90INS1_16FlashAttnFwdSm90INS1_25CollectiveMainloopFwdSm90ILi2EN4cute5tupleIJNS5_1CILi1EEES8_S8_EEENS6_IJNS7_ILi128EEENS7_ILi96EEENS7_ILi64EEEEEELi256ENS_6half_tEfNS_4arch4Sm90ELb1ELb0ELb1ELb0ELb0ELb0ELb1ELb1ELb0ELb0ELb0ELb0EEENS1_21CollectiveEpilogueFwdINS6_IJSA_NS7_ILi256EEESB_EEES9_SE_SG_Li256ELb0ELb0ELb0ELb0EEENS1_30DynamicPersistentTileSchedulerILi256ELi32ELb0ELb0ELb1EEEEEEEEEvNT_6ParamsE)
        /*0068*/ 	.word	0x00000004


	//----- nvinfo : EIATTR_FRAME_SIZE
	.align		4
.L_28:
        /*006c*/ 	.byte	0x04, 0x11
        /*006e*/ 	.short	(.L_30 - .L_29)
	.align		4
.L_29:
        /*0070*/ 	.word	index@(_ZN7cutlass13device_kernelIN5flash11enable_sm90INS1_16FlashAttnFwdSm90INS1_25CollectiveMainloopFwdSm90ILi2EN4cute5tupleIJNS5_1CILi1EEES8_S8_EEENS6_IJNS7_ILi128EEENS7_ILi96EEENS7_ILi64EEEEEELi256ENS_6half_tEfNS_4arch4Sm90ELb1ELb0ELb1ELb0ELb0ELb0ELb1ELb1ELb0ELb0ELb0ELb0EEENS1_21CollectiveEpilogueFwdINS6_IJSA_NS7_ILi256EEESB_EEES9_SE_SG_Li256ELb0ELb0ELb0ELb0EEENS1_30DynamicPersistentTileSchedulerILi256ELi32ELb0ELb0ELb1EEEEEEEEEvNT_6ParamsE)
        /*0074*/ 	.word	0x00000000


	//----- nvinfo : EIATTR_REGCOUNT
	.align		4
.L_30:
        /*0078*/ 	.byte	0x04, 0x2f
        /*007a*/ 	.short	(.L_32 - .L_31)
	.align		4
.L_31:
        /*007c*/ 	.word	index@(_ZN7cutlass13device_kernelIN5flash11enable_sm90INS1_16FlashAttnFwdSm90INS1_25CollectiveMainloopFwdSm90ILi2EN4cute5tupleIJNS5_1CILi1EEES8_S8_EEENS6_IJNS7_ILi128EEENS7_ILi96EEENS7_ILi64EEEEEELi256ENS_6half_tEfNS_4arch4Sm90ELb1ELb0ELb1ELb0ELb0ELb0ELb0ELb1ELb0ELb0ELb0ELb0EEENS1_21CollectiveEpilogueFwdINS6_IJSA_NS7_ILi256EEESB_EEES9_SE_SG_Li256ELb0ELb0ELb0ELb0EEENS1_30DynamicPersistentTileSchedulerILi256ELi32ELb0ELb0ELb1EEEEEEEEEvNT_6ParamsE)
        /*0080*/ 	.word	0x00000004


	//----- nvinfo : EIATTR_FRAME_SIZE
	.align		4
.L_32:
        /*0084*/ 	.byte	0x04, 0x11
        /*0086*/ 	.short	(.L_34 - .L_33)
	.align		4
.L_33:
        /*0088*/ 	.word	index@(_ZN7cutlass13device_kernelIN5flash11enable_sm90INS1_16FlashAttnFwdSm90INS1_25CollectiveMainloopFwdSm90ILi2EN4cute5tupleIJNS5_1CILi1EEES8_S8_EEENS6_IJNS7_ILi128EEENS7_ILi96EEENS7_ILi64EEEEEELi256ENS_6half_tEfNS_4arch4Sm90ELb1ELb0ELb1ELb0ELb0ELb0ELb0ELb1ELb0ELb0ELb0ELb0EEENS1_21CollectiveEpilogueFwdINS6_IJSA_NS7_ILi256EEESB_EEES9_SE_SG_Li256ELb0ELb0ELb0ELb0EEENS1_30DynamicPersistentTileSchedulerILi256ELi32ELb0ELb0ELb1EEEEEEEEEvNT_6ParamsE)
        /*008c*/ 	.word	0x00000000


	//----- nvinfo : EIATTR_REGCOUNT
	.align		4
.L_34:
        /*0090*/ 	.byte	0x04, 0x2f
        /*0092*/ 	.short	(.L_36 - .L_35)
	.align		4
.L_35:
        /*0094*/ 	.word	index@(_ZN7cutlass13device_kernelIN5flash11enable_sm90INS1_16FlashAttnFwdSm90INS1_25CollectiveMainloopFwdSm90ILi2EN4cute5tupleIJNS5_1CILi1EEES8_S8_EEENS6_IJNS7_ILi128EEENS7_ILi96EEENS7_ILi64EEEEEELi256ENS_6half_tEfNS_4arch4Sm90ELb0ELb1ELb1ELb1ELb0ELb1ELb1ELb1ELb0ELb0ELb0ELb0EEENS1_21CollectiveEpilogueFwdINS6_IJSA_NS7_ILi256EEESB_EEES9_SE_SG_Li256ELb1ELb0ELb0ELb0EEENS1_36VarlenDynamicPersistentTileSchedulerILi128ELi96ELi256ELi32ELb0ELb0ELb1ELb1ELb0ELb1EEEEEEEEEvNT_6ParamsE)
        /*0098*/ 	.word	0x00000004


	//----- nvinfo : EIATTR_FRAME_SIZE
	.align		4
.L_36:
        /*009c*/ 	.byte	0x04, 0x11
        /*009e*/ 	.short	(.L_38 - .L_37)
	.align		4
.L_37:
        /*00a0*/ 	.word	index@(_ZN7cutlass13device_kernelIN5flash11enable_sm90INS1_16FlashAttnFwdSm90INS1_25CollectiveMainloopFwdSm90ILi2EN4cute5tupleIJNS5_1CILi1EEES8_S8_EEENS6_IJNS7_ILi128EEENS7_ILi96EEENS7_ILi64EEEEEELi256ENS_6half_tEfNS_4arch4Sm90ELb0ELb1ELb1ELb1ELb0ELb1ELb1ELb1ELb0ELb0ELb0ELb0EEENS1_21CollectiveEpilogueFwdINS6_IJSA_NS7_ILi256EEESB_EEES9_SE_SG_Li256ELb1ELb0ELb0ELb0EEENS1_36VarlenDynamicPersistentTileSchedulerILi128ELi96ELi256ELi32ELb0ELb0ELb1ELb1ELb0ELb1EEEEEEEEEvNT_6ParamsE)
        /*00a4*/ 	.word	0x00000000


	//----- nvinfo : EIATTR_REGCOUNT
	.align		4
.L_38:
        /*00a8*/ 	.byte	0x04, 0x2f
        /*00aa*/ 	.short	(.L_40 - .L_39)
	.align		4
.L_39:
        /*00ac*/ 	.word	index@(_ZN7cutlass13device_kernelIN5flash11enable_sm90INS1_16FlashAttnFwdSm90INS1_25CollectiveMainloopFwdSm90ILi2EN4cute5tupleIJNS5_1CILi1EEES8_S8_EEENS6_IJNS7_ILi128EEENS7_ILi96EEENS7_ILi64EEEEEELi256ENS_6half_tEfNS_4arch4Sm90ELb0ELb1ELb1ELb1ELb0ELb0ELb1ELb1ELb0ELb0ELb0ELb0EEENS1_21CollectiveEpilogueFwdINS6_IJSA_NS7_ILi256EEESB_EEES9_SE_SG_Li256ELb1ELb0ELb0ELb0EEENS1_36VarlenDynamicPersistentTileSchedulerILi128ELi96ELi256ELi32ELb0ELb0ELb1ELb1ELb0ELb1EEEEEEEEEvNT_6ParamsE)
        /*00b0*/ 	.word	0x00000004


	//----- nvinfo : EIATTR_FRAME_SIZE
	.align		4
.L_40:
        /*00b4*/ 	.byte	0x04, 0x11
        /*00b6*/ 	.short	(.L_42 - .L_41)
	.align		4
.L_41:
        /*00b8*/ 	.word	index@(_ZN7cutlass13device_kernelIN5flash11enable_sm90INS1_16FlashAttnFwdSm90INS1_25CollectiveMainloopFwdSm90ILi2EN4cute5tupleIJNS5_1CILi1EEES8_S8_EEENS6_IJNS7_ILi128EEENS7_ILi96EEENS7_ILi64EEEEEELi256ENS_6half_tEfNS_4arch4Sm90ELb0ELb1ELb1ELb1ELb0ELb0ELb1ELb1ELb0ELb0ELb0ELb0EEENS1_21CollectiveEpilogueFwdINS6_IJSA_NS7_ILi256EEESB_EEES9_SE_SG_Li256ELb1ELb0ELb0ELb0EEENS1_36VarlenDynamicPersistentTileSchedulerILi128ELi96ELi256ELi32ELb0ELb0ELb1ELb1ELb0ELb1EEEEEEEEEvNT_6ParamsE)
        /*00bc*/ 	.word	0x00000000


	//----- nvinfo : EIATTR_REGCOUNT
	.align		4
.L_42:
        /*00c0*/ 	.byte	0x04, 0x2f
        /*00c2*/ 	.short	(.L_44 - .L_43)
	.align		4
.L_43:
        /*00c4*/ 	.word	index@(_ZN7cutlass13device_kernelIN5flash11enable_sm90INS1_16FlashAttnFwdSm90INS1_25CollectiveMainloopFwdSm90ILi2EN4cute5tupleIJNS5_1CILi1EEES8_S8_EEENS6_IJNS7_ILi128EEENS7_ILi96EEENS7_ILi64EEEEEELi256ENS_6half_tEfNS_4arch4Sm90ELb0ELb1ELb1ELb1ELb0ELb1ELb0ELb1ELb0ELb0ELb0ELb0EEENS1_21CollectiveEpilogueFwdINS6_IJSA_NS7_ILi256EEESB_EEES9_SE_SG_Li256ELb1ELb0ELb0ELb0EEENS1_36VarlenDynamicPersistentTileSchedulerILi128ELi96ELi256ELi32ELb0ELb0ELb1ELb1ELb0ELb1EEEEEEEEEvNT_6ParamsE)
        /*00c8*/ 	.word	0x00000004


	//----- nvinfo : EIATTR_FRAME_SIZE
	.align		4
.L_44:
        /*00cc*/ 	.byte	0x04, 0x11
        /*00ce*/ 	.short	(.L_46 - .L_45)
	.align		4
.L_45:
        /*00d0*/ 	.word	index@(_ZN7cutlass13device_kernelIN5flash11enable_sm90INS1_16FlashAttnFwdSm90INS1_25CollectiveMainloopFwdSm90ILi2EN4cute5tupleIJNS5_1CILi1EEES8_S8_EEENS6_IJNS7_ILi128EEENS7_ILi96EEENS7_ILi64EEEEEELi256ENS_6half_tEfNS_4arch4Sm90ELb0ELb1ELb1ELb1ELb0ELb1ELb0ELb1ELb0ELb0ELb0ELb0EEENS1_21CollectiveEpilogueFwdINS6_IJSA_NS7_ILi256EEESB_EEES9_SE_SG_Li256ELb1ELb0ELb0ELb0EEENS1_36VarlenDynamicPersistentTileSchedulerILi128ELi96ELi256ELi32ELb0ELb0ELb1ELb1ELb0ELb1EEEEEEEEEvNT_6ParamsE)
        /*00d4*/ 	.word	0x00000000


	//----- nvinfo : EIATTR_REGCOUNT
	.align		4
.L_46:
        /*00d8*/ 	.byte	0x04, 0x2f
        /*00da*/ 	.short	(.L_48 - .L_47)
	.align		4
.L_47:
        /*00dc*/ 	.word	index@(_ZN7cutlass13device_kernelIN5flash11enable_sm90INS1_16FlashAttnFwdSm90INS1_25CollectiveMainloopFwdSm90ILi2EN4cute5tupleIJNS5_1CILi1EEES8_S8_EEENS6_IJNS7_ILi128EEENS7_ILi96EEENS7_ILi64EEEEEELi256ENS_6half_tEfNS_4arch4Sm90ELb0ELb1ELb1ELb1ELb0ELb0ELb0ELb1ELb0ELb0ELb0ELb0EEENS1_21CollectiveEpilogueFwdINS6_IJSA_NS7_ILi256EEESB_EEES9_SE_SG_Li256ELb1ELb0ELb0ELb0EEENS1_36VarlenDynamicPersistentTileSchedulerILi128ELi96ELi256ELi32ELb0ELb0ELb1ELb1ELb0ELb1EEEEEEEEEvNT_6ParamsE)
        /*00e0*/ 	.word	0x00000004


	//----- nvinfo : EIATTR_FRAME_SIZE
	.align		4
.L_48:
        /*00e4*/ 	.byte	0x04, 0x11
        /*00e6*/ 	.short	(.L_50 - .L_49)
	.align		4
.L_49:
        /*00e8*/ 	.word	index@(_ZN7cutlass13device_kernelIN5flash11enable_sm90INS1_16FlashAttnFwdSm90INS1_25CollectiveMainloopFwdSm90ILi2EN4cute5tupleIJNS5_1CILi1EEES8_S8_EEENS6_IJNS7_ILi128EEENS7_ILi96EEENS7_ILi64EEEEEELi256ENS_6half_tEfNS_4arch4Sm90ELb0ELb1ELb1ELb1ELb0ELb0ELb0ELb1ELb0ELb0ELb0ELb0EEENS1_21CollectiveEpilogueFwdINS6_IJSA_NS7_ILi256EEESB_EEES9_SE_SG_Li256ELb1ELb0ELb0ELb0EEENS1_36VarlenDynamicPersistentTileSchedulerILi128ELi96ELi256ELi32ELb0ELb0ELb1ELb1ELb0ELb1EEEEEEEEEvNT_6ParamsE)
        /*00ec*/ 	.word	0x00000000


	//----- nvinfo : EIATTR_REGCOUNT
	.align		4
.L_50:
        /*00f0*/ 	.byte	0x04, 0x2f
        /*00f2*/ 	.short	(.L_52 - .L_51)
	.align		4
.L_51:
        /*00f4*/ 	.word	index@(_ZN7cutlass13device_kernelIN5flash11enable_sm90INS1_16FlashAttnFwdSm90INS1_25CollectiveMainloopFwdSm90ILi2EN4cute5tupleIJNS5_1CILi1EEES8_S8_EEENS6_IJNS7_ILi128EEENS7_ILi96EEENS7_ILi64EEEEEELi256ENS_6half_tEfNS_4arch4Sm90ELb0ELb1ELb1ELb0ELb0ELb0ELb1ELb1ELb0ELb0ELb0ELb0EEENS1_21CollectiveEpilogueFwdINS6_IJSA_NS7_ILi256EEESB_EEES9_SE_SG_Li256ELb0ELb0ELb0ELb0EEENS1_30DynamicPersistentTileSchedulerILi256ELi32ELb0ELb0ELb1EEEEEEEEEvNT_6ParamsE)
        /*00f8*/ 	.word	0x00000004


	//----- nvinfo : EIATTR_FRAME_SIZE
	.align		4
.L_52:
        /*00fc*/ 	.byte	0x04, 0x11
        /*00fe*/ 	.short	(.L_54 - .L_53)
	.align		4
.L_53:
        /*0100*/ 	.word	index@(_ZN7cutlass13device_kernelIN5flash11enable_sm90INS1_16FlashAttnFwdSm90INS1_25CollectiveMainloopFwdSm90ILi2EN4cute5tupleIJNS5_1CILi1EEES8_S8_EEENS6_IJNS7_ILi128EEENS7_ILi96EEENS7_ILi64EEEEEELi256ENS_6half_tEfNS_4arch4Sm90ELb0ELb1ELb1ELb0ELb0ELb0ELb1ELb1ELb0ELb0ELb0ELb0EEENS1_21CollectiveEpilogueFwdINS6_IJSA_NS7_ILi256EEESB_EEES9_SE_SG_Li256ELb0ELb0ELb0ELb0EEENS1_30DynamicPersistentTileSchedulerILi256ELi32ELb0ELb0ELb1EEEEEEEEEvNT_6ParamsE)
        /*0104*/ 	.word	0x00000000


	//----- nvinfo : EIATTR_REGCOUNT
	.align		4
.L_54:
        /*0108*/ 	.byte	0x04, 0x2f
        /*010a*/ 	.short	(.L_56 - .L_55)
	.align		4
.L_55:
        /*010c*/ 	.word	index@(_ZN7cutlass13device_kernelIN5flash11enable_sm90INS1_16FlashAttnFwdSm90INS1_25CollectiveMainloopFwdSm90ILi2EN4cute5tupleIJNS5_1CILi1EEES8_S8_EEENS6_IJNS7_ILi128EEENS7_ILi96EEENS7_ILi64EEEEEELi256ENS_6half_tEfNS_4arch4Sm90ELb0ELb1ELb1ELb0ELb0ELb0ELb0ELb1ELb0ELb0ELb0ELb0EEENS1_21CollectiveEpilogueFwdINS6_IJSA_NS7_ILi256EEESB_EEES9_SE_SG_Li256ELb0ELb0ELb0ELb0EEENS1_30DynamicPersistentTileSchedulerILi256ELi32ELb0ELb0ELb1EEEEEEEEEvNT_6ParamsE)
        /*0110*/ 	.word	0x00000004


	//----- nvinfo : EIATTR_FRAME_SIZE
	.align		4
.L_56:
        /*0114*/ 	.byte	0x04, 0x11
        /*0116*/ 	.short	(.L_58 - .L_57)
	.align		4
.L_57:
        /*0118*/ 	.word	index@(_ZN7cutlass13device_kernelIN5flash11enable_sm90INS1_16FlashAttnFwdSm90INS1_25CollectiveMainloopFwdSm90ILi2EN4cute5tupleIJNS5_1CILi1EEES8_S8_EEENS6_IJNS7_ILi128EEENS7_ILi96EEENS7_ILi64EEEEEELi256ENS_6half_tEfNS_4arch4Sm90ELb0ELb1ELb1ELb0ELb0ELb0ELb0ELb1ELb0ELb0ELb0ELb0EEENS1_21CollectiveEpilogueFwdINS6_IJSA_NS7_ILi256EEESB_EEES9_SE_SG_Li256ELb0ELb0ELb0ELb0EEENS1_30DynamicPersistentTileSchedulerILi256ELi32ELb0ELb0ELb1EEEEEEEEEvNT_6ParamsE)
        /*011c*/ 	.word	0x00000000


	//----- nvinfo : EIATTR_REGCOUNT
	.align		4
.L_58:
        /*0120*/ 	.byte	0x04, 0x2f
        /*0122*/ 	.short	(.L_60 - .L_59)
	.align		4
.L_59:
        /*0124*/ 	.word	index@(_ZN7cutlass13device_kernelIN5flash11enable_sm90INS1_16FlashAttnFwdSm90INS1_25CollectiveMainloopFwdSm90ILi2EN4cute5tupleIJNS5_1CILi1EEES8_S8_EEENS6_IJNS7_ILi128EEENS7_ILi96EEENS7_ILi64EEEEEELi256ENS_6half_tEfNS_4arch4Sm90ELb0ELb0ELb1ELb1ELb0ELb1ELb1ELb1ELb0ELb0ELb0ELb0EEENS1_21CollectiveEpilogueFwdINS6_IJSA_NS7_ILi256EEESB_EEES9_SE_SG_Li256ELb1ELb0ELb0ELb0EEENS1_36VarlenDynamicPersistentTileSchedulerILi128ELi96ELi256ELi32ELb0ELb0ELb1ELb0ELb1ELb1EEEEEEEEEvNT_6ParamsE)
        /*0128*/ 	.word	0x00000004


	//----- nvinfo : EIATTR_FRAME_SIZE
	.align		4
.L_60:
        /*012c*/ 	.byte	0x04, 0x11
        /*012e*/ 	.short	(.L_62 - .L_61)
	.align		4
.L_61:
        /*0130*/ 	.word	index@(_ZN7cutlass13device_kernelIN5flash11enable_sm90INS1_16FlashAttnFwdSm90INS1_25CollectiveMainloopFwdSm90ILi2EN4cute5tupleIJNS5_1CILi1EEES8_S8_EEENS6_IJNS7_ILi128EEENS7_ILi96EEENS7_ILi64EEEEEELi256ENS_6half_tEfNS_4arch4Sm90ELb0ELb0ELb1ELb1ELb0ELb1ELb1ELb1ELb0ELb0ELb0ELb0EEENS1_21CollectiveEpilogueFwdINS6_IJSA_NS7_ILi256EEESB_EEES9_SE_SG_Li256ELb1ELb0ELb0ELb0EEENS1_36VarlenDynamicPersistentTileSchedulerILi128ELi96ELi256ELi32ELb0ELb0ELb1ELb0ELb1ELb1EEEEEEEEEvNT_6ParamsE)
        /*0134*/ 	.word	0x00000000


	//----- nvinfo : EIATTR_REGCOUNT
	.align		4
.L_62:
        /*0138*/ 	.byte	0x04, 0x2f
        /*013a*/ 	.short	(.L_64 - .L_63)
	.align		4
.L_63:
        /*013c*/ 	.word	index@(_ZN7cutlass13device_kernelIN5flash11enable_sm90INS1_16FlashAttnFwdSm90INS1_25CollectiveMainloopFwdSm90ILi2EN4cute5tupleIJNS5_1CILi1EEES8_S8_EEENS6_IJNS7_ILi128EEENS7_ILi96EEENS7_ILi64EEEEEELi256ENS_6half_tEfNS_4arch4Sm90ELb0ELb0ELb1ELb1ELb0ELb0ELb1ELb1ELb0ELb0ELb0ELb0EEENS1_21CollectiveEpilogueFwdINS6_IJSA_NS7_ILi256EEESB_EEES9_SE_SG_Li256ELb1ELb0ELb0ELb0EEENS1_36VarlenDynamicPersistentTileSchedulerILi128ELi96ELi256ELi32ELb0ELb0ELb1ELb0ELb1ELb1EEEEEEEEEvNT_6ParamsE)
        /*0140*/ 	.word	0x00000004


	//----- nvinfo : EIATTR_FRAME_SIZE
	.align		4
.L_64:
        /*0144*/ 	.byte	0x04, 0x11
        /*0146*/ 	.short	(.L_66 - .L_65)
	.align		4
.L_65:
        /*0148*/ 	.word	index@(_ZN7cutlass13device_kernelIN5flash11enable_sm90INS1_16FlashAttnFwdSm90INS1_25CollectiveMainloopFwdSm90ILi2EN4cute5tupleIJNS5_1CILi1EEES8_S8_EEENS6_IJNS7_ILi128EEENS7_ILi96EEENS7_ILi64EEEEEELi256ENS_6half_tEfNS_4arch4Sm90ELb0ELb0ELb1ELb1ELb0ELb0ELb1ELb1ELb0ELb0ELb0ELb0EEENS1_21CollectiveEpilogueFwdINS6_IJSA_NS7_ILi256EEESB_EEES9_SE_SG_Li256ELb1ELb0ELb0ELb0EEENS1_36VarlenDynamicPersistentTileSchedulerILi128ELi96ELi256ELi32ELb0ELb0ELb1ELb0ELb1ELb1EEEEEEEEEvNT_6ParamsE)
        /*014c*/ 	.word	0x00000000


	//----- nvinfo : EIATTR_REGCOUNT
	.align		4
.L_66:
        /*0150*/ 	.byte	0x04, 0x2f
        /*0152*/ 	.short	(.L_68 - .L_67)
	.align		4
.L_67:
        /*0154*/ 	.word	index@(_ZN7cutlass13device_kernelIN5flash11enable_sm90INS1_16FlashAttnFwdSm90INS1_25CollectiveMainloopFwdSm90ILi2EN4cute5tupleIJNS5_1CILi1EEES8_S8_EEENS6_IJNS7_ILi128EEENS7_ILi96EEENS7_ILi64EEEEEELi256ENS_6half_tEfNS_4arch4Sm90ELb0ELb0ELb1ELb1ELb0ELb1ELb0ELb1ELb0ELb0ELb0ELb0EEENS1_21CollectiveEpilogueFwdINS6_IJSA_NS7_ILi256EEESB_EEES9_SE_SG_Li256ELb1ELb0ELb0ELb0EEENS1_36VarlenDynamicPersistentTileSchedulerILi128ELi96ELi256ELi32ELb0ELb0ELb1ELb0ELb1ELb1EEEEEEEEEvNT_6ParamsE)
        /*0158*/ 	.word	0x00000004


	//----- nvinfo : EIATTR_FRAME_SIZE
	.align		4
.L_68:
        /*015c*/ 	.byte	0x04, 0x11
        /*015e*/ 	.short	(.L_70 - .L_69)
	.align		4
.L_69:
        /*0160*/ 	.word	index@(_ZN7cutlass13device_kernelIN5flash11enable_sm90INS1_16FlashAttnFwdSm90INS1_25CollectiveMainloopFwdSm90ILi2EN4cute5tupleIJNS5_1CILi1EEES8_S8_EEENS6_IJNS7_ILi128EEENS7_ILi96EEENS7_ILi64EEEEEELi256ENS_6half_tEfNS_4arch4Sm90ELb0ELb0ELb1ELb1ELb0ELb1ELb0ELb1ELb0ELb0ELb0ELb0EEENS1_21CollectiveEpilogueFwdINS6_IJSA_NS7_ILi256EEESB_EEES9_SE_SG_Li256ELb1ELb0ELb0ELb0EEENS1_36VarlenDynamicPersistentTileSchedulerILi128ELi96ELi256ELi32ELb0ELb0ELb1ELb0ELb1ELb1EEEEEEEEEvNT_6ParamsE)
        /*0164*/ 	.word	0x00000000


	//----- nvinfo : EIATTR_REGCOUNT
	.align		4
.L_70:
        /*0168*/ 	.byte	0x04, 0x2f
        /*016a*/ 	.short	(.L_72 - .L_71)
	.align		4
.L_71:
        /*016c*/ 	.word	index@(_ZN7cutlass13device_kernelIN5flash11enable_sm90INS1_16FlashAttnFwdSm90INS1_25CollectiveMainloopFwdSm90ILi2EN4cute5tupleIJNS5_1CILi1EEES8_S8_EEENS6_IJNS7_ILi128EEENS7_ILi96EEENS7_ILi64EEEEEELi256ENS_6half_tEfNS_4arch4Sm90ELb0ELb0ELb1ELb1ELb0ELb0ELb0ELb1ELb0ELb0ELb0ELb0EEENS1_21CollectiveEpilogueFwdINS6_IJSA_NS7_ILi256EEESB_EEES9_SE_SG_Li256ELb1ELb0ELb0ELb0EEENS1_36VarlenDynamicPersistentTileSchedulerILi128ELi96ELi256ELi32ELb0ELb0ELb1ELb0ELb1ELb1EEEEEEEEEvNT_6ParamsE)
        /*0170*/ 	.word	0x00000004


	//----- nvinfo : EIATTR_FRAME_SIZE
	.align		4
.L_72:
        /*0174*/ 	.byte	0x04, 0x11
        /*0176*/ 	.short	(.L_74 - .L_73)
	.align		4
.L_73:
        /*0178*/ 	.word	index@(_ZN7cutlass13device_kernelIN5flash11enable_sm90INS1_16FlashAttnFwdSm90INS1_25CollectiveMainloopFwdSm90ILi2EN4cute5tupleIJNS5_1CILi1EEES8_S8_EEENS6_IJNS7_ILi128EEENS7_ILi96EEENS7_ILi64EEEEEELi256ENS_6half_tEfNS_4arch4Sm90ELb0ELb0ELb1ELb1ELb0ELb0ELb0ELb1ELb0ELb0ELb0ELb0EEENS1_21CollectiveEpilogueFwdINS6_IJSA_NS7_ILi256EEESB_EEES9_SE_SG_Li256ELb1ELb0ELb0ELb0EEENS1_36VarlenDynamicPersistentTileSchedulerILi128ELi96ELi256ELi32ELb0ELb0ELb1ELb0ELb1ELb1EEEEEEEEEvNT_6ParamsE)
        /*017c*/ 	.word	0x00000000


	//----- nvinfo : EIATTR_REGCOUNT
	.align		4
.L_74:
        /*0180*/ 	.byte	0x04, 0x2f
        /*0182*/ 	.short	(.L_76 - .L_75)
	.align		4
.L_75:
        /*0184*/ 	.word	index@(_ZN7cutlass13device_kernelIN5flash11enable_sm90INS1_16FlashAttnFwdSm90INS1_25CollectiveMainloopFwdSm90ILi2EN4cute5tupleIJNS5_1CILi1EEES8_S8_EEENS6_IJNS7_ILi128EEENS7_ILi96EEENS7_ILi64EEEEEELi256ENS_6half_tEfNS_4arch4Sm90ELb0ELb0ELb1ELb0ELb0ELb0ELb1ELb1ELb0ELb0ELb0ELb0EEENS1_21CollectiveEpilogueFwdINS6_IJSA_NS7_ILi256EEESB_EEES9_SE_SG_Li256ELb0ELb0ELb0ELb0EEENS1_29StaticPersistentTileSchedulerILb0EEEEEEEEEvNT_6ParamsE)
        /*0188*/ 	.word	0x00000004


	//----- nvinfo : EIATTR_FRAME_SIZE
	.align		4
.L_76:
        /*018c*/ 	.byte	0x04, 0x11
        /*018e*/ 	.short	(.L_78 - .L_77)
	.align		4
.L_77:
        /*0190*/ 	.word	index@(_ZN7cutlass13device_kernelIN5flash11enable_sm90INS1_16FlashAttnFwdSm90INS1_25CollectiveMainloopFwdSm90ILi2EN4cute5tupleIJNS5_1CILi1EEES8_S8_EEENS6_IJNS7_ILi128EEENS7_ILi96EEENS7_ILi64EEEEEELi256ENS_6half_tEfNS_4arch4Sm90ELb0ELb0ELb1ELb0ELb0ELb0ELb1ELb1ELb0ELb0ELb0ELb0EEENS1_21CollectiveEpilogueFwdINS6_IJSA_NS7_ILi256EEESB_EEES9_SE_SG_Li256ELb0ELb0ELb0ELb0EEENS1_29StaticPersistentTileSchedulerILb0EEEEEEEEEvNT_6ParamsE)
        /*0194*/ 	.word	0x00000000


	//----- nvinfo : EIATTR_REGCOUNT
	.align		4
.L_78:
        /*0198*/ 	.byte	0x04, 0x2f
        /*019a*/ 	.short	(.L_80 - .L_79)
	.align		4
.L_79:
        /*019c*/ 	.word	index@(_ZN7cutlass13device_kernelIN5flash11enable_sm90INS1_16FlashAttnFwdSm90INS1_25CollectiveMainloopFwdSm90ILi2EN4cute5tupleIJNS5_1CILi1EEES8_S8_EEENS6_IJNS7_ILi128EEENS7_ILi96EEENS7_ILi64EEEEEELi256ENS_6half_tEfNS_4arch4Sm90ELb0ELb0ELb1ELb0ELb0ELb0ELb0ELb1ELb0ELb0ELb0ELb0EEENS1_21CollectiveEpilogueFwdINS6_IJSA_NS7_ILi256EEESB_EEES9_SE_SG_Li256ELb0ELb0ELb0ELb0EEENS1_29StaticPersistentTileSchedulerILb0EEEEEEEEEvNT_6ParamsE)
        /*01a0*/ 	.word	0x00000004


	//----- nvinfo : EIATTR_FRAME_SIZE
	.align		4
.L_80:
        /*01a4*/ 	.byte	0x04, 0x11
        /*01a6*/ 	.short	(.L_82 - .L_81)
	.align		4
.L_81:
        /*01a8*/ 	.word	index@(_ZN7cutlass13device_kernelIN5flash11enable_sm90INS1_16FlashAttnFwdSm90INS1_25CollectiveMainloopFwdSm90ILi2EN4cute5tupleIJNS5_1CILi1EEES8_S8_EEENS6_IJNS7_ILi128EEENS7_ILi96EEENS7_ILi64EEEEEELi256ENS_6half_tEfNS_4arch4Sm90ELb0ELb0ELb1ELb0ELb0ELb0ELb0ELb1ELb0ELb0ELb0ELb0EEENS1_21CollectiveEpilogueFwdINS6_IJSA_NS7_ILi256EEESB_EEES9_SE_SG_Li256ELb0ELb0ELb0ELb0EEENS1_29StaticPersistentTileSchedulerILb0EEEEEEEEEvNT_6ParamsE)
        /*01ac*/ 	.word	0x00000000


	//----- nvinfo : EIATTR_REGCOUNT
	.align		4
.L_82:
        /*01b0*/ 	.byte	0x04, 0x2f
        /*01b2*/ 	.short	(.L_84 - .L_83)
	.align		4
.L_83:
        /*01b4*/ 	.word	index@(_ZN7cutlass13device_kernelIN5flash11enable_sm90INS1_16FlashAttnFwdSm90INS1_25CollectiveMainloopFwdSm90ILi2EN4cute5tupleIJNS5_1CILi1EEES8_S8_EEENS6_IJNS7_ILi64EEESA_SA_EEELi512ENS_6half_tEfNS_4arch4Sm90ELb1ELb0ELb1ELb1ELb0ELb1ELb1ELb0ELb0ELb0ELb0ELb0EEENS1_21CollectiveEpilogueFwdINS6_IJSA_NS7_ILi512EEESA_EEES9_SC_SE_Li256ELb1ELb0ELb0ELb0EEENS1_36VarlenDynamicPersistentTileSchedulerILi64ELi64ELi256ELi32ELb0ELb0ELb1ELb1ELb1ELb1EEEEEEEEEvNT_6ParamsE)
        /*01b8*/ 	.word	0x00000004


	//----- nvinfo : EIATTR_FRAME_SIZE
	.align		4
.L_84:
        /*01bc*/ 	.byte	0x04, 0x11
        /*01be*/ 	.short	(.L_86 - .L_85)
	.align		4
.L_85:
        /*01c0*/ 	.word	index@(_ZN7cutlass13device_kernelIN5flash11enable_sm90INS1_16FlashAttnFwdSm90INS1_25CollectiveMainloopFwdSm90ILi2EN4cute5tupleIJNS5_1CILi1EEES8_S8_EEENS6_IJNS7_ILi64EEESA_SA_EEELi512ENS_6half_tEfNS_4arch4Sm90ELb1ELb0ELb1ELb1ELb0ELb1ELb1ELb0ELb0ELb0ELb0ELb0EEENS1_21CollectiveEpilogueFwdINS6_IJSA_NS7_ILi512EEESA_EEES9_SC_SE_Li256ELb1ELb0ELb0ELb0EEENS1_36VarlenDynamicPersistentTileSchedulerILi64ELi64ELi256ELi32ELb0ELb0ELb1ELb1ELb1ELb1EEEEEEEEEvNT_6ParamsE)
        /*01c4*/ 	.word	0x00000000


	//----- nvinfo : EIATTR_REGCOUNT
	.align		4
.L_86:
        /*01c8*/ 	.byte	0x04, 0x2f
        /*01ca*/ 	.short	(.L_88 - .L_87)
	.align		4
.L_87:
        /*01cc*/ 	.word	index@(_ZN7cutlass13device_kernelIN5flash11enable_sm90INS1_16FlashAttnFwdSm90INS1_25CollectiveMainloopFwdSm90ILi2EN4cute5tupleIJNS5_1CILi1EEES8_S8_EEENS6_IJNS7_ILi64EEESA_SA_EEELi512ENS_6half_tEfNS_4arch4Sm90ELb1ELb0ELb1ELb1ELb0ELb0ELb1ELb0ELb0ELb0ELb0ELb0EEENS1_21CollectiveEpilogueFwdINS6_IJSA_NS7_ILi512EEESA_EEES9_SC_SE_Li256ELb1ELb0ELb0ELb0EEENS1_36VarlenDynamicPersistentTileSchedulerILi64ELi64ELi256ELi32ELb0ELb0ELb1ELb1ELb1ELb1EEEEEEEEEvNT_6ParamsE)
        /*01d0*/ 	.word	0x00000004


	//----- nvinfo : EIATTR_FRAME_SIZE
	.align		4
.L_88:
        /*01d4*/ 	.byte	0x04, 0x11
        /*01d6*/ 	.short	(.L_90 - .L_89)
	.align		4
.L_89:
        /*01d8*/ 	.word	index@(_ZN7cutlass13device_kernelIN5flash11enable_sm90INS1_16FlashAttnFwdSm90INS1_25CollectiveMainloopFwdSm90ILi2EN4cute5tupleIJNS5_1CILi1EEES8_S8_EEENS6_IJNS7_ILi64EEESA_SA_EEELi512ENS_6half_tEfNS_4arch4Sm90ELb1ELb0ELb1ELb1ELb0ELb0ELb1ELb0ELb0ELb0ELb0ELb0EEENS1_21CollectiveEpilogueFwdINS6_IJSA_NS7_ILi512EEESA_EEES9_SC_SE_Li256ELb1ELb0ELb0ELb0EEENS1_36VarlenDynamicPersistentTileSchedulerILi64ELi64ELi256ELi32ELb0ELb0ELb1ELb1ELb1ELb1EEEEEEEEEvNT_6ParamsE)
        /*01dc*/ 	.word	0x00000000


	//----- nvinfo : EIATTR_REGCOUNT
	.align		4
.L_90:
        /*01e0*/ 	.byte	0x04, 0x2f
        /*01e2*/ 	.short	(.L_92 - .L_91)
	.align		4
.L_91:
        /*01e4*/ 	.word	index@(_ZN7cutlass13device_kernelIN5flash11enable_sm90INS1_16FlashAttnFwdSm90INS1_25CollectiveMainloopFwdSm90ILi2EN4cute5tupleIJNS5_1CILi1EEES8_S8_EEENS6_IJNS7_ILi64EEESA_SA_EEELi512ENS_6half_tEfNS_4arch4Sm90ELb1ELb0ELb1ELb1ELb0ELb1ELb0ELb0ELb0ELb0ELb0ELb0EEENS1_21CollectiveEpilogueFwdINS6_IJSA_NS7_ILi512EEESA_EEES9_SC_SE_Li256ELb1ELb0ELb0ELb0EEENS1_36VarlenDynamicPersistentTileSchedulerILi64ELi64ELi256ELi32ELb0ELb0ELb1ELb1ELb1ELb1EEEEEEEEEvNT_6ParamsE)
        /*01e8*/ 	.word	0x00000004


	//----- nvinfo : EIATTR_FRAME_SIZE
	.align		4
.L_92:
        /*01ec*/ 	.byte	0x04, 0x11
        /*01ee*/ 	.short	(.L_94 - .L_93)
	.align		4
.L_93:
        /*01f0*/ 	.word	index@(_ZN7cutlass13device_kernelIN5flash11enable_sm90INS1_16FlashAttnFwdSm90INS1_25CollectiveMainloopFwdSm90ILi2EN4cute5tupleIJNS5_1CILi1EEES8_S8_EEENS6_IJNS7_ILi64EEESA_SA_EEELi512ENS_6half_tEfNS_4arch4Sm90ELb1ELb0ELb1ELb1ELb0ELb1ELb0ELb0ELb0ELb0ELb0ELb0EEENS1_21CollectiveEpilogueFwdINS6_IJSA_NS7_ILi512EEESA_EEES9_SC_SE_Li256ELb1ELb0ELb0ELb0EEENS1_36VarlenDynamicPersistentTileSchedulerILi64ELi64ELi256ELi32ELb0ELb0ELb1ELb1ELb1ELb1EEEEEEEEEvNT_6ParamsE)
        /*01f4*/ 	.word	0x00000000


	//----- nvinfo : EIATTR_REGCOUNT
	.align		4
.L_94:
        /*01f8*/ 	.byte	0x04, 0x2f
        /*01fa*/ 	.short	(.L_96 - .L_95)
	.align		4
.L_95:
        /*01fc*/ 	.word	index@(_ZN7cutlass13device_kernelIN5flash11enable_sm90INS1_16FlashAttnFwdSm90INS1_25CollectiveMainloopFwdSm90ILi2EN4cute5tupleIJNS5_1CILi1EEES8_S8_EEENS6_IJNS7_ILi64EEESA_SA_EEELi512ENS_6half_tEfNS_4arch4Sm90ELb1ELb0ELb1ELb1ELb0ELb0ELb0ELb0ELb0ELb0ELb0ELb0EEENS1_21CollectiveEpilogueFwdINS6_IJSA_NS7_ILi512EEESA_EEES9_SC_SE_Li256ELb1ELb0ELb0ELb0EEENS1_36VarlenDynamicPersistentTileSchedulerILi64ELi64ELi256ELi32ELb0ELb0ELb1ELb1ELb1ELb1EEEEEEEEEvNT_6ParamsE)
        /*0200*/ 	.word	0x00000004


	//----- nvinfo : EIATTR_FRAME_SIZE
	.align		4
.L_96:
        /*0204*/ 	.byte	0x04, 0x11
        /*0206*/ 	.short	(.L_98 - .L_97)
	.align		4
.L_97:
        /*0208*/ 	.word	index@(_ZN7cutlass13device_kernelIN5flash11enable_sm90INS1_16FlashAttnFwdSm90INS1_25CollectiveMainloopFwdSm90ILi2EN4cute5tupleIJNS5_1CILi1EEES8_S8_EEENS6_IJNS7_ILi64EEESA_SA_EEELi512ENS_6half_tEfNS_4arch4Sm90ELb1ELb0ELb1ELb1ELb0ELb0ELb0ELb0ELb0ELb0ELb0ELb0EEENS1_21CollectiveEpilogueFwdINS6_IJSA_NS7_ILi512EEESA_EEES9_SC_SE_Li256ELb1ELb0ELb0ELb0EEENS1_36VarlenDynamicPersistentTileSchedulerILi64ELi64ELi256ELi32ELb0ELb0ELb1ELb1ELb1ELb1EEEEEEEEEvNT_6ParamsE)
        /*020c*/ 	.word	0x00000000


	//----- nvinfo : EIATTR_REGCOUNT
	.align		4
.L_98:
        /*0210*/ 	.byte	0x04, 0x2f
        /*0212*/ 	.short	(.L_100 - .L_99)
	.align		4
.L_99:
        /*0214*/ 	.word	index@(_ZN7cutlass13device_kernelIN5flash11enable_sm90INS1_16FlashAttnFwdSm90INS1_25CollectiveMainloopFwdSm90ILi2EN4cute5tupleIJNS5_1CILi1EEES8_S8_EEENS6_IJNS7_ILi64EEESA_SA_EEELi512ENS_6half_tEfNS_4arch4Sm90ELb1ELb0ELb1ELb0ELb0ELb0ELb1ELb0ELb0ELb0ELb0ELb0EEENS1_21CollectiveEpilogueFwdINS6_IJSA_NS7_ILi512EEESA_EEES9_SC_SE_Li256ELb0ELb0ELb0ELb0EEENS1_30DynamicPersistentTileSchedulerILi256ELi32ELb0ELb0ELb1EEEEEEEEEvNT_6ParamsE)
        /*0218*/ 	.word	0x00000004


	//----- nvinfo : EIATTR_FRAME_SIZE
	.align		4
.L_100:
        /*021c*/ 	.byte	0x04, 0x11
        /*021e*/ 	.short	(.L_102 - .L_101)
	.align		4
.L_101:
        /*0220*/ 	.word	index@(_ZN7cutlass13device_kernelIN5flash11enable_sm90INS1_16FlashAttnFwdSm90INS1_25CollectiveMainloopFwdSm90ILi2EN4cute5tupleIJNS5_1CILi1EEES8_S8_EEENS6_IJNS7_ILi64EEESA_SA_EEELi512ENS_6half_tEfNS_4arch4Sm90ELb1ELb0ELb1ELb0ELb0ELb0ELb1ELb0ELb0ELb0ELb0ELb0EEENS1_21CollectiveEpilogueFwdINS6_IJSA_NS7_ILi512EEESA_EEES9_SC_SE_Li256ELb0ELb0ELb0ELb0EEENS1_30DynamicPersistentTileSchedulerILi256ELi32ELb0ELb0ELb1EEEEEEEEEvNT_6ParamsE)
        /*0224*/ 	.word	0x00000000


	//----- nvinfo : EIATTR_REGCOUNT
	.align		4
.L_102:
        /*0228*/ 	.byte	0x04, 0x2f
        /*022a*/ 	.short	(.L_104 - .L_103)
	.align		4
.L_103:
        /*022c*/ 	.word	index@(_ZN7cutlass13device_kernelIN5flash11enable_sm90INS1_16FlashAttnFwdSm90INS1_25CollectiveMainloopFwdSm90ILi2EN4cute5tupleIJNS5_1CILi1EEES8_S8_EEENS6_IJNS7_ILi64EEESA_SA_EEELi512ENS_6half_tEfNS_4arch4Sm90ELb1ELb0ELb1ELb0ELb0ELb0ELb0ELb0ELb0ELb0ELb0ELb0EEENS1_21CollectiveEpilogueFwdINS6_IJSA_NS7_ILi512EEESA_EEES9_SC_SE_Li256ELb0ELb0ELb0ELb0EEENS1_30DynamicPersistentTileSchedulerILi256ELi32ELb0ELb0ELb1EEEEEEEEEvNT_6ParamsE)
        /*0230*/ 	.word	0x00000004


	//----- nvinfo : EIATTR_FRAME_SIZE
	.align		4
.L_104:
        /*0234*/ 	.byte	0x04, 0x11
        /*0236*/ 	.short	(.L_106 - .L_105)
	.align		4
.L_105:
        /*0238*/ 	.word	index@(_ZN7cutlass13device_kernelIN5flash11enable_sm90INS1_16FlashAttnFwdSm90INS1_25CollectiveMainloopFwdSm90ILi2EN4cute5tupleIJNS5_1CILi1EEES8_S8_EEENS6_IJNS7_ILi64EEESA_SA_EEELi512ENS_6half_tEfNS_4arch4Sm90ELb1ELb0ELb1ELb0ELb0ELb0ELb0ELb0ELb0ELb0ELb0ELb0EEENS1_21CollectiveEpilogueFwdINS6_IJSA_NS7_ILi512EEESA_EEES9_SC_SE_Li256ELb0ELb0ELb0ELb0EEENS1_30DynamicPersistentTileSchedulerILi256ELi32ELb0ELb0ELb1EEEEEEEEEvNT_6ParamsE)
        /*023c*/ 	.word	0x00000000


	//----- nvinfo : EIATTR_REGCOUNT
	.align		4
.L_106:
        /*0240*/ 	.byte	0x04, 0x2f
        /*0242*/ 	.short	(.L_108 - .L_107)
	.align		4
.L_107:
        /*0244*/ 	.word	index@(_ZN7cutlass13device_kernelIN5flash11enable_sm90INS1_16FlashAttnFwdSm90INS1_25CollectiveMainloopFwdSm90ILi2EN4cute5tupleIJNS5_1CILi1EEES8_S8_EEENS6_IJNS7_ILi64EEESA_SA_EEELi512ENS_6half_tEfNS_4arch4Sm90ELb0ELb1ELb1ELb1ELb0ELb1ELb1ELb0ELb0ELb0ELb0ELb0EEENS1_21CollectiveEpilogueFwdINS6_IJSA_NS7_ILi512EEESA_EEES9_SC_SE_Li256ELb1ELb0ELb0ELb0EEENS1_36VarlenDynamicPersistentTileSchedulerILi64ELi64ELi256ELi32ELb0ELb0ELb1ELb1ELb0ELb1EEEEEEEEEvNT_6ParamsE)
        /*0248*/ 	.word	0x00000004


	//----- nvinfo : EIATTR_FRAME_SIZE
	.align		4
.L_108:
        /*024c*/ 	.byte	0x04, 0x11
        /*024e*/ 	.short	(.L_110 - .L_109)
	.align		4
.L_109:
        /*0250*/ 	.word	index@(_ZN7cutlass13device_kernelIN5flash11enable_sm90INS1_16FlashAttnFwdSm90INS1_25CollectiveMainloopFwdSm90ILi2EN4cute5tupleIJNS5_1CILi1EEES8_S8_EEENS6_IJNS7_ILi64EEESA_SA_EEELi512ENS_6half_tEfNS_4arch4Sm90ELb0ELb1ELb1ELb1ELb0ELb1ELb1ELb0ELb0ELb0ELb0ELb0EEENS1_21CollectiveEpilogueFwdINS6_IJSA_NS7_ILi512EEESA_EEES9_SC_SE_Li256ELb1ELb0ELb0ELb0EEENS1_36VarlenDynamicPersistentTileSchedulerILi64ELi64ELi256ELi32ELb0ELb0ELb1ELb1ELb0ELb1EEEEEEEEEvNT_6ParamsE)
        /*0254*/ 	.word	0x00000000


	//----- nvinfo : EIATTR_REGCOUNT
	.align		4
.L_110:
        /*0258*/ 	.byte	0x04, 0x2f
        /*025a*/ 	.short	(.L_112 - .L_111)
	.align		4
.L_111:
        /*025c*/ 	.word	index@(_ZN7cutlass13device_kernelIN5flash11enable_sm90INS1_16FlashAttnFwdSm90INS1_25CollectiveMainloopFwdSm90ILi2EN4cute5tupleIJNS5_1CILi1EEES8_S8_EEENS6_IJNS7_ILi64EEESA_SA_EEELi512ENS_6half_tEfNS_4arch4Sm90ELb0ELb1ELb1ELb1ELb0ELb0ELb1ELb0ELb0ELb0ELb0ELb0EEENS1_21CollectiveEpilogueFwdINS6_IJSA_NS7_ILi512EEESA_EEES9_SC_SE_Li256ELb1ELb0ELb0ELb0EEENS1_36VarlenDynamicPersistentTileSchedulerILi64ELi64ELi256ELi32ELb0ELb0ELb1ELb1ELb0ELb1EEEEEEEEEvNT_6ParamsE)
        /*0260*/ 	.word	0x00000004


	//----- nvinfo : EIATTR_FRAME_SIZE
	.align		4
.L_112:
        /*0264*/ 	.byte	0x04, 0x11
        /*0266*/ 	.short	(.L_114 - .L_113)
	.align		4
.L_113:
        /*0268*/ 	.word	index@(_ZN7cutlass13device_kernelIN5flash11enable_sm90INS1_16FlashAttnFwdSm90INS1_25CollectiveMainloopFwdSm90ILi2EN4cute5tupleIJNS5_1CILi1EEES8_S8_EEENS6_IJNS7_ILi64EEESA_SA_EEELi512ENS_6half_tEfNS_4arch4Sm90ELb0ELb1ELb1ELb1ELb0ELb0ELb1ELb0ELb0ELb0ELb0ELb0EEENS1_21CollectiveEpilogueFwdINS6_IJSA_NS7_ILi512EEESA_EEES9_SC_SE_Li256ELb1ELb0ELb0ELb0EEENS1_36VarlenDynamicPersistentTileSchedulerILi64ELi64ELi256ELi32ELb0ELb0ELb1ELb1ELb0ELb1EEEEEEEEEvNT_6ParamsE)
        /*026c*/ 	.word	0x00000000


	//----- nvinfo : EIATTR_REGCOUNT
	.align		4
.L_114:
        /*0270*/ 	.byte	0x04, 0x2f
        /*0272*/ 	.short	(.L_116 - .L_115)
	.align		4
.L_115:
        /*0274*/ 	.word	index@(_ZN7cutlass13device_kernelIN5flash11enable_sm90INS1_16FlashAttnFwdSm90INS1_25CollectiveMainloopFwdSm90ILi2EN4cute5tupleIJNS5_1CILi1EEES8_S8_EEENS6_IJNS7_ILi64EEESA_SA_EEELi512ENS_6half_tEfNS_4arch4Sm90ELb0ELb1ELb1ELb1ELb0ELb1ELb0ELb0ELb0ELb0ELb0ELb0EEENS1_21CollectiveEpilogueFwdINS6_IJSA_NS7_ILi512EEESA_EEES9_SC_SE_Li256ELb1ELb0ELb0ELb0EEENS1_36VarlenDynamicPersistentTileSchedulerILi64ELi64ELi256ELi32ELb0ELb0ELb1ELb1ELb0ELb1EEEEEEEEEvNT_6ParamsE)
        /*0278*/ 	.word	0x00000004


	//----- nvinfo : EIATTR_FRAME_SIZE
	.align		4
.L_116:
        /*027c*/ 	.byte	0x04, 0x11
        /*027e*/ 	.short	(.L_118 - .L_117)
	.align		4
.L_117:
        /*0280*/ 	.word	index@(_ZN7cutlass13device_kernelIN5flash11enable_sm90INS1_16FlashAttnFwdSm90INS1_25CollectiveMainloopFwdSm90ILi2EN4cute5tupleIJNS5_1CILi1EEES8_S8_EEENS6_IJNS7_ILi64EEESA_SA_EEELi512ENS_6half_tEfNS_4arch4Sm90ELb0ELb1ELb1ELb1ELb0ELb1ELb0ELb0ELb0ELb0ELb0ELb0EEENS1_21CollectiveEpilogueFwdINS6_IJSA_NS7_ILi512EEESA_EEES9_SC_SE_Li256ELb1ELb0ELb0ELb0EEENS1_36VarlenDynamicPersistentTileSchedulerILi64ELi64ELi256ELi32ELb0ELb0ELb1ELb1ELb0ELb1EEEEEEEEEvNT_6ParamsE)
        /*0284*/ 	.word	0x00000000


	//----- nvinfo : EIATTR_REGCOUNT
	.align		4
.L_118:
        /*0288*/ 	.byte	0x04, 0x2f
        /*028a*/ 	.short	(.L_120 - .L_119)
	.align		4
.L_119:
        /*028c*/ 	.word	index@(_ZN7cutlass13device_kernelIN5flash11enable_sm90INS1_16FlashAttnFwdSm90INS1_25CollectiveMainloopFwdSm90ILi2EN4cute5tupleIJNS5_1CILi1EEES8_S8_EEENS6_IJNS7_ILi64EEESA_SA_EEELi512ENS_6half_tEfNS_4arch4Sm90ELb0ELb1ELb1ELb1ELb0ELb0ELb0ELb0ELb0ELb0ELb0ELb0EEENS1_21CollectiveEpilogueFwdINS6_IJSA_NS7_ILi512EEESA_EEES9_SC_SE_Li256ELb1ELb0ELb0ELb0EEENS1_36VarlenDynamicPersistentTileSchedulerILi64ELi64ELi256ELi32ELb0ELb0ELb1ELb1ELb0ELb1EEEEEEEEEvNT_6ParamsE)
        /*0290*/ 	.word	0x00000004


	//----- nvinfo : EIATTR_FRAME_SIZE
	.align		4
.L_120:
        /*0294*/ 	.byte	0x04, 0x11
        /*0296*/ 	.short	(.L_122 - .L_121)
	.align		4
.L_121:
        /*0298*/ 	.word	index@(_ZN7cutlass13device_kernelIN5flash11enable_sm90INS1_16FlashAttnFwdSm90INS1_25CollectiveMainloopFwdSm90ILi2EN4cute5tupleIJNS5_1CILi1EEES8_S8_EEENS6_IJNS7_ILi64EEESA_SA_EEELi512ENS_6half_tEfNS_4arch4Sm90ELb0ELb1ELb1ELb1ELb0ELb0ELb0ELb0ELb0ELb0ELb0ELb0EEENS1_21CollectiveEpilogueFwdINS6_IJSA_NS7_ILi512EEESA_EEES9_SC_SE_Li256ELb1ELb0ELb0ELb0EEENS1_36VarlenDynamicPersistentTileSchedulerILi64ELi64ELi256ELi32ELb0ELb0ELb1ELb1ELb0ELb1EEEEEEEEEvNT_6ParamsE)
        /*029c*/ 	.word	0x00000000


	//----- nvinfo : EIATTR_REGCOUNT
	.align		4
.L_122:
        /*02a0*/ 	.byte	0x04, 0x2f
        /*02a2*/ 	.short	(.L_124 - .L_123)
	.align		4
.L_123:
        /*02a4*/ 	.word	index@(_ZN7cutlass13device_kernelIN5flash11enable_sm90INS1_16FlashAttnFwdSm90INS1_25CollectiveMainloopFwdSm90ILi2EN4cute5tupleIJNS5_1CILi1EEES8_S8_EEENS6_IJNS7_ILi64EEESA_SA_EEELi512ENS_6half_tEfNS_4arch4Sm90ELb0ELb1ELb1ELb0ELb0ELb0ELb1ELb0ELb0ELb0ELb0ELb0EEENS1_21CollectiveEpilogueFwdINS6_IJSA_NS7_ILi512EEESA_EEES9_SC_SE_Li256ELb0ELb0ELb0ELb0EEENS1_30DynamicPersistentTileSchedulerILi256ELi32ELb0ELb0ELb1EEEEEEEEEvNT_6ParamsE)
        /*02a8*/ 	.word	0x00000004


	//----- nvinfo : EIATTR_FRAME_SIZE
	.align		4
.L_124:
        /*02ac*/ 	.byte	0x04, 0x11
        /*02ae*/ 	.short	(.L_126 - .L_125)
	.align		4
.L_125:
        /*02b0*/ 	.word	index@(_ZN7cutlass13device_kernelIN5flash11enable_sm90INS1_16FlashAttnFwdSm90INS1_25CollectiveMainloopFwdSm90ILi2EN4cute5tupleIJNS5_1CILi1EEES8_S8_EEENS6_IJNS7_ILi64EEESA_SA_EEELi512ENS_6half_tEfNS_4arch4Sm90ELb0ELb1ELb1ELb0ELb0ELb0ELb1ELb0ELb0ELb0ELb0ELb0EEENS1_21CollectiveEpilogueFwdINS6_IJSA_NS7_ILi512EEESA_EEES9_SC_SE_Li256ELb0ELb0ELb0ELb0EEENS1_30DynamicPersistentTileSchedulerILi256ELi32ELb0ELb0ELb1EEEEEEEEEvNT_6ParamsE)
        /*02b4*/ 	.word	0x00000000


	//----- nvinfo : EIATTR_REGCOUNT
	.align		4
.L_126:
        /*02b8*/ 	.byte	0x04, 0x2f
        /*02ba*/ 	.short	(.L_128 - .L_127)
	.align		4
.L_127:
        /*02bc*/ 	.word	index@(_ZN7cutlass13device_kernelIN5flash11enable_sm90INS1_16FlashAttnFwdSm90INS1_25CollectiveMainloopFwdSm90ILi2EN4cute5tupleIJNS5_1CILi1EEES8_S8_EEENS6_IJNS7_ILi64EEESA_SA_EEELi512ENS_6half_tEfNS_4arch4Sm90ELb0ELb1ELb1ELb0ELb0ELb0ELb0ELb0ELb0ELb0ELb0ELb0EEENS1_21CollectiveEpilogueFwdINS6_IJSA_NS7_ILi512EEESA_EEES9_SC_SE_Li256ELb0ELb0ELb0ELb0EEENS1_30DynamicPersistentTileSchedulerILi256ELi32ELb0ELb0ELb1EEEEEEEEEvNT_6ParamsE)
        /*02c0*/ 	.word	0x00000004


	//----- nvinfo : EIATTR_FRAME_SIZE
	.align		4
.L_128:
        /*02c4*/ 	.byte	0x04, 0x11
        /*02c6*/ 	.short	(.L_130 - .L_129)
	.align		4
.L_129:
        /*02c8*/ 	.word	index@(_ZN7cutlass13device_kernelIN5flash11enable_sm90INS1_16FlashAttnFwdSm90INS1_25CollectiveMainloopFwdSm90ILi2EN4cute5tupleIJNS5_1CILi1EEES8_S8_EEENS6_IJNS7_ILi64EEESA_SA_EEELi512ENS_6half_tEfNS_4arch4Sm90ELb0ELb1ELb1ELb0ELb0ELb0ELb0ELb0ELb0ELb0ELb0ELb0EEENS1_21CollectiveEpilogueFwdINS6_IJSA_NS7_ILi512EEESA_EEES9_SC_SE_Li256ELb0ELb0ELb0ELb0EEENS1_30DynamicPersistentTileSchedulerILi256ELi32ELb0ELb0ELb1EEEEEEEEEvNT_6ParamsE)
        /*02cc*/ 	.word	0x00000000


	//----- nvinfo : EIATTR_REGCOUNT
	.align		4
.L_130:
        /*02d0*/ 	.byte	0x04, 0x2f
        /*02d2*/ 	.short	(.L_132 - .L_131)
	.align		4
.L_131:
        /*02d4*/ 	.word	index@(_ZN7cutlass13device_kernelIN5flash11enable_sm90INS1_16FlashAttnFwdSm90INS1_25CollectiveMainloopFwdSm90ILi2EN4cute5tupleIJNS5_1CILi1EEES8_S8_EEENS6_IJNS7_ILi64EEESA_SA_EEELi512ENS_6half_tEfNS_4arch4Sm90ELb0ELb0ELb1ELb1ELb0ELb1ELb1ELb0ELb0ELb0ELb0ELb0EEENS1_21CollectiveEpilogueFwdINS6_IJSA_NS7_ILi512EEESA_EEES9_SC_SE_Li256ELb1ELb0ELb0ELb0EEENS1_36VarlenDynamicPersistentTileSchedulerILi64ELi64ELi256ELi32ELb0ELb0ELb1ELb0ELb1ELb1EEEEEEEEEvNT_6ParamsE)
        /*02d8*/ 	.word	0x00000004


	//----- nvinfo : EIATTR_FRAME_SIZE
	.align		4
.L_132:
        /*02dc*/ 	.byte	0x04, 0x11
        /*02de*/ 	.short	(.L_134 - .L_133)
	.align		4
.L_133:
        /*02e0*/ 	.word	index@(_ZN7cutlass13device_kernelIN5flash11enable_sm90INS1_16FlashAttnFwdSm90INS1_25CollectiveMainloopFwdSm90ILi2EN4cute5tupleIJNS5_1CILi1EEES8_S8_EEENS6_IJNS7_ILi64EEESA_SA_EEELi512ENS_6half_tEfNS_4arch4Sm90ELb0ELb0ELb1ELb1ELb0ELb1ELb1ELb0ELb0ELb0ELb0ELb0EEENS1_21CollectiveEpilogueFwdINS6_IJSA_NS7_ILi512EEESA_EEES9_SC_SE_Li256ELb1ELb0ELb0ELb0EEENS1_36VarlenDynamicPersistentTileSchedulerILi64ELi64ELi256ELi32ELb0ELb0ELb1ELb0ELb1ELb1EEEEEEEEEvNT_6ParamsE)
        /*02e4*/ 	.word	0x00000000


	//----- nvinfo : EIATTR_REGCOUNT
	.align		4
.L_134:
        /*02e8*/ 	.byte	0x04, 0x2f
        /*02ea*/ 	.short	(.L_136 - .L_135)
	.align		4
.L_135:
        /*02ec*/ 	.word	index@(_ZN7cutlass13device_kernelIN5flash11enable_sm90INS1_16FlashAttnFwdSm90INS1_25CollectiveMainloopFwdSm90ILi2EN4cute5tupleIJNS5_1CILi1EEES8_S8_EEENS6_IJNS7_ILi64EEESA_SA_EEELi512ENS_6half_tEfNS_4arch4Sm90ELb0ELb0ELb1ELb1ELb0ELb0ELb1ELb0ELb0ELb0ELb0ELb0EEENS1_21CollectiveEpilogueFwdINS6_IJSA_NS7_ILi512EEESA_EEES9_SC_SE_Li256ELb1ELb0ELb0ELb0EEENS1_36VarlenDynamicPersistentTileSchedulerILi64ELi64ELi256ELi32ELb0ELb0ELb1ELb0ELb1ELb1EEEEEEEEEvNT_6ParamsE)
        /*02f0*/ 	.word	0x00000004


	//----- nvinfo : EIATTR_FRAME_SIZE
	.align		4
.L_136:
        /*02f4*/ 	.byte	0x04, 0x11
        /*02f6*/ 	.short	(.L_138 - .L_137)
	.align		4
.L_137:
        /*02f8*/ 	.word	index@(_ZN7cutlass13device_kernelIN5flash11enable_sm90INS1_16FlashAttnFwdSm90INS1_25CollectiveMainloopFwdSm90ILi2EN4cute5tupleIJNS5_1CILi1EEES8_S8_EEENS6_IJNS7_ILi64EEESA_SA_EEELi512ENS_6half_tEfNS_4arch4Sm90ELb0ELb0ELb1ELb1ELb0ELb0ELb1ELb0ELb0ELb0ELb0ELb0EEENS1_21CollectiveEpilogueFwdINS6_IJSA_NS7_ILi512EEESA_EEES9_SC_SE_Li256ELb1ELb0ELb0ELb0EEENS1_36VarlenDynamicPersistentTileSchedulerILi64ELi64ELi256ELi32ELb0ELb0ELb1ELb0ELb1ELb1EEEEEEEEEvNT_6ParamsE)
        /*02fc*/ 	.word	0x00000000


	//----- nvinfo : EIATTR_REGCOUNT
	.align		4
.L_138:
        /*0300*/ 	.byte	0x04, 0x2f
        /*0302*/ 	.short	(.L_140 - .L_139)
	.align		4
.L_139:
        /*0304*/ 	.word	index@(_ZN7cutlass13device_kernelIN5flash11enable_sm90INS1_16FlashAttnFwdSm90INS1_25CollectiveMainloopFwdSm90ILi2EN4cute5tupleIJNS5_1CILi1EEES8_S8_EEENS6_IJNS7_ILi64EEESA_SA_EEELi512ENS_6half_tEfNS_4arch4Sm90ELb0ELb0ELb1ELb1ELb0ELb1ELb0ELb0ELb0ELb0ELb0ELb0EEENS1_21CollectiveEpilogueFwdINS6_IJSA_NS7_ILi512EEESA_EEES9_SC_SE_Li256ELb1ELb0ELb0ELb0EEENS1_36VarlenDynamicPersistentTileSchedulerILi64ELi64ELi256ELi32ELb0ELb0ELb1ELb0ELb1ELb1EEEEEEEEEvNT_6ParamsE)
        /*0308*/ 	.word	0x00000004


	//----- nvinfo : EIATTR_FRAME_SIZE
	.align		4
.L_140:
        /*030c*/ 	.byte	0x04, 0x11
        /*030e*/ 	.short	(.L_142 - .L_141)
	.align		4
.L_141:
        /*0310*/ 	.word	index@(_ZN7cutlass13device_kernelIN5flash11enable_sm90INS1_16FlashAttnFwdSm90INS1_25CollectiveMainloopFwdSm90ILi2EN4cute5tupleIJNS5_1CILi1EEES8_S8_EEENS6_IJNS7_ILi64EEESA_SA_EEELi512ENS_6half_tEfNS_4arch4Sm90ELb0ELb0ELb1ELb1ELb0ELb1ELb0ELb0ELb0ELb0ELb0ELb0EEENS1_21CollectiveEpilogueFwdINS6_IJSA_NS7_ILi512EEESA_EEES9_SC_SE_Li256ELb1ELb0ELb0ELb0EEENS1_36VarlenDynamicPersistentTileSchedulerILi64ELi64ELi256ELi32ELb0ELb0ELb1ELb0ELb1ELb1EEEEEEEEEvNT_6ParamsE)
        /*0314*/ 	.word	0x00000000


	//----- nvinfo : EIATTR_REGCOUNT
	.align		4
.L_142:
        /*0318*/ 	.byte	0x04, 0x2f
        /*031a*/ 	.short	(.L_144 - .L_143)
	.align		4
.L_143:
        /*031c*/ 	.word	index@(_ZN7cutlass13device_kernelIN5flash11enable_sm90INS1_16FlashAttnFwdSm90INS1_25CollectiveMainloopFwdSm90ILi2EN4cute5tupleIJNS5_1CILi1EEES8_S8_EEENS6_IJNS7_ILi64EEESA_SA_EEELi512ENS_6half_tEfNS_4arch4Sm90ELb0ELb0ELb1ELb1ELb0ELb0ELb0ELb0ELb0ELb0ELb0ELb0EEENS1_21CollectiveEpilogueFwdINS6_IJSA_NS7_ILi512EEESA_EEES9_SC_SE_Li256ELb1ELb0ELb0ELb0EEENS1_36VarlenDynamicPersistentTileSchedulerILi64ELi64ELi256ELi32ELb0ELb0ELb1ELb0ELb1ELb1EEEEEEEEEvNT_6ParamsE)
        /*0320*/ 	.word	0x00000004


	//----- nvinfo : EIATTR_FRAME_SIZE
	.align		4
.L_144:
        /*0324*/ 	.byte	0x04, 0x11
        /*0326*/ 	.short	(.L_146 - .L_145)
	.align		4
.L_145:
        /*0328*/ 	.word	index@(_ZN7cutlass13device_kernelIN5flash11enable_sm90INS1_16FlashAttnFwdSm90INS1_25CollectiveMainloopFwdSm90ILi2EN4cute5tupleIJNS5_1CILi1EEES8_S8_EEENS6_IJNS7_ILi64EEESA_SA_EEELi512ENS_6half_tEfNS_4arch4Sm90ELb0ELb0ELb1ELb1ELb0ELb0ELb0ELb0ELb0ELb0ELb0ELb0EEENS1_21CollectiveEpilogueFwdINS6_IJSA_NS7_ILi512EEESA_EEES9_SC_SE_Li256ELb1ELb0ELb0ELb0EEENS1_36VarlenDynamicPersistentTileSchedulerILi64ELi64ELi256ELi32ELb0ELb0ELb1ELb0ELb1ELb1EEEEEEEEEvNT_6ParamsE)
        /*032c*/ 	.word	0x00000000


	//----- nvinfo : EIATTR_REGCOUNT
	.align		4
.L_146:
        /*0330*/ 	.byte	0x04, 0x2f
        /*0332*/ 	.short	(.L_148 - .L_147)
	.align		4
.L_147:
        /*0334*/ 	.word	index@(_ZN7cutlass13device_kernelIN5flash11enable_sm90INS1_16FlashAttnFwdSm90INS1_25CollectiveMainloopFwdSm90ILi2EN4cute5tupleIJNS5_1CILi1EEES8_S8_EEENS6_IJNS7_ILi64EEESA_SA_EEELi512ENS_6half_tEfNS_4arch4Sm90ELb0ELb0ELb1ELb0ELb0ELb0ELb1ELb0ELb0ELb0ELb0ELb0EEENS1_21CollectiveEpilogueFwdINS6_IJSA_NS7_ILi512EEESA_EEES9_SC_SE_Li256ELb0ELb0ELb0ELb0EEENS1_29StaticPersistentTileSchedulerILb0EEEEEEEEEvNT_6ParamsE)
        /*0338*/ 	.word	0x00000004


	//----- nvinfo : EIATTR_FRAME_SIZE
	.align		4
.L_148:
        /*033c*/ 	.byte	0x04, 0x11
        /*033e*/ 	.short	(.L_150 - .L_149)
	.align		4
.L_149:
        /*0340*/ 	.word	index@(_ZN7cutlass13device_kernelIN5flash11enable_sm90INS1_16FlashAttnFwdSm90INS1_25CollectiveMainloopFwdSm90ILi2EN4cute5tupleIJNS5_1CILi1EEES8_S8_EEENS6_IJNS7_ILi64EEESA_SA_EEELi512ENS_6half_tEfNS_4arch4Sm90ELb0ELb0ELb1ELb0ELb0ELb0ELb1ELb0ELb0ELb0ELb0ELb0EEENS1_21CollectiveEpilogueFwdINS6_IJSA_NS7_ILi512EEESA_EEES9_SC_SE_Li256ELb0ELb0ELb0ELb0EEENS1_29StaticPersistentTileSchedulerILb0EEEEEEEEEvNT_6ParamsE)
        /*0344*/ 	.word	0x00000000


	//----- nvinfo : EIATTR_REGCOUNT
	.align		4
.L_150:
        /*0348*/ 	.byte	0x04, 0x2f
        /*034a*/ 	.short	(.L_152 - .L_151)
	.align		4
.L_151:
        /*034c*/ 	.word	index@(_ZN7cutlass13device_kernelIN5flash11enable_sm90INS1_16FlashAttnFwdSm90INS1_25CollectiveMainloopFwdSm90ILi2EN4cute5tupleIJNS5_1CILi1EEES8_S8_EEENS6_IJNS7_ILi64EEESA_SA_EEELi512ENS_6half_tEfNS_4arch4Sm90ELb0ELb0ELb1ELb0ELb0ELb0ELb0ELb0ELb0ELb0ELb0ELb0EEENS1_21CollectiveEpilogueFwdINS6_IJSA_NS7_ILi512EEESA_EEES9_SC_SE_Li256ELb0ELb0ELb0ELb0EEENS1_29StaticPersistentTileSchedulerILb0EEEEEEEEEvNT_6ParamsE)
        /*0350*/ 	.word	0x00000004


	//----- nvinfo : EIATTR_FRAME_SIZE
	.align		4
.L_152:
        /*0354*/ 	.byte	0x04, 0x11
        /*0356*/ 	.short	(.L_154 - .L_153)
	.align		4
.L_153:
        /*0358*/ 	.word	index@(_ZN7cutlass13device_kernelIN5flash11enable_sm90INS1_16FlashAttnFwdSm90INS1_25CollectiveMainloopFwdSm90ILi2EN4cute5tupleIJNS5_1CILi1EEES8_S8_EEENS6_IJNS7_ILi64EEESA_SA_EEELi512ENS_6half_tEfNS_4arch4Sm90ELb0ELb0ELb1ELb0ELb0ELb0ELb0ELb0ELb0ELb0ELb0ELb0EEENS1_21CollectiveEpilogueFwdINS6_IJSA_NS7_ILi512EEESA_EEES9_SC_SE_Li256ELb0ELb0ELb0ELb0EEENS1_29StaticPersistentTileSchedulerILb0EEEEEEEEEvNT_6ParamsE)
        /*035c*/ 	.word	0x00000000


	//----- nvinfo : EIATTR_REGCOUNT
	.align		4
.L_154:
        /*0360*/ 	.byte	0x04, 0x2f
        /*0362*/ 	.short	(.L_156 - .L_155)
	.align		4
.L_155:
        /*0364*/ 	.word	index@(_ZN7cutlass13device_kernelIN5flash11enable_sm90INS1_16FlashAttnFwdSm90INS1_25CollectiveMainloopFwdSm90ILi2EN4cute5tupleIJNS5_1CILi1EEES8_S8_EEENS6_IJNS7_ILi128EEESA_NS7_ILi192EEEEEELi128ENS_6half_tEfNS_4arch4Sm90ELb1ELb0ELb1ELb1ELb0ELb1ELb0ELb1ELb1ELb0ELb0ELb0EEENS1_21CollectiveEpilogueFwdINS6_IJSA_SA_SA_EEES9_SD_SF_Li256ELb1ELb0ELb0ELb0EEENS1_36VarlenDynamicPersistentTileSchedulerILi128ELi128ELi256ELi32ELb0ELb0ELb1ELb1ELb1ELb1EEEEEEEEEvNT_6ParamsE)
        /*0368*/ 	.word	0x00000004


	//----- nvinfo : EIATTR_FRAME_SIZE
	.align		4
.L_156:
        /*036c*/ 	.byte	0x04, 0x11
        /*036e*/ 	.short	(.L_158 - .L_157)
	.align		4
.L_157:
        /*0370*/ 	.word	index@(_ZN7cutlass13device_kernelIN5flash11enable_sm90INS1_16FlashAttnFwdSm90INS1_25CollectiveMainloopFwdSm90ILi2EN4cute5tupleIJNS5_1CILi1EEES8_S8_EEENS6_IJNS7_ILi128EEESA_NS7_ILi192EEEEEELi128ENS_6half_tEfNS_4arch4Sm90ELb1ELb0ELb1ELb1ELb0ELb1ELb0ELb1ELb1ELb0ELb0ELb0EEENS1_21CollectiveEpilogueFwdINS6_IJSA_SA_SA_EEES9_SD_SF_Li256ELb1ELb0ELb0ELb0EEENS1_36VarlenDynamicPersistentTileSchedulerILi128ELi128ELi256ELi32ELb0ELb0ELb1ELb1ELb1ELb1EEEEEEEEEvNT_6ParamsE)
        /*0374*/ 	.word	0x00000000


	//----- nvinfo : EIATTR_REGCOUNT
	.align		4
.L_158:
        /*0378*/ 	.byte	0x04, 0x2f
        /*037a*/ 	.short	(.L_160 - .L_159)
	.align		4
.L_159:
        /*037c*/ 	.word	index@(_ZN7cutlass13device_kernelIN5flash11enable_sm90INS1_16FlashAttnFwdSm90INS1_25CollectiveMainloopFwdSm90ILi2EN4cute5tupleIJNS5_1CILi1EEES8_S8_EEENS6_IJNS7_ILi128EEESA_NS7_ILi192EEEEEELi128ENS_6half_tEfNS_4arch4Sm90ELb1ELb0ELb1ELb1ELb0ELb0ELb0ELb1ELb1ELb0ELb0ELb0EEENS1_21CollectiveEpilogueFwdINS6_IJSA_SA_SA_EEES9_SD_SF_Li256ELb1ELb0ELb0ELb0EEENS1_36VarlenDynamicPersistentTileSchedulerILi128ELi128ELi256ELi32ELb0ELb0ELb1ELb1ELb1ELb1EEEEEEEEEvNT_6ParamsE)
        /*0380*/ 	.word	0x00000004


	//----- nvinfo : EIATTR_FRAME_SIZE
	.align		4
.L_160:
        /*0384*/ 	.byte	0x04, 0x11
        /*0386*/ 	.short	(.L_162 - .L_161)
	.align		4
.L_161:
        /*0388*/ 	.word	index@(_ZN7cutlass13device_kernelIN5flash11enable_sm90INS1_16FlashAttnFwdSm90INS1_25CollectiveMainloopFwdSm90ILi2EN4cute5tupleIJNS5_1CILi1EEES8_S8_EEENS6_IJNS7_ILi128EEESA_NS7_ILi192EEEEEELi128ENS_6half_tEfNS_4arch4Sm90ELb1ELb0ELb1ELb1ELb0ELb0ELb0ELb1ELb1ELb0ELb0ELb0EEENS1_21CollectiveEpilogueFwdINS6_IJSA_SA_SA_EEES9_SD_SF_Li256ELb1ELb0ELb0ELb0EEENS1_36VarlenDynamicPersistentTileSchedulerILi128ELi128ELi256ELi32ELb0ELb0ELb1ELb1ELb1ELb1EEEEEEEEEvNT_6ParamsE)
        /*038c*/ 	.word	0x00000000


	//----- nvinfo : EIATTR_REGCOUNT
	.align		4
.L_162:
        /*0390*/ 	.byte	0x04, 0x2f
        /*0392*/ 	.short	(.L_164 - .L_163)
	.align		4
.L_163:
        /*0394*/ 	.word	index@(_ZN7cutlass13device_kernelIN5flash11enable_sm90INS1_16FlashAttnFwdSm90INS1_25CollectiveMainloopFwdSm90ILi2EN4cute5tupleIJNS5_1CILi1EEES8_S8_EEENS6_IJNS7_ILi128EEESA_NS7_ILi192EEEEEELi128ENS_6half_tEfNS_4arch4Sm90ELb1ELb0ELb1ELb0ELb0ELb0ELb0ELb1ELb1ELb0ELb0ELb0EEENS1_21CollectiveEpilogueFwdINS6_IJSA_SA_SA_EEES9_SD_SF_Li256ELb0ELb0ELb0ELb0EEENS1_30DynamicPersistentTileSchedulerILi256ELi32ELb0ELb0ELb1EEEEEEEEEvNT_6ParamsE)
        /*0398*/ 	.word	0x00000004


	//----- nvinfo : EIATTR_FRAME_SIZE
	.align		4
.L_164:
        /*039c*/ 	.byte	0x04, 0x11
        /*039e*/ 	.short	(.L_166 - .L_165)
	.align		4
.L_165:
        /*03a0*/ 	.word	index@(_ZN7cutlass13device_kernelIN5flash11enable_sm90INS1_16FlashAttnFwdSm90INS1_25CollectiveMainloopFwdSm90ILi2EN4cute5tupleIJNS5_1CILi1EEES8_S8_EEENS6_IJNS7_ILi128EEESA_NS7_ILi192EEEEEELi128ENS_6half_tEfNS_4arch4Sm90ELb1ELb0ELb1ELb0ELb0ELb0ELb0ELb1ELb1ELb0ELb0ELb0EEENS1_21CollectiveEpilogueFwdINS6_IJSA_SA_SA_EEES9_SD_SF_Li256ELb0ELb0ELb0ELb0EEENS1_30DynamicPersistentTileSchedulerILi256ELi32ELb0ELb0ELb1EEEEEEEEEvNT_6ParamsE)
        /*03a4*/ 	.word	0x00000000


	//----- nvinfo : EIATTR_REGCOUNT
	.align		4
.L_166:
        /*03a8*/ 	.byte	0x04, 0x2f
        /*03aa*/ 	.short	(.L_168 - .L_167)
	.align		4
.L_167:
        /*03ac*/ 	.word	index@(_ZN7cutlass13device_kernelIN5flash11enable_sm90INS1_16FlashAttnFwdSm90INS1_25CollectiveMainloopFwdSm90ILi2EN4cute5tupleIJNS5_1CILi1EEES8_S8_EEENS6_IJNS7_ILi128EEENS7_ILi96EEENS7_ILi192EEEEEELi128ENS_6half_tEfNS_4arch4Sm90ELb0ELb1ELb1ELb1ELb0ELb1ELb0ELb1ELb1ELb0ELb0ELb0EEENS1_21CollectiveEpilogueFwdINS6_IJSA_SA_SB_EEES9_SE_SG_Li256ELb1ELb0ELb0ELb0EEENS1_36VarlenDynamicPersistentTileSchedulerILi128ELi96ELi256ELi32ELb0ELb0ELb1ELb1ELb0ELb1EEEEEEEEEvNT_6ParamsE)
        /*03b0*/ 	.word	0x00000004


	//----- nvinfo : EIATTR_FRAME_SIZE
	.align		4
.L_168:
        /*03b4*/ 	.byte	0x04, 0x11
        /*03b6*/ 	.short	(.L_170 - .L_169)
	.align		4
.L_169:
        /*03b8*/ 	.word	index@(_ZN7cutlass13device_kernelIN5flash11enable_sm90INS1_16FlashAttnFwdSm90INS1_25CollectiveMainloopFwdSm90ILi2EN4cute5tupleIJNS5_1CILi1EEES8_S8_EEENS6_IJNS7_ILi128EEENS7_ILi96EEENS7_ILi192EEEEEELi128ENS_6half_tEfNS_4arch4Sm90ELb0ELb1ELb1ELb1ELb0ELb1ELb0ELb1ELb1ELb0ELb0ELb0EEENS1_21CollectiveEpilogueFwdINS6_IJSA_SA_SB_EEES9_SE_SG_Li256ELb1ELb0ELb0ELb0EEENS1_36VarlenDynamicPersistentTileSchedulerILi128ELi96ELi256ELi32ELb0ELb0ELb1ELb1ELb0ELb1EEEEEEEEEvNT_6ParamsE)
        /*03bc*/ 	.word	0x00000000


	//----- nvinfo : EIATTR_REGCOUNT
	.align		4
.L_170:
        /*03c0*/ 	.byte	0x04, 0x2f
        /*03c2*/ 	.short	(.L_172 - .L_171)
	.align		4
.L_171:
        /*03c4*/ 	.word	index@(_ZN7cutlass13device_kernelIN5flash11enable_sm90INS1_16FlashAttnFwdSm90INS1_25CollectiveMainloopFwdSm90ILi2EN4cute5tupleIJNS5_1CILi1EEES8_S8_EEENS6_IJNS7_ILi128EEENS7_ILi96EEENS7_ILi192EEEEEELi128ENS_6half_tEfNS_4arch4Sm90ELb0ELb1ELb1ELb1ELb0ELb0ELb0ELb1ELb1ELb0ELb0ELb0EEENS1_21CollectiveEpilogueFwdINS6_IJSA_SA_SB_EEES9_SE_SG_Li256ELb1ELb0ELb0ELb0EEENS1_36VarlenDynamicPersistentTileSchedulerILi128ELi96ELi256ELi32ELb0ELb0ELb1ELb1ELb0ELb1EEEEEEEEEvNT_6ParamsE)
        /*03c8*/ 	.word	0x00000004


	//----- nvinfo : EIATTR_FRAME_SIZE
	.align		4
.L_172:
        /*03cc*/ 	.byte	0x04, 0x11
        /*03ce*/ 	.short	(.L_174 - .L_173)
	.align		4
.L_173:
        /*03d0*/ 	.word	index@(_ZN7cutlass13device_kernelIN5flash11enable_sm90INS1_16FlashAttnFwdSm90INS1_25CollectiveMainloopFwdSm90ILi2EN4cute5tupleIJNS5_1CILi1EEES8_S8_EEENS6_IJNS7_ILi128EEENS7_ILi96EEENS7_ILi192EEEEEELi128ENS_6half_tEfNS_4arch4Sm90ELb0ELb1ELb1ELb1ELb0ELb0ELb0ELb1ELb1ELb0ELb0ELb0EEENS1_21CollectiveEpilogueFwdINS6_IJSA_SA_SB_EEES9_SE_SG_Li256ELb1ELb0ELb0ELb0EEENS1_36VarlenDynamicPersistentTileSchedulerILi128ELi96ELi256ELi32ELb0ELb0ELb1ELb1ELb0ELb1EEEEEEEEEvNT_6ParamsE)
        /*03d4*/ 	.word	0x00000000


	//----- nvinfo : EIATTR_REGCOUNT
	.align		4
.L_174:
        /*03d8*/ 	.byte	0x04, 0x2f
        /*03da*/ 	.short	(.L_176 - .L_175)
	.align		4
.L_175:
        /*03dc*/ 	.word	index@(_ZN7cutlass13device_kernelIN5flash11enable_sm90INS1_16FlashAttnFwdSm90INS1_25CollectiveMainloopFwdSm90ILi2EN4cute5tupleIJNS5_1CILi1EEES8_S8_EEENS6_IJNS7_ILi128EEENS7_ILi96EEENS7_ILi192EEEEEELi128ENS_6half_tEfNS_4arch4Sm90ELb0ELb1ELb1ELb0ELb0ELb0ELb0ELb1ELb1ELb0ELb0ELb0EEENS1_21CollectiveEpilogueFwdINS6_IJSA_SA_SB_EEES9_SE_SG_Li256ELb0ELb0ELb0ELb0EEENS1_30DynamicPersistentTileSchedulerILi256ELi32ELb0ELb0ELb1EEEEEEEEEvNT_6ParamsE)
        /*03e0*/ 	.word	0x00000004


	//----- nvinfo : EIATTR_FRAME_SIZE
	.align		4
.L_176:
        /*03e4*/ 	.byte	0x04, 0x11
        /*03e6*/ 	.short	(.L_178 - .L_177)
	.align		4
.L_177:
        /*03e8*/ 	.word	index@(_ZN7cutlass13device_kernelIN5flash11enable_sm90INS1_16FlashAttnFwdSm90INS1_25CollectiveMainloopFwdSm90ILi2EN4cute5tupleIJNS5_1CILi1EEES8_S8_EEENS6_IJNS7_ILi128EEENS7_ILi96EEENS7_ILi192EEEEEELi128ENS_6half_tEfNS_4arch4Sm90ELb0ELb1ELb1ELb0ELb0ELb0ELb0ELb1ELb1ELb0ELb0ELb0EEENS1_21CollectiveEpilogueFwdINS6_IJSA_SA_SB_EEES9_SE_SG_Li256ELb0ELb0ELb0ELb0EEENS1_30DynamicPersistentTileSchedulerILi256ELi32ELb0ELb0ELb1EEEEEEEEEvNT_6ParamsE)
        /*03ec*/ 	.word	0x00000000


	//----- nvinfo : EIATTR_REGCOUNT
	.align		4
.L_178:
        /*03f0*/ 	.byte	0x04, 0x2f
        /*03f2*/ 	.short	(.L_180 - .L_179)
	.align		4
.L_179:
        /*03f4*/ 	.word	index@(_ZN7cutlass13device_kernelIN5flash11enable_sm90INS1_16FlashAttnFwdSm90INS1_25CollectiveMainloopFwdSm90ILi2EN4cute5tupleIJNS5_1CILi1EEES8_S8_EEENS6_IJNS7_ILi128EEESA_NS7_ILi192EEEEEELi128ENS_6half_tEfNS_4arch4Sm90ELb0ELb0ELb1ELb1ELb0ELb1ELb0ELb1ELb1ELb0ELb0ELb0EEENS1_21CollectiveEpilogueFwdINS6_IJSA_SA_SA_EEES9_SD_SF_Li256ELb1ELb0ELb0ELb0EEENS1_36VarlenDynamicPersistentTileSchedulerILi128ELi128ELi256ELi32ELb0ELb0ELb1ELb0ELb1ELb1EEEEEEEEEvNT_6ParamsE)
        /*03f8*/ 	.word	0x00000004


	//----- nvinfo : EIATTR_FRAME_SIZE
	.align		4
.L_180:
        /*03fc*/ 	.byte	0x04, 0x11
        /*03fe*/ 	.short	(.L_182 - .L_181)
	.align		4
.L_181:
        /*0400*/ 	.word	index@(_ZN7cutlass13device_kernelIN5flash11enable_sm90INS1_16FlashAttnFwdSm90INS1_25CollectiveMainloopFwdSm90ILi2EN4cute5tupleIJNS5_1CILi1EEES8_S8_EEENS6_IJNS7_ILi128EEESA_NS7_ILi192EEEEEELi128ENS_6half_tEfNS_4arch4Sm90ELb0ELb0ELb1ELb1ELb0ELb1ELb0ELb1ELb1ELb0ELb0ELb0EEENS1_21CollectiveEpilogueFwdINS6_IJSA_SA_SA_EEES9_SD_SF_Li256ELb1ELb0ELb0ELb0EEENS1_36VarlenDynamicPersistentTileSchedulerILi128ELi128ELi256ELi32ELb0ELb0ELb1ELb0ELb1ELb1EEEEEEEEEvNT_6ParamsE)
        /*0404*/ 	.word	0x00000000


	//----- nvinfo : EIATTR_REGCOUNT
	.align		4
.L_182:
        /*0408*/ 	.byte	0x04, 0x2f
        /*040a*/ 	.short	(.L_184 - .L_183)
	.align		4
.L_183:
        /*040c*/ 	.word	index@(_ZN7cutlass13device_kernelIN5flash11enable_sm90INS1_16FlashAttnFwdSm90INS1_25CollectiveMainloopFwdSm90ILi2EN4cute5tupleIJNS5_1CILi1EEES8_S8_EEENS6_IJNS7_ILi128EEESA_NS7_ILi192EEEEEELi128ENS_6half_tEfNS_4arch4Sm90ELb0ELb0ELb1ELb1ELb0ELb0ELb0ELb1ELb1ELb0ELb0ELb0EEENS1_21CollectiveEpilogueFwdINS6_IJSA_SA_SA_EEES9_SD_SF_Li256ELb1ELb0ELb0ELb0EEENS1_36VarlenDynamicPersistentTileSchedulerILi128ELi128ELi256ELi32ELb0ELb0ELb1ELb0ELb1ELb1EEEEEEEEEvNT_6ParamsE)
        /*0410*/ 	.word	0x00000004


	//----- nvinfo : EIATTR_FRAME_SIZE
	.align		4
.L_184:
        /*0414*/ 	.byte	0x04, 0x11
        /*0416*/ 	.short	(.L_186 - .L_185)
	.align		4
.L_185:
        /*0418*/ 	.word	index@(_ZN7cutlass13device_kernelIN5flash11enable_sm90INS1_16FlashAttnFwdSm90INS1_25CollectiveMainloopFwdSm90ILi2EN4cute5tupleIJNS5_1CILi1EEES8_S8_EEENS6_IJNS7_ILi128EEESA_NS7_ILi192EEEEEELi128ENS_6half_tEfNS_4arch4Sm90ELb0ELb0ELb1ELb1ELb0ELb0ELb0ELb1ELb1ELb0ELb0ELb0EEENS1_21CollectiveEpilogueFwdINS6_IJSA_SA_SA_EEES9_SD_SF_Li256ELb1ELb0ELb0ELb0EEENS1_36VarlenDynamicPersistentTileSchedulerILi128ELi128ELi256ELi32ELb0ELb0ELb1ELb0ELb1ELb1EEEEEEEEEvNT_6ParamsE)
        /*041c*/ 	.word	0x00000000


	//----- nvinfo : EIATTR_REGCOUNT
	.align		4
.L_186:
        /*0420*/ 	.byte	0x04, 0x2f
        /*0422*/ 	.short	(.L_188 - .L_187)
	.align		4
.L_187:
        /*0424*/ 	.word	index@(_ZN7cutlass13device_kernelIN5flash11enable_sm90INS1_16FlashAttnFwdSm90INS1_25CollectiveMainloopFwdSm90ILi2EN4cute5tupleIJNS5_1CILi2EEENS7_ILi1EEES9_EEENS6_IJNS7_ILi128EEESB_NS7_ILi192EEEEEELi128ENS_6half_tEfNS_4arch4Sm90ELb0ELb0ELb1ELb0ELb0ELb0ELb0ELb1ELb1ELb0ELb0ELb0EEENS1_21CollectiveEpilogueFwdINS6_IJSB_SB_SB_EEESA_SE_SG_Li256ELb0ELb0ELb0ELb0EEENS1_29StaticPersistentTileSchedulerILb0EEEEEEEEEvNT_6ParamsE)
        /*0428*/ 	.word	0x00000004


	//----- nvinfo : EIATTR_FRAME_SIZE
	.align		4
.L_188:
        /*042c*/ 	.byte	0x04, 0x11
        /*042e*/ 	.short	(.L_190 - .L_189)
	.align		4
.L_189:
        /*0430*/ 	.word	index@(_ZN7cutlass13device_kernelIN5flash11enable_sm90INS1_16FlashAttnFwdSm90INS1_25CollectiveMainloopFwdSm90ILi2EN4cute5tupleIJNS5_1CILi2EEENS7_ILi1EEES9_EEENS6_IJNS7_ILi128EEESB_NS7_ILi192EEEEEELi128ENS_6half_tEfNS_4arch4Sm90ELb0ELb0ELb1ELb0ELb0ELb0ELb0ELb1ELb1ELb0ELb0ELb0EEENS1_21CollectiveEpilogueFwdINS6_IJSB_SB_SB_EEESA_SE_SG_Li256ELb0ELb0ELb0ELb0EEENS1_29StaticPersistentTileSchedulerILb0EEEEEEEEEvNT_6ParamsE)
        /*0434*/ 	.word	0x00000000


	//----- nvinfo : EIATTR_REGCOUNT
	.align		4
.L_190:
        /*0438*/ 	.byte	0x04, 0x2f
        /*043a*/ 	.short	(.L_192 - .L_191)
	.align		4
.L_191:
        /*043c*/ 	.word	index@(_ZN7cutlass13device_kernelIN5flash11enable_sm90INS1_16FlashAttnFwdSm90INS1_25CollectiveMainloopFwdSm90ILi2EN4cute5tupleIJNS5_1CILi1EEES8_S8_EEENS6_IJNS7_ILi128EEESA_NS7_ILi192EEEEEELi128ENS_6half_tEfNS_4arch4Sm90ELb0ELb0ELb1ELb0ELb0ELb0ELb0ELb1ELb1ELb0ELb0ELb0EEENS1_21CollectiveEpilogueFwdINS6_IJSA_SA_SA_EEES9_SD_SF_Li256ELb0ELb0ELb0ELb0EEENS1_29StaticPersistentTileSchedulerILb0EEEEEEEEEvNT_6ParamsE)
        /*0440*/ 	.word	0x00000004


	//----- nvinfo : EIATTR_FRAME_SIZE
	.align		4
.L_192:
        /*0444*/ 	.byte	0x04, 0x11
        /*0446*/ 	.short	(.L_194 - .L_193)
	.align		4
.L_193:
        /*0448*/ 	.word	index@(_ZN7cutlass13device_kernelIN5flash11enable_sm90INS1_16FlashAttnFwdSm90INS1_25CollectiveMainloopFwdSm90ILi2EN4cute5tupleIJNS5_1CILi1EEES8_S8_EEENS6_IJNS7_ILi128EEESA_NS7_ILi192EEEEEELi128ENS_6half_tEfNS_4arch4Sm90ELb0ELb0ELb1ELb0ELb0ELb0ELb0ELb1ELb1ELb0ELb0ELb0EEENS1_21CollectiveEpilogueFwdINS6_IJSA_SA_SA_EEES9_SD_SF_Li256ELb0ELb0ELb0ELb0EEENS1_29StaticPersistentTileSchedulerILb0EEEEEEEEEvNT_6ParamsE)
        /*044c*/ 	.word	0x00000000


	//----- nvinfo : EIATTR_MIN_STACK_SIZE
	.align		4
.L_194:
        /*0450*/ 	.byte	0x04, 0x12
        /*0452*/ 	.short	(.L_196 - .L_195)
	.align		4
.L_195:
        /*0454*/ 	.word	index@(_ZN7cutlass13device_kernelIN5flash11enable_sm90INS1_16FlashAttnFwdSm90INS1_25CollectiveMainloopFwdSm90ILi2EN4cute5tupleIJNS5_1CILi1EEES8_S8_EEENS6_IJNS7_ILi128EEESA_NS7_ILi192EEEEEELi128ENS_6half_tEfNS_4arch4Sm90ELb0ELb0ELb1ELb0ELb0ELb0ELb0ELb1ELb1ELb0ELb0ELb0EEENS1_21CollectiveEpilogueFwdINS6_IJSA_SA_SA_EEES9_SD_SF_Li256ELb0ELb0ELb0ELb0EEENS1_29StaticPersistentTileSchedulerILb0EEEEEEEEEvNT_6ParamsE)
        /*0458*/ 	.word	0x00000000


	//----- nvinfo : EIATTR_MIN_STACK_SIZE
	.align		4
.L_196:
        /*045c*/ 	.byte	0x04, 0x12
        /*045e*/ 	.short	(.L_198 - .L_197)
	.align		4
.L_197:
        /*0460*/ 	.word	index@(_ZN7cutlass13device_kernelIN5flash11enable_sm90INS1_16FlashAttnFwdSm90INS1_25CollectiveMainloopFwdSm90ILi2EN4cute5tupleIJNS5_1CILi2EEENS7_ILi1EEES9_EEENS6_IJNS7_ILi128EEESB_NS7_ILi192EEEEEELi128ENS_6half_tEfNS_4arch4Sm90ELb0ELb0ELb1ELb0ELb0ELb0ELb0ELb1ELb1ELb0ELb0ELb0EEENS1_21CollectiveEpilogueFwdINS6_IJSB_SB_SB_EEESA_SE_SG_Li256ELb0ELb0ELb0ELb0EEENS1_29StaticPersistentTileSchedulerILb0EEEEEEEEEvNT_6ParamsE)
        /*0464*/ 	.word	0x00000000


	//----- nvinfo : EIATTR_MIN_STACK_SIZE
	.align		4
.L_198:
        /*0468*/ 	.byte	0x04, 0x12
        /*046a*/ 	.short	(.L_200 - .L_199)
	.align		4
.L_199:
        /*046c*/ 	.word	index@(_ZN7cutlass13device_kernelIN5flash11enable_sm90INS1_16FlashAttnFwdSm90INS1_25CollectiveMainloopFwdSm90ILi2EN4cute5tupleIJNS5_1CILi1EEES8_S8_EEENS6_IJNS7_ILi128EEESA_NS7_ILi192EEEEEELi128ENS_6half_tEfNS_4arch4Sm90ELb0ELb0ELb1ELb1ELb0ELb0ELb0ELb1ELb1ELb0ELb0ELb0EEENS1_21CollectiveEpilogueFwdINS6_IJSA_SA_SA_EEES9_SD_SF_Li256ELb1ELb0ELb0ELb0EEENS1_36VarlenDynamicPersistentTileSchedulerILi128ELi128ELi256ELi32ELb0ELb0ELb1ELb0ELb1ELb1EEEEEEEEEvNT_6ParamsE)
        /*0470*/ 	.word	0x00000000


	//----- nvinfo : EIATTR_MIN_STACK_SIZE
	.align		4
.L_200:
        /*0474*/ 	.byte	0x04, 0x12
        /*0476*/ 	.short	(.L_202 - .L_201)
	.align		4
.L_201:
        /*0478*/ 	.word	index@(_ZN7cutlass13device_kernelIN5flash11enable_sm90INS1_16FlashAttnFwdSm90INS1_25CollectiveMainloopFwdSm90ILi2EN4cute5tupleIJNS5_1CILi1EEES8_S8_EEENS6_IJNS7_ILi128EEESA_NS7_ILi192EEEEEELi128ENS_6half_tEfNS_4arch4Sm90ELb0ELb0ELb1ELb1ELb0ELb1ELb0ELb1ELb1ELb0ELb0ELb0EEENS1_21CollectiveEpilogueFwdINS6_IJSA_SA_SA_EEES9_SD_SF_Li256ELb1ELb0ELb0ELb0EEENS1_36VarlenDynamicPersistentTileSchedulerILi128ELi128ELi256ELi32ELb0ELb0ELb1ELb0ELb1ELb1EEEEEEEEEvNT_6ParamsE)
        /*047c*/ 	.word	0x00000000


	//----- nvinfo : EIATTR_MIN_STACK_SIZE
	.align		4
.L_202:
        /*0480*/ 	.byte	0x04, 0x12
        /*0482*/ 	.short	(.L_204 - .L_203)
	.align		4
.L_203:
        /*0484*/ 	.word	index@(_ZN7cutlass13device_kernelIN5flash11enable_sm90INS1_16FlashAttnFwdSm90INS1_25CollectiveMainloopFwdSm90ILi2EN4cute5tupleIJNS5_1CILi1EEES8_S8_EEENS6_IJNS7_ILi128EEENS7_ILi96EEENS7_ILi192EEEEEELi128ENS_6half_tEfNS_4arch4Sm90ELb0ELb1ELb1ELb0ELb0ELb0ELb0ELb1ELb1ELb0ELb0ELb0EEENS1_21CollectiveEpilogueFwdINS6_IJSA_SA_SB_EEES9_SE_SG_Li256ELb0ELb0ELb0ELb0EEENS1_30DynamicPersistentTileSchedulerILi256ELi32ELb0ELb0ELb1EEEEEEEEEvNT_6ParamsE)
        /*0488*/ 	.word	0x00000000


	//----- nvinfo : EIATTR_MIN_STACK_SIZE
	.align		4
.L_204:
        /*048c*/ 	.byte	0x04, 0x12
        /*048e*/ 	.short	(.L_206 - .L_205)
	.align		4
.L_205:
        /*0490*/ 	.word	index@(_ZN7cutlass13device_kernelIN5flash11enable_sm90INS1_16FlashAttnFwdSm90INS1_25CollectiveMainloopFwdSm90ILi2EN4cute5tupleIJNS5_1CILi1EEES8_S8_EEENS6_IJNS7_ILi128EEENS7_ILi96EEENS7_ILi192EEEEEELi128ENS_6half_tEfNS_4arch4Sm90ELb0ELb1ELb1ELb1ELb0ELb0ELb0ELb1ELb1ELb0ELb0ELb0EEENS1_21CollectiveEpilogueFwdINS6_IJSA_SA_SB_EEES9_SE_SG_Li256ELb1ELb0ELb0ELb0EEENS1_36VarlenDynamicPersistentTileSchedulerILi128ELi96ELi256ELi32ELb0ELb0ELb1ELb1ELb0ELb1EEEEEEEEEvNT_6ParamsE)
        /*0494*/ 	.word	0x00000000


	//----- nvinfo : EIATTR_MIN_STACK_SIZE
	.align		4
.L_206:
        /*0498*/ 	.byte	0x04, 0x12
        /*049a*/ 	.short	(.L_208 - .L_207)
	.align		4
.L_207:
        /*049c*/ 	.word	index@(_ZN7cutlass13device_kernelIN5flash11enable_sm90INS1_16FlashAttnFwdSm90INS1_25CollectiveMainloopFwdSm90ILi2EN4cute5tupleIJNS5_1CILi1EEES8_S8_EEENS6_IJNS7_ILi128EEENS7_ILi96EEENS7_ILi192EEEEEELi128ENS_6half_tEfNS_4arch4Sm90ELb0ELb1ELb1ELb1ELb0ELb1ELb0ELb1ELb1ELb0ELb0ELb0EEENS1_21CollectiveEpilogueFwdINS6_IJSA_SA_SB_EEES9_SE_SG_Li256ELb1ELb0ELb0ELb0EEENS1_36VarlenDynamicPersistentTileSchedulerILi128ELi96ELi256ELi32ELb0ELb0ELb1ELb1ELb0ELb1EEEEEEEEEvNT_6ParamsE)
        /*04a0*/ 	.word	0x00000000


	//----- nvinfo : EIATTR_MIN_STACK_SIZE
	.align		4
.L_208:
        /*04a4*/ 	.byte	0x04, 0x12
        /*04a6*/ 	.short	(.L_210 - .L_209)
	.align		4
.L_209:
        /*04a8*/ 	.word	index@(_ZN7cutlass13device_kernelIN5flash11enable_sm90INS1_16FlashAttnFwdSm90INS1_25CollectiveMainloopFwdSm90ILi2EN4cute5tupleIJNS5_1CILi1EEES8_S8_EEENS6_IJNS7_ILi128EEESA_NS7_ILi192EEEEEELi128ENS_6half_tEfNS_4arch4Sm90ELb1ELb0ELb1ELb0ELb0ELb0ELb0ELb1ELb1ELb0ELb0ELb0EEENS1_21CollectiveEpilogueFwdINS6_IJSA_SA_SA_EEES9_SD_SF_Li256ELb0ELb0ELb0ELb0EEENS1_30DynamicPersistentTileSchedulerILi256ELi32ELb0ELb0ELb1EEEEEEEEEvNT_6ParamsE)
        /*04ac*/ 	.word	0x00000000


	//----- nvinfo : EIATTR_MIN_STACK_SIZE
	.align		4
.L_210:
        /*04b0*/ 	.byte	0x04, 0x12
        /*04b2*/ 	.short	(.L_212 - .L_211)
	.align		4
.L_211:
        /*04b4*/ 	.word	index@(_ZN7cutlass13device_kernelIN5flash11enable_sm90INS1_16FlashAttnFwdSm90INS1_25CollectiveMainloopFwdSm90ILi2EN4cute5tupleIJNS5_1CILi1EEES8_S8_EEENS6_IJNS7_ILi128EEESA_NS7_ILi192EEEEEELi128ENS_6half_tEfNS_4arch4Sm90ELb1ELb0ELb1ELb1ELb0ELb0ELb0ELb1ELb1ELb0ELb0ELb0EEENS1_21CollectiveEpilogueFwdINS6_IJSA_SA_SA_EEES9_SD_SF_Li256ELb1ELb0ELb0ELb0EEENS1_36VarlenDynamicPersistentTileSchedulerILi128ELi128ELi256ELi32ELb0ELb0ELb1ELb1ELb1ELb1EEEEEEEEEvNT_6ParamsE)
        /*04b8*/ 	.word	0x00000000


	//----- nvinfo : EIATTR_MIN_STACK_SIZE
	.align		4
.L_212:
        /*04bc*/ 	.byte	0x04, 0x12
        /*04be*/ 	.short	(.L_214 - .L_213)
	.align		4
.L_213:
        /*04c0*/ 	.word	index@(_ZN7cutlass13device_kernelIN5flash11enable_sm90INS1_16FlashAttnFwdSm90INS1_25CollectiveMainloopFwdSm90ILi2EN4cute5tupleIJNS5_1CILi1EEES8_S8_EEENS6_IJNS7_ILi128EEESA_NS7_ILi192EEEEEELi128ENS_6half_tEfNS_4arch4Sm90ELb1ELb0ELb1ELb1ELb0ELb1ELb0ELb1ELb1ELb0ELb0ELb0EEENS1_21CollectiveEpilogueFwdINS6_IJSA_SA_SA_EEES9_SD_SF_Li256ELb1ELb0ELb0ELb0EEENS1_36VarlenDynamicPersistentTileSchedulerILi128ELi128ELi256ELi32ELb0ELb0ELb1ELb1ELb1ELb1EEEEEEEEEvNT_6ParamsE)
        /*04c4*/ 	.word	0x00000000


	//----- nvinfo : EIATTR_MIN_STACK_SIZE
	.align		4
.L_214:
        /*04c8*/ 	.byte	0x04, 0x12
        /*04ca*/ 	.short	(.L_216 - .L_215)
	.align		4
.L_215:
        /*04cc*/ 	.word	index@(_ZN7cutlass13device_kernelIN5flash11enable_sm90INS1_16FlashAttnFwdSm90INS1_25CollectiveMainloopFwdSm90ILi2EN4cute5tupleIJNS5_1CILi1EEES8_S8_EEENS6_IJNS7_ILi64EEESA_SA_EEELi512ENS_6half_tEfNS_4arch4Sm90ELb0ELb0ELb1ELb0ELb0ELb0ELb0ELb0ELb0ELb0ELb0ELb0EEENS1_21CollectiveEpilogueFwdINS6_IJSA_NS7_ILi512EEESA_EEES9_SC_SE_Li256ELb0ELb0ELb0ELb0EEENS1_29StaticPersistentTileSchedulerILb0EEEEEEEEEvNT_6ParamsE)
        /*04d0*/ 	.word	0x00000000


	//----- nvinfo : EIATTR_MIN_STACK_SIZE
	.align		4
.L_216:
        /*04d4*/ 	.byte	0x04, 0x12
        /*04d6*/ 	.short	(.L_218 - .L_217)
	.align		4
.L_217:
        /*04d8*/ 	.word	index@(_ZN7cutlass13device_kernelIN5flash11enable_sm90INS1_16FlashAttnFwdSm90INS1_25CollectiveMainloopFwdSm90ILi2EN4cute5tupleIJNS5_1CILi1EEES8_S8_EEENS6_IJNS7_ILi64EEESA_SA_EEELi512ENS_6half_tEfNS_4arch4Sm90ELb0ELb0ELb1ELb0ELb0ELb0ELb1ELb0ELb0ELb0ELb0ELb0EEENS1_21CollectiveEpilogueFwdINS6_IJSA_NS7_ILi512EEESA_EEES9_SC_SE_Li256ELb0ELb0ELb0ELb0EEENS1_29StaticPersistentTileSchedulerILb0EEEEEEEEEvNT_6ParamsE)
        /*04dc*/ 	.word	0x00000000


	//----- nvinfo : EIATTR_MIN_STACK_SIZE
	.align		4
.L_218:
        /*04e0*/ 	.byte	0x04, 0x12
        /*04e2*/ 	.short	(.L_220 - .L_219)
	.align		4
.L_219:
        /*04e4*/ 	.word	index@(_ZN7cutlass13device_kernelIN5flash11enable_sm90INS1_16FlashAttnFwdSm90INS1_25CollectiveMainloopFwdSm90ILi2EN4cute5tupleIJNS5_1CILi1EEES8_S8_EEENS6_IJNS7_ILi64EEESA_SA_EEELi512ENS_6half_tEfNS_4arch4Sm90ELb0ELb0ELb1ELb1ELb0ELb0ELb0ELb0ELb0ELb0ELb0ELb0EEENS1_21CollectiveEpilogueFwdINS6_IJSA_NS7_ILi512EEESA_EEES9_SC_SE_Li256ELb1ELb0ELb0ELb0EEENS1_36VarlenDynamicPersistentTileSchedulerILi64ELi64ELi256ELi32ELb0ELb0ELb1ELb0ELb1ELb1EEEEEEEEEvNT_6ParamsE)
        /*04e8*/ 	.word	0x00000000


	//----- nvinfo : EIATTR_MIN_STACK_SIZE
	.align		4
.L_220:
        /*04ec*/ 	.byte	0x04, 0x12
        /*04ee*/ 	.short	(.L_222 - .L_221)
	.align		4
.L_221:
        /*04f0*/ 	.word	index@(_ZN7cutlass13device_kernelIN5flash11enable_sm90INS1_16FlashAttnFwdSm90INS1_25CollectiveMainloopFwdSm90ILi2EN4cute5tupleIJNS5_1CILi1EEES8_S8_EEENS6_IJNS7_ILi64EEESA_SA_EEELi512ENS_6half_tEfNS_4arch4Sm90ELb0ELb0ELb1ELb1ELb0ELb1ELb0ELb0ELb0ELb0ELb0ELb0EEENS1_21CollectiveEpilogueFwdINS6_IJSA_NS7_ILi512EEESA_EEES9_SC_SE_Li256ELb1ELb0ELb0ELb0EEENS1_36VarlenDynamicPersistentTileSchedulerILi64ELi64ELi256ELi32ELb0ELb0ELb1ELb0ELb1ELb1EEEEEEEEEvNT_6ParamsE)
        /*04f4*/ 	.word	0x00000000


	//----- nvinfo : EIATTR_MIN_STACK_SIZE
	.align		4
.L_222:
        /*04f8*/ 	.byte	0x04, 0x12
        /*04fa*/ 	.short	(.L_224 - .L_223)
	.align		4
.L_223:
        /*04fc*/ 	.word	index@(_ZN7cutlass13device_kernelIN5flash11enable_sm90INS1_16FlashAttnFwdSm90INS1_25CollectiveMainloopFwdSm90ILi2EN4cute5tupleIJNS5_1CILi1EEES8_S8_EEENS6_IJNS7_ILi64EEESA_SA_EEELi512ENS_6half_tEfNS_4arch4Sm90ELb0ELb0ELb1ELb1ELb0ELb0ELb1ELb0ELb0ELb0ELb0ELb0EEENS1_21CollectiveEpilogueFwdINS6_IJSA_NS7_ILi512EEESA_EEES9_SC_SE_Li256ELb1ELb0ELb0ELb0EEENS1_36VarlenDynamicPersistentTileSchedulerILi64ELi64ELi256ELi32ELb0ELb0ELb1ELb0ELb1ELb1EEEEEEEEEvNT_6ParamsE)
        /*0500*/ 	.word	0x00000000


	//----- nvinfo : EIATTR_MIN_STACK_SIZE
	.align		4
.L_224:
        /*0504*/ 	.byte	0x04, 0x12
        /*0506*/ 	.short	(.L_226 - .L_225)
	.align		4
.L_225:
        /*0508*/ 	.word	index@(_ZN7cutlass13device_kernelIN5flash11enable_sm90INS1_16FlashAttnFwdSm90INS1_25CollectiveMainloopFwdSm90ILi2EN4cute5tupleIJNS5_1CILi1EEES8_S8_EEENS6_IJNS7_ILi64EEESA_SA_EEELi512ENS_6half_tEfNS_4arch4Sm90ELb0ELb0ELb1ELb1ELb0ELb1ELb1ELb0ELb0ELb0ELb0ELb0EEENS1_21CollectiveEpilogueFwdINS6_IJSA_NS7_ILi512EEESA_EEES9_SC_SE_Li256ELb1ELb0ELb0ELb0EEENS1_36VarlenDynamicPersistentTileSchedulerILi64ELi64ELi256ELi32ELb0ELb0ELb1ELb0ELb1ELb1EEEEEEEEEvNT_6ParamsE)
        /*050c*/ 	.word	0x00000000


	//----- nvinfo : EIATTR_MIN_STACK_SIZE
	.align		4
.L_226:
        /*0510*/ 	.byte	0x04, 0x12
        /*0512*/ 	.short	(.L_228 - .L_227)
	.align		4
.L_227:
        /*0514*/ 	.word	index@(_ZN7cutlass13device_kernelIN5flash11enable_sm90INS1_16FlashAttnFwdSm90INS1_25CollectiveMainloopFwdSm90ILi2EN4cute5tupleIJNS5_1CILi1EEES8_S8_EEENS6_IJNS7_ILi64EEESA_SA_EEELi512ENS_6half_tEfNS_4arch4Sm90ELb0ELb1ELb1ELb0ELb0ELb0ELb0ELb0ELb0ELb0ELb0ELb0EEENS1_21CollectiveEpilogueFwdINS6_IJSA_NS7_ILi512EEESA_EEES9_SC_SE_Li256ELb0ELb0ELb0ELb0EEENS1_30DynamicPersistentTileSchedulerILi256ELi32ELb0ELb0ELb1EEEEEEEEEvNT_6ParamsE)
        /*0518*/ 	.word	0x00000000


	//----- nvinfo : EIATTR_MIN_STACK_SIZE
	.align		4
.L_228:
        /*051c*/ 	.byte	0x04, 0x12
        /*051e*/ 	.short	(.L_230 - .L_229)
	.align		4
.L_229:
        /*0520*/ 	.word	index@(_ZN7cutlass13device_kernelIN5flash11enable_sm90INS1_16FlashAttnFwdSm90INS1_25CollectiveMainloopFwdSm90ILi2EN4cute5tupleIJNS5_1CILi1EEES8_S8_EEENS6_IJNS7_ILi64EEESA_SA_EEELi512ENS_6half_tEfNS_4arch4Sm90ELb0ELb1ELb1ELb0ELb0ELb0ELb1ELb0ELb0ELb0ELb0ELb0EEENS1_21CollectiveEpilogueFwdINS6_IJSA_NS7_ILi512EEESA_EEES9_SC_SE_Li256ELb0ELb0ELb0ELb0EEENS1_30DynamicPersistentTileSchedulerILi256ELi32ELb0ELb0ELb1EEEEEEEEEvNT_6ParamsE)
        /*0524*/ 	.word	0x00000000


	//----- nvinfo : EIATTR_MIN_STACK_SIZE
	.align		4
.L_230:
        /*0528*/ 	.byte	0x04, 0x12
        /*052a*/ 	.short	(.L_232 - .L_231)
	.align		4
.L_231:
        /*052c*/ 	.word	index@(_ZN7cutlass13device_kernelIN5flash11enable_sm90INS1_16FlashAttnFwdSm90INS1_25CollectiveMainloopFwdSm90ILi2EN4cute5tupleIJNS5_1CILi1EEES8_S8_EEENS6_IJNS7_ILi64EEESA_SA_EEELi512ENS_6half_tEfNS_4arch4Sm90ELb0ELb1ELb1ELb1ELb0ELb0ELb0ELb0ELb0ELb0ELb0ELb0EEENS1_21CollectiveEpilogueFwdINS6_IJSA_NS7_ILi512EEESA_EEES9_SC_SE_Li256ELb1ELb0ELb0ELb0EEENS1_36VarlenDynamicPersistentTileSchedulerILi64ELi64ELi256ELi32ELb0ELb0ELb1ELb1ELb0ELb1EEEEEEEEEvNT_6ParamsE)
        /*0530*/ 	.word	0x00000000


	//----- nvinfo : EIATTR_MIN_STACK_SIZE
	.align		4
.L_232:
        /*0534*/ 	.byte	0x04, 0x12
        /*0536*/ 	.short	(.L_234 - .L_233)
	.align		4
.L_233:
        /*0538*/ 	.word	index@(_ZN7cutlass13device_kernelIN5flash11enable_sm90INS1_16FlashAttnFwdSm90INS1_25CollectiveMainloopFwdSm90ILi2EN4cute5tupleIJNS5_1CILi1EEES8_S8_EEENS6_IJNS7_ILi64EEESA_SA_EEELi512ENS_6half_tEfNS_4arch4Sm90ELb0ELb1ELb1ELb1ELb0ELb1ELb0ELb0ELb0ELb0ELb0ELb0EEENS1_21CollectiveEpilogueFwdINS6_IJSA_NS7_ILi512EEESA_EEES9_SC_SE_Li256ELb1ELb0ELb0ELb0EEENS1_36VarlenDynamicPersistentTileSchedulerILi64ELi64ELi256ELi32ELb0ELb0ELb1ELb1ELb0ELb1EEEEEEEEEvNT_6ParamsE)
        /*053c*/ 	.word	0x00000000


	//----- nvinfo : EIATTR_MIN_STACK_SIZE
	.align		4
.L_234:
        /*0540*/ 	.byte	0x04, 0x12
        /*0542*/ 	.short	(.L_236 - .L_235)
	.align		4
.L_235:
        /*0544*/ 	.word	index@(_ZN7cutlass13device_kernelIN5flash11enable_sm90INS1_16FlashAttnFwdSm90INS1_25CollectiveMainloopFwdSm90ILi2EN4cute5tupleIJNS5_1CILi1EEES8_S8_EEENS6_IJNS7_ILi64EEESA_SA_EEELi512ENS_6half_tEfNS_4arch4Sm90ELb0ELb1ELb1ELb1ELb0ELb0ELb1ELb0ELb0ELb0ELb0ELb0EEENS1_21CollectiveEpilogueFwdINS6_IJSA_NS7_ILi512EEESA_EEES9_SC_SE_Li256ELb1ELb0ELb0ELb0EEENS1_36VarlenDynamicPersistentTileSchedulerILi64ELi64ELi256ELi32ELb0ELb0ELb1ELb1ELb0ELb1EEEEEEEEEvNT_6ParamsE)
        /*0548*/ 	.word	0x00000000


	//----- nvinfo : EIATTR_MIN_STACK_SIZE
	.align		4
.L_236:
        /*054c*/ 	.byte	0x04, 0x12
        /*054e*/ 	.short	(.L_238 - .L_237)
	.align		4
.L_237:
        /*0550*/ 	.word	index@(_ZN7cutlass13device_kernelIN5flash11enable_sm90INS1_16FlashAttnFwdSm90INS1_25CollectiveMainloopFwdSm90ILi2EN4cute5tupleIJNS5_1CILi1EEES8_S8_EEENS6_IJNS7_ILi64EEESA_SA_EEELi512ENS_6half_tEfNS_4arch4Sm90ELb0ELb1ELb1ELb1ELb0ELb1ELb1ELb0ELb0ELb0ELb0ELb0EEENS1_21CollectiveEpilogueFwdINS6_IJSA_NS7_ILi512EEESA_EEES9_SC_SE_Li256ELb1ELb0ELb0ELb0EEENS1_36VarlenDynamicPersistentTileSchedulerILi64ELi64ELi256ELi32ELb0ELb0ELb1ELb1ELb0ELb1EEEEEEEEEvNT_6ParamsE)
        /*0554*/ 	.word	0x00000000


	//----- nvinfo : EIATTR_MIN_STACK_SIZE
	.align		4
.L_238:
        /*0558*/ 	.byte	0x04, 0x12
        /*055a*/ 	.short	(.L_240 - .L_239)
	.align		4
.L_239:
        /*055c*/ 	.word	index@(_ZN7cutlass13device_kernelIN5flash11enable_sm90INS1_16FlashAttnFwdSm90INS1_25CollectiveMainloopFwdSm90ILi2EN4cute5tupleIJNS5_1CILi1EEES8_S8_EEENS6_IJNS7_ILi64EEESA_SA_EEELi512ENS_6half_tEfNS_4arch4Sm90ELb1ELb0ELb1ELb0ELb0ELb0ELb0ELb0ELb0ELb0ELb0ELb0EEENS1_21CollectiveEpilogueFwdINS6_IJSA_NS7_ILi512EEESA_EEES9_SC_SE_Li256ELb0ELb0ELb0ELb0EEENS1_30DynamicPersistentTileSchedulerILi256ELi32ELb0ELb0ELb1EEEEEEEEEvNT_6ParamsE)
        /*0560*/ 	.word	0x00000000


	//----- nvinfo : EIATTR_MIN_STACK_SIZE
	.align		4
.L_240:
        /*0564*/ 	.byte	0x04, 0x12
        /*0566*/ 	.short	(.L_242 - .L_241)
	.align		4
.L_241:
        /*0568*/ 	.word	index@(_ZN7cutlass13device_kernelIN5flash11enable_sm90INS1_16FlashAttnFwdSm90INS1_25CollectiveMainloopFwdSm90ILi2EN4cute5tupleIJNS5_1CILi1EEES8_S8_EEENS6_IJNS7_ILi64EEESA_SA_EEELi512ENS_6half_tEfNS_4arch4Sm90ELb1ELb0ELb1ELb0ELb0ELb0ELb1ELb0ELb0ELb0ELb0ELb0EEENS1_21CollectiveEpilogueFwdINS6_IJSA_NS7_ILi512EEESA_EEES9_SC_SE_Li256ELb0ELb0ELb0ELb0EEENS1_30DynamicPersistentTileSchedulerILi256ELi32ELb0ELb0ELb1EEEEEEEEEvNT_6ParamsE)
        /*056c*/ 	.word	0x00000000


	//----- nvinfo : EIATTR_MIN_STACK_SIZE
	.align		4
.L_242:
        /*0570*/ 	.byte	0x04, 0x12
        /*0572*/ 	.short	(.L_244 - .L_243)
	.align		4
.L_243:
        /*0574*/ 	.word	index@(_ZN7cutlass13device_kernelIN5flash11enable_sm90INS1_16FlashAttnFwdSm90INS1_25CollectiveMainloopFwdSm90ILi2EN4cute5tupleIJNS5_1CILi1EEES8_S8_EEENS6_IJNS7_ILi64EEESA_SA_EEELi512ENS_6half_tEfNS_4arch4Sm90ELb1ELb0ELb1ELb1ELb0ELb0ELb0ELb0ELb0ELb0ELb0ELb0EEENS1_21CollectiveEpilogueFwdINS6_IJSA_NS7_ILi512EEESA_EEES9_SC_SE_Li256ELb1ELb0ELb0ELb0EEENS1_36VarlenDynamicPersistentTileSchedulerILi64ELi64ELi256ELi32ELb0ELb0ELb1ELb1ELb1ELb1EEEEEEEEEvNT_6ParamsE)
        /*0578*/ 	.word	0x00000000


	//----- nvinfo : EIATTR_MIN_STACK_SIZE
	.align		4
.L_244:
        /*057c*/ 	.byte	0x04, 0x12
        /*057e*/ 	.short	(.L_246 - .L_245)
	.align		4
.L_245:
        /*0580*/ 	.word	index@(_ZN7cutlass13device_kernelIN5flash11enable_sm90INS1_16FlashAttnFwdSm90INS1_25CollectiveMainloopFwdSm90ILi2EN4cute5tupleIJNS5_1CILi1EEES8_S8_EEENS6_IJNS7_ILi64EEESA_SA_EEELi512ENS_6half_tEfNS_4arch4Sm90ELb1ELb0ELb1ELb1ELb0ELb1ELb0ELb0ELb0ELb0ELb0ELb0EEENS1_21CollectiveEpilogueFwdINS6_IJSA_NS7_ILi512EEESA_EEES9_SC_SE_Li256ELb1ELb0ELb0ELb0EEENS1_36VarlenDynamicPersistentTileSchedulerILi64ELi64ELi256ELi32ELb0ELb0ELb1ELb1ELb1ELb1EEEEEEEEEvNT_6ParamsE)
        /*0584*/ 	.word	0x00000000


	//----- nvinfo : EIATTR_MIN_STACK_SIZE
	.align		4
.L_246:
        /*0588*/ 	.byte	0x04, 0x12
        /*058a*/ 	.short	(.L_248 - .L_247)
	.align		4
.L_247:
        /*058c*/ 	.word	index@(_ZN7cutlass13device_kernelIN5flash11enable_sm90INS1_16FlashAttnFwdSm90INS1_25CollectiveMainloopFwdSm90ILi2EN4cute5tupleIJNS5_1CILi1EEES8_S8_EEENS6_IJNS7_ILi64EEESA_SA_EEELi512ENS_6half_tEfNS_4arch4Sm90ELb1ELb0ELb1ELb1ELb0ELb0ELb1ELb0ELb0ELb0ELb0ELb0EEENS1_21CollectiveEpilogueFwdINS6_IJSA_NS7_ILi512EEESA_EEES9_SC_SE_Li256ELb1ELb0ELb0ELb0EEENS1_36VarlenDynamicPersistentTileSchedulerILi64ELi64ELi256ELi32ELb0ELb0ELb1ELb1ELb1ELb1EEEEEEEEEvNT_6ParamsE)
        /*0590*/ 	.word	0x00000000


	//----- nvinfo : EIATTR_MIN_STACK_SIZE
	.align		4
.L_248:
        /*0594*/ 	.byte	0x04, 0x12
        /*0596*/ 	.short	(.L_250 - .L_249)
	.align		4
.L_249:
        /*0598*/ 	.word	index@(_ZN7cutlass13device_kernelIN5flash11enable_sm90INS1_16FlashAttnFwdSm90INS1_25CollectiveMainloopFwdSm90ILi2EN4cute5tupleIJNS5_1CILi1EEES8_S8_EEENS6_IJNS7_ILi64EEESA_SA_EEELi512ENS_6half_tEfNS_4arch4Sm90ELb1ELb0ELb1ELb1ELb0ELb1ELb1ELb0ELb0ELb0ELb0ELb0EEENS1_21CollectiveEpilogueFwdINS6_IJSA_NS7_ILi512EEESA_EEES9_SC_SE_Li256ELb1ELb0ELb0ELb0EEENS1_36VarlenDynamicPersistentTileSchedulerILi64ELi64ELi256ELi32ELb0ELb0ELb1ELb1ELb1ELb1EEEEEEEEEvNT_6ParamsE)
        /*059c*/ 	.word	0x00000000


	//----- nvinfo : EIATTR_MIN_STACK_SIZE
	.align		4
.L_250:
        /*05a0*/ 	.byte	0x04, 0x12
        /*05a2*/ 	.short	(.L_252 - .L_251)
	.align		4
.L_251:
        /*05a4*/ 	.word	index@(_ZN7cutlass13device_kernelIN5flash11enable_sm90INS1_16FlashAttnFwdSm90INS1_25CollectiveMainloopFwdSm90ILi2EN4cute5tupleIJNS5_1CILi1EEES8_S8_EEENS6_IJNS7_ILi128EEENS7_ILi96EEENS7_ILi64EEEEEELi256ENS_6half_tEfNS_4arch4Sm90ELb0ELb0ELb1ELb0ELb0ELb0ELb0ELb1ELb0ELb0ELb0ELb0EEENS1_21CollectiveEpilogueFwdINS6_IJSA_NS7_ILi256EEESB_EEES9_SE_SG_Li256ELb0ELb0ELb0ELb0EEENS1_29StaticPersistentTileSchedulerILb0EEEEEEEEEvNT_6ParamsE)
        /*05a8*/ 	.word	0x00000000


	//----- nvinfo : EIATTR_MIN_STACK_SIZE
	.align		4
.L_252:
        /*05ac*/ 	.byte	0x04, 0x12
        /*05ae*/ 	.short	(.L_254 - .L_253)
	.align		4
.L_253:
        /*05b0*/ 	.word	index@(_ZN7cutlass13device_kernelIN5flash11enable_sm90INS1_16FlashAttnFwdSm90INS1_25CollectiveMainloopFwdSm90ILi2EN4cute5tupleIJNS5_1CILi1EEES8_S8_EEENS6_IJNS7_ILi128EEENS7_ILi96EEENS7_ILi64EEEEEELi256ENS_6half_tEfNS_4arch4Sm90ELb0ELb0ELb1ELb0ELb0ELb0ELb1ELb1ELb0ELb0ELb0ELb0EEENS1_21CollectiveEpilogueFwdINS6_IJSA_NS7_ILi256EEESB_EEES9_SE_SG_Li256ELb0ELb0ELb0ELb0EEENS1_29StaticPersistentTileSchedulerILb0EEEEEEEEEvNT_6ParamsE)
        /*05b4*/ 	.word	0x00000000


	//----- nvinfo : EIATTR_MIN_STACK_SIZE
	.align		4
.L_254:
        /*05b8*/ 	.byte	0x04, 0x12
        /*05ba*/ 	.short	(.L_256 - .L_255)
	.align		4
.L_255:
        /*05bc*/ 	.word	index@(_ZN7cutlass13device_kernelIN5flash11enable_sm90INS1_16FlashAttnFwdSm90INS1_25CollectiveMainloopFwdSm90ILi2EN4cute5tupleIJNS5_1CILi1EEES8_S8_EEENS6_IJNS7_ILi128EEENS7_ILi96EEENS7_ILi64EEEEEELi256ENS_6half_tEfNS_4arch4Sm90ELb0ELb0ELb1ELb1ELb0ELb0ELb0ELb1ELb0ELb0ELb0ELb0EEENS1_21CollectiveEpilogueFwdINS6_IJSA_NS7_ILi256EEESB_EEES9_SE_SG_Li256ELb1ELb0ELb0ELb0EEENS1_36VarlenDynamicPersistentTileSchedulerILi128ELi96ELi256ELi32ELb0ELb0ELb1ELb0ELb1ELb1EEEEEEEEEvNT_6ParamsE)
        /*05c0*/ 	.word	0x00000000


	//----- nvinfo : EIATTR_MIN_STACK_SIZE
	.align		4
.L_256:
        /*05c4*/ 	.byte	0x04, 0x12
        /*05c6*/ 	.short	(.L_258 - .L_257)
	.align		4
.L_257:
        /*05c8*/ 	.word	index@(_ZN7cutlass13device_kernelIN5flash11enable_sm90INS1_16FlashAttnFwdSm90INS1_25CollectiveMainloopFwdSm90ILi2EN4cute5tupleIJNS5_1CILi1EEES8_S8_EEENS6_IJNS7_ILi128EEENS7_ILi96EEENS7_ILi64EEEEEELi256ENS_6half_tEfNS_4arch4Sm90ELb0ELb0ELb1ELb1ELb0ELb1ELb0ELb1ELb0ELb0ELb0ELb0EEENS1_21CollectiveEpilogueFwdINS6_IJSA_NS7_ILi256EEESB_EEES9_SE_SG_Li256ELb1ELb0ELb0ELb0EEENS1_36VarlenDynamicPersistentTileSchedulerILi128ELi96ELi256ELi32ELb0ELb0ELb1ELb0ELb1ELb1EEEEEEEEEvNT_6ParamsE)
        /*05cc*/ 	.word	0x00000000


	//----- nvinfo : EIATTR_MIN_STACK_SIZE
	.align		4
.L_258:
        /*05d0*/ 	.byte	0x04, 0x12
        /*05d2*/ 	.short	(.L_260 - .L_259)
	.align		4
.L_259:
        /*05d4*/ 	.word	index@(_ZN7cutlass13device_kernelIN5flash11enable_sm90INS1_16FlashAttnFwdSm90INS1_25CollectiveMainloopFwdSm90ILi2EN4cute5tupleIJNS5_1CILi1EEES8_S8_EEENS6_IJNS7_ILi128EEENS7_ILi96EEENS7_ILi64EEEEEELi256ENS_6half_tEfNS_4arch4Sm90ELb0ELb0ELb1ELb1ELb0ELb0ELb1ELb1ELb0ELb0ELb0ELb0EEENS1_21CollectiveEpilogueFwdINS6_IJSA_NS7_ILi256EEESB_EEES9_SE_SG_Li256ELb1ELb0ELb0ELb0EEENS1_36VarlenDynamicPersistentTileSchedulerILi128ELi96ELi256ELi32ELb0ELb0ELb1ELb0ELb1ELb1EEEEEEEEEvNT_6ParamsE)
        /*05d8*/ 	.word	0x00000000


	//----- nvinfo : EIATTR_MIN_STACK_SIZE
	.align		4
.L_260:
        /*05dc*/ 	.byte	0x04, 0x12
        /*05de*/ 	.short	(.L_262 - .L_261)
	.align		4
.L_261:
        /*05e0*/ 	.word	index@(_ZN7cutlass13device_kernelIN5flash11enable_sm90INS1_16FlashAttnFwdSm90INS1_25CollectiveMainloopFwdSm90ILi2EN4cute5tupleIJNS5_1CILi1EEES8_S8_EEENS6_IJNS7_ILi128EEENS7_ILi96EEENS7_ILi64EEEEEELi256ENS_6half_tEfNS_4arch4Sm90ELb0ELb0ELb1ELb1ELb0ELb1ELb1ELb1ELb0ELb0ELb0ELb0EEENS1_21CollectiveEpilogueFwdINS6_IJSA_NS7_ILi256EEESB_EEES9_SE_SG_Li256ELb1ELb0ELb0ELb0EEENS1_36VarlenDynamicPersistentTileSchedulerILi128ELi96ELi256ELi32ELb0ELb0ELb1ELb0ELb1ELb1EEEEEEEEEvNT_6ParamsE)
        /*05e4*/ 	.word	0x00000000


	//----- nvinfo : EIATTR_MIN_STACK_SIZE
	.align		4
.L_262:
        /*05e8*/ 	.byte	0x04, 0x12
        /*05ea*/ 	.short	(.L_264 - .L_263)
	.align		4
.L_263:
        /*05ec*/ 	.word	index@(_ZN7cutlass13device_kernelIN5flash11enable_sm90INS1_16FlashAttnFwdSm90INS1_25CollectiveMainloopFwdSm90ILi2EN4cute5tupleIJNS5_1CILi1EEES8_S8_EEENS6_IJNS7_ILi128EEENS7_ILi96EEENS7_ILi64EEEEEELi256ENS_6half_tEfNS_4arch4Sm90ELb0ELb1ELb1ELb0ELb0ELb0ELb0ELb1ELb0ELb0ELb0ELb0EEENS1_21CollectiveEpilogueFwdINS6_IJSA_NS7_ILi256EEESB_EEES9_SE_SG_Li256ELb0ELb0ELb0ELb0EEENS1_30DynamicPersistentTileSchedulerILi256ELi32ELb0ELb0ELb1EEEEEEEEEvNT_6ParamsE)
        /*05f0*/ 	.word	0x00000000


	//----- nvinfo : EIATTR_MIN_STACK_SIZE
	.align		4
.L_264:
        /*05f4*/ 	.byte	0x04, 0x12
        /*05f6*/ 	.short	(.L_266 - .L_265)
	.align		4
.L_265:
        /*05f8*/ 	.word	index@(_ZN7cutlass13device_kernelIN5flash11enable_sm90INS1_16FlashAttnFwdSm90INS1_25CollectiveMainloopFwdSm90ILi2EN4cute5tupleIJNS5_1CILi1EEES8_S8_EEENS6_IJNS7_ILi128EEENS7_ILi96EEENS7_ILi64EEEEEELi256ENS_6half_tEfNS_4arch4Sm90ELb0ELb1ELb1ELb0ELb0ELb0ELb1ELb1ELb0ELb0ELb0ELb0EEENS1_21CollectiveEpilogueFwdINS6_IJSA_NS7_ILi256EEESB_EEES9_SE_SG_Li256ELb0ELb0ELb0ELb0EEENS1_30DynamicPersistentTileSchedulerILi256ELi32ELb0ELb0ELb1EEEEEEEEEvNT_6ParamsE)
        /*05fc*/ 	.word	0x00000000


	//----- nvinfo : EIATTR_MIN_STACK_SIZE
	.align		4
.L_266:
        /*0600*/ 	.byte	0x04, 0x12
        /*0602*/ 	.short	(.L_268 - .L_267)
	.align		4
.L_267:
        /*0604*/ 	.word	index@(_ZN7cutlass13device_kernelIN5flash11enable_sm90INS1_16FlashAttnFwdSm90INS1_25CollectiveMainloopFwdSm90ILi2EN4cute5tupleIJNS5_1CILi1EEES8_S8_EEENS6_IJNS7_ILi128EEENS7_ILi96EEENS7_ILi64EEEEEELi256ENS_6half_tEfNS_4arch4Sm90ELb0ELb1ELb1ELb1ELb0ELb0ELb0ELb1ELb0ELb0ELb0ELb0EEENS1_21CollectiveEpilogueFwdINS6_IJSA_NS7_ILi256EEESB_EEES9_SE_SG_Li256ELb1ELb0ELb0ELb0EEENS1_36VarlenDynamicPersistentTileSchedulerILi128ELi96ELi256ELi32ELb0ELb0ELb1ELb1ELb0ELb1EEEEEEEEEvNT_6ParamsE)
        /*0608*/ 	.word	0x00000000


	//----- nvinfo : EIATTR_MIN_STACK_SIZE
	.align		4
.L_268:
        /*060c*/ 	.byte	0x04, 0x12
        /*060e*/ 	.short	(.L_270 - .L_269)
	.align		4
.L_269:
        /*0610*/ 	.word	index@(_ZN7cutlass13device_kernelIN5flash11enable_sm90INS1_16FlashAttnFwdSm90INS1_25CollectiveMainloopFwdSm90ILi2EN4cute5tupleIJNS5_1CILi1EEES8_S8_EEENS6_IJNS7_ILi128EEENS7_ILi96EEENS7_ILi64EEEEEELi256ENS_6half_tEfNS_4arch4Sm90ELb0ELb1ELb1ELb1ELb0ELb1ELb0ELb1ELb0ELb0ELb0ELb0EEENS1_21CollectiveEpilogueFwdINS6_IJSA_NS7_ILi256EEESB_EEES9_SE_SG_Li256ELb1ELb0ELb0ELb0EEENS1_36VarlenDynamicPersistentTileSchedulerILi128ELi96ELi256ELi32ELb0ELb0ELb1ELb1ELb0ELb1EEEEEEEEEvNT_6ParamsE)
        /*0614*/ 	.word	0x00000000


	//----- nvinfo : EIATTR_MIN_STACK_SIZE
	.align		4
.L_270:
        /*0618*/ 	.byte	0x04, 0x12
        /*061a*/ 	.short	(.L_272 - .L_271)
	.align		4
.L_271:
        /*061c*/ 	.word	index@(_ZN7cutlass13device_kernelIN5flash11enable_sm90INS1_16FlashAttnFwdSm90INS1_25CollectiveMainloopFwdSm90ILi2EN4cute5tupleIJNS5_1CILi1EEES8_S8_EEENS6_IJNS7_ILi128EEENS7_ILi96EEENS7_ILi64EEEEEELi256ENS_6half_tEfNS_4arch4Sm90ELb0ELb1ELb1ELb1ELb0ELb0ELb1ELb1ELb0ELb0ELb0ELb0EEENS1_21CollectiveEpilogueFwdINS6_IJSA_NS7_ILi256EEESB_EEES9_SE_SG_Li256ELb1ELb0ELb0ELb0EEENS1_36VarlenDynamicPersistentTileSchedulerILi128ELi96ELi256ELi32ELb0ELb0ELb1ELb1ELb0ELb1EEEEEEEEEvNT_6ParamsE)
        /*0620*/ 	.word	0x00000000


	//----- nvinfo : EIATTR_MIN_STACK_SIZE
	.align		4
.L_272:
        /*0624*/ 	.byte	0x04, 0x12
        /*0626*/ 	.short	(.L_274 - .L_273)
	.align		4
.L_273:
        /*0628*/ 	.word	index@(_ZN7cutlass13device_kernelIN5flash11enable_sm90INS1_16FlashAttnFwdSm90INS1_25CollectiveMainloopFwdSm90ILi2EN4cute5tupleIJNS5_1CILi1EEES8_S8_EEENS6_IJNS7_ILi128EEENS7_ILi96EEENS7_ILi64EEEEEELi256ENS_6half_tEfNS_4arch4Sm90ELb0ELb1ELb1ELb1ELb0ELb1ELb1ELb1ELb0ELb0ELb0ELb0EEENS1_21CollectiveEpilogueFwdINS6_IJSA_NS7_ILi256EEESB_EEES9_SE_SG_Li256ELb1ELb0ELb0ELb0EEENS1_36VarlenDynamicPersistentTileSchedulerILi128ELi96ELi256ELi32ELb0ELb0ELb1ELb1ELb0ELb1EEEEEEEEEvNT_6ParamsE)
        /*062c*/ 	.word	0x00000000


	//----- nvinfo : EIATTR_MIN_STACK_SIZE
	.align		4
.L_274:
        /*0630*/ 	.byte	0x04, 0x12
        /*0632*/ 	.short	(.L_276 - .L_275)
	.align		4
.L_275:
        /*0634*/ 	.word	index@(_ZN7cutlass13device_kernelIN5flash11enable_sm90INS1_16FlashAttnFwdSm90INS1_25CollectiveMainloopFwdSm90ILi2EN4cute5tupleIJNS5_1CILi1EEES8_S8_EEENS6_IJNS7_ILi128EEENS7_ILi96EEENS7_ILi64EEEEEELi256ENS_6half_tEfNS_4arch4Sm90ELb1ELb0ELb1ELb0ELb0ELb0ELb0ELb1ELb0ELb0ELb0ELb0EEENS1_21CollectiveEpilogueFwdINS6_IJSA_NS7_ILi256EEESB_EEES9_SE_SG_Li256ELb0ELb0ELb0ELb0EEENS1_30DynamicPersistentTileSchedulerILi256ELi32ELb0ELb0ELb1EEEEEEEEEvNT_6ParamsE)
        /*0638*/ 	.word	0x00000000


	//----- nvinfo : EIATTR_MIN_STACK_SIZE
	.align		4
.L_276:
        /*063c*/ 	.byte	0x04, 0x12
        /*063e*/ 	.short	(.L_278 - .L_277)
	.align		4
.L_277:
        /*0640*/ 	.word	index@(_ZN7cutlass13device_kernelIN5flash11enable_sm90INS1_16FlashAttnFwdSm90INS1_25CollectiveMainloopFwdSm90ILi2EN4cute5tupleIJNS5_1CILi1EEES8_S8_EEENS6_IJNS7_ILi128EEENS7_ILi96EEENS7_ILi64EEEEEELi256ENS_6half_tEfNS_4arch4Sm90ELb1ELb0ELb1ELb0ELb0ELb0ELb1ELb1ELb0ELb0ELb0ELb0EEENS1_21CollectiveEpilogueFwdINS6_IJSA_NS7_ILi256EEESB_EEES9_SE_SG_Li256ELb0ELb0ELb0ELb0EEENS1_30DynamicPersistentTileSchedulerILi256ELi32ELb0ELb0ELb1EEEEEEEEEvNT_6ParamsE)
        /*0644*/ 	.word	0x00000000


	//----- nvinfo : EIATTR_MIN_STACK_SIZE
	.align		4
.L_278:
        /*0648*/ 	.byte	0x04, 0x12
        /*064a*/ 	.short	(.L_280 - .L_279)
	.align		4
.L_279:
        /*064c*/ 	.word	index@(_ZN7cutlass13device_kernelIN5flash11enable_sm90INS1_16FlashAttnFwdSm90INS1_25CollectiveMainloopFwdSm90ILi2EN4cute5tupleIJNS5_1CILi1EEES8_S8_EEENS6_IJNS7_ILi128EEENS7_ILi96EEENS7_ILi64EEEEEELi256ENS_6half_tEfNS_4arch4Sm90ELb1ELb0ELb1ELb1ELb0ELb0ELb0ELb1ELb0ELb0ELb0ELb0EEENS1_21CollectiveEpilogueFwdINS6_IJSA_NS7_ILi256EEESB_EEES9_SE_SG_Li256ELb1ELb0ELb0ELb0EEENS1_36VarlenDynamicPersistentTileSchedulerILi128ELi96ELi256ELi32ELb0ELb0ELb1ELb1ELb1ELb1EEEEEEEEEvNT_6ParamsE)
        /*0650*/ 	.word	0x00000000


	//----- nvinfo : EIATTR_MIN_STACK_SIZE
	.align		4
.L_280:
        /*0654*/ 	.byte	0x04, 0x12
        /*0656*/ 	.short	(.L_282 - .L_281)
	.align		4
.L_281:
        /*0658*/ 	.word	index@(_ZN7cutlass13device_kernelIN5flash11enable_sm90INS1_16FlashAttnFwdSm90INS1_25CollectiveMainloopFwdSm90ILi2EN4cute5tupleIJNS5_1CILi1EEES8_S8_EEENS6_IJNS7_ILi128EEENS7_ILi96EEENS7_ILi64EEEEEELi256ENS_6half_tEfNS_4arch4Sm90ELb1ELb0ELb1ELb1ELb0ELb1ELb0ELb1ELb0ELb0ELb0ELb0EEENS1_21CollectiveEpilogueFwdINS6_IJSA_NS7_ILi256EEESB_EEES9_SE_SG_Li256ELb1ELb0ELb0ELb0EEENS1_36VarlenDynamicPersistentTileSchedulerILi128ELi96ELi256ELi32ELb0ELb0ELb1ELb1ELb1ELb1EEEEEEEEEvNT_6ParamsE)
        /*065c*/ 	.word	0x00000000


	//----- nvinfo : EIATTR_MIN_STACK_SIZE
	.align		4
.L_282:
        /*0660*/ 	.byte	0x04, 0x12
        /*0662*/ 	.short	(.L_284 - .L_283)
	.align		4
.L_283:
        /*0664*/ 	.word	index@(_ZN7cutlass13device_kernelIN5flash11enable_sm90INS1_16FlashAttnFwdSm90INS1_25CollectiveMainloopFwdSm90ILi2EN4cute5tupleIJNS5_1CILi1EEES8_S8_EEENS6_IJNS7_ILi128EEENS7_ILi96EEENS7_ILi64EEEEEELi256ENS_6half_tEfNS_4arch4Sm90ELb1ELb0ELb1ELb1ELb0ELb0ELb1ELb1ELb0ELb0ELb0ELb0EEENS1_21CollectiveEpilogueFwdINS6_IJSA_NS7_ILi256EEESB_EEES9_SE_SG_Li256ELb1ELb0ELb0ELb0EEENS1_36VarlenDynamicPersistentTileSchedulerILi128ELi96ELi256ELi32ELb0ELb0ELb1ELb1ELb1ELb1EEEEEEEEEvNT_6ParamsE)
        /*0668*/ 	.word	0x00000000


	//----- nvinfo : EIATTR_MIN_STACK_SIZE
	.align		4
.L_284:
        /*066c*/ 	.byte	0x04, 0x12
        /*066e*/ 	.short	(.L_286 - .L_285)
	.align		4
.L_285:
        /*0670*/ 	.word	index@(_ZN7cutlass13device_kernelIN5flash11enable_sm90INS1_16FlashAttnFwdSm90INS1_25CollectiveMainloopFwdSm90ILi2EN4cute5tupleIJNS5_1CILi1EEES8_S8_EEENS6_IJNS7_ILi128EEENS7_ILi96EEENS7_ILi64EEEEEELi256ENS_6half_tEfNS_4arch4Sm90ELb1ELb0ELb1ELb1ELb0ELb1ELb1ELb1ELb0ELb0ELb0ELb0EEENS1_21CollectiveEpilogueFwdINS6_IJSA_NS7_ILi256EEESB_EEES9_SE_SG_Li256ELb1ELb0ELb0ELb0EEENS1_36VarlenDynamicPersistentTileSchedulerILi128ELi96ELi256ELi32ELb0ELb0ELb1ELb1ELb1ELb1EEEEEEEEEvNT_6ParamsE)
        /*0674*/ 	.word	0x00000000
.L_286:


//--------------------- .nv.compat                --------------------------
	.section	.nv.compat,"",@"SHT_CUDA_COMPAT_INFO"
	.align	4
        /*0000*/ 	.byte	0x02, 0x09, 0x01, 0x00, 0x02, 0x02, 0x01, 0x00, 0x02, 0x05, 0x05, 0x00, 0x03, 0x07, 0x01, 0x01
        /*0010*/ 	.byte	0x02, 0x03, 0x00, 0x00, 0x02, 0x06, 0x01, 0x00, 0x04, 0x0b, 0x08, 0x00, 0x00, 0x00, 0x00, 0x00
        /*0020*/ 	.byte	0x00, 0x00, 0x00, 0x00


//--------------------- .nv.info._ZN7cutlass13device_kernelIN5flash11enable_sm90INS1_16FlashAttnFwdSm90INS1_25CollectiveMainloopFwdSm90ILi2EN4cute5tupleIJNS5_1CILi1EEES8_S8_EEENS6_IJNS7_ILi128EEESA_NS7_ILi192EEEEEELi128ENS_6half_tEfNS_4arch4Sm90ELb0ELb0ELb1ELb0ELb0ELb0ELb0ELb1ELb1ELb0ELb0ELb0EEENS1_21CollectiveEpilogueFwdINS6_IJSA_SA_SA_EEES9_SD_SF_Li256ELb0ELb0ELb0ELb0EEENS1_29StaticPersistentTileSchedulerILb0EEEEEEEEEvNT_6ParamsE --------------------------
	.section	.nv.info._ZN7cutlass13device_kernelIN5flash11enable_sm90INS1_16FlashAttnFwdSm90INS1_25CollectiveMainloopFwdSm90ILi2EN4cute5tupleIJNS5_1CILi1EEES8_S8_EEENS6_IJNS7_ILi128EEESA_NS7_ILi192EEEEEELi128ENS_6half_tEfNS_4arch4Sm90ELb0ELb0ELb1ELb0ELb0ELb0ELb0ELb1ELb1ELb0ELb0ELb0EEENS1_21CollectiveEpilogueFwdINS6_IJSA_SA_SA_EEES9_SD_SF_Li256ELb0ELb0ELb0ELb0EEENS1_29StaticPersistentTileSchedulerILb0EEEEEEEEEvNT_6ParamsE,"",@"SHT_CUDA_INFO"
	.sectionflags	@""
	.align	4


	//----- nvinfo : EIATTR_CUDA_API_VERSION
	.align		4
        /*0000*/ 	.byte	0x04, 0x37
        /*0002*/ 	.short	(.L_288 - .L_287)
.L_287:
        /*0004*/ 	.word	0x00000082


	//----- nvinfo : EIATTR_KPARAM_INFO
	.align		4
.L_288:
        /*0008*/ 	.byte	0x04, 0x17
        /*000a*/ 	.short	(.L_290 - .L_289)
.L_289:
        /*000c*/ 	.word	0x00000000
        /*0010*/ 	.short	0x0000
        /*0012*/ 	.short	0x0000
        /*0014*/ 	.byte	0x00, 0xf0, 0x01, 0x2e


	//----- nvinfo : EIATTR_SPARSE_MMA_MASK
	.align		4
.L_290:
        /*0018*/ 	.byte	0x03, 0x50
        /*001a*/ 	.short	0x0000


	//----- nvinfo : EIATTR_MAXREG_COUNT
	.align		4
        /*001c*/ 	.byte	0x03, 0x1b
        /*001e*/ 	.short	0x00a8


	//----- nvinfo : EIATTR_MERCURY_ISA_VERSION
	.align		4
        /*0020*/ 	.byte	0x03, 0x5f
        /*0022*/ 	.short	0x0101


	//----- nvinfo : EIATTR_VRC_CTA_INIT_COUNT
	.align		4
        /*0024*/ 	.byte	0x02, 0x4a
	.zero		1
	.zero		1


	//----- nvinfo : EIATTR_EXIT_INSTR_OFFSETS
	.align		4
        /*0028*/ 	.byte	0x04, 0x1c
        /*002a*/ 	.short	(.L_292 - .L_291)


	//   ....[0]....
.L_291:
        /*002c*/ 	.word	0x00000010


	//----- nvinfo : EIATTR_MAX_THREADS
	.align		4
.L_292:
        /*0030*/ 	.byte	0x04, 0x05
        /*0032*/ 	.short	(.L_294 - .L_293)
.L_293:
        /*0034*/ 	.word	0x00000180
        /*0038*/ 	.word	0x00000001
        /*003c*/ 	.word	0x00000001


	//----- nvinfo : EIATTR_CBANK_PARAM_SIZE
	.align		4
.L_294:
        /*0040*/ 	.byte	0x03, 0x19
        /*0042*/ 	.short	0x0b80


	//----- nvinfo : EIATTR_PARAM_CBANK
	.align		4
        /*0044*/ 	.byte	0x04, 0x0a
        /*0046*/ 	.short	(.L_296 - .L_295)
	.align		4
.L_295:
        /*0048*/ 	.word	index@(.nv.constant0._ZN7cutlass13device_kernelIN5flash11enable_sm90INS1_16FlashAttnFwdSm90INS1_25CollectiveMainloopFwdSm90ILi2EN4cute5tupleIJNS5_1CILi1EEES8_S8_EEENS6_IJNS7_ILi128EEESA_NS7_ILi192EEEEEELi128ENS_6half_tEfNS_4arch4Sm90ELb0ELb0ELb1ELb0ELb0ELb0ELb0ELb1ELb1ELb0ELb0ELb0EEENS1_21CollectiveEpilogueFwdINS6_IJSA_SA_SA_EEES9_SD_SF_Li256ELb0ELb0ELb0ELb0EEENS1_29StaticPersistentTileSchedulerILb0EEEEEEEEEvNT_6ParamsE)
        /*004c*/ 	.short	0x0380
        /*004e*/ 	.short	0x0b80


	//----- nvinfo : EIATTR_SW_WAR
	.align		4
.L_296:
        /*0050*/ 	.byte	0x04, 0x36
        /*0052*/ 	.short	(.L_298 - .L_297)
.L_297:
        /*0054*/ 	.word	0x00000008
.L_298:


//--------------------- .nv.info._ZN7cutlass13device_kernelIN5flash11enable_sm90INS1_16FlashAttnFwdSm90INS1_25CollectiveMainloopFwdSm90ILi2EN4cute5tupleIJNS5_1CILi2EEENS7_ILi1EEES9_EEENS6_IJNS7_ILi128EEESB_NS7_ILi192EEEEEELi128ENS_6half_tEfNS_4arch4Sm90ELb0ELb0ELb1ELb0ELb0ELb0ELb0ELb1ELb1ELb0ELb0ELb0EEENS1_21CollectiveEpilogueFwdINS6_IJSB_SB_SB_EEESA_SE_SG_Li256ELb0ELb0ELb0ELb0EEENS1_29StaticPersistentTileSchedulerILb0EEEEEEEEEvNT_6ParamsE --------------------------
	.section	.nv.info._ZN7cutlass13device_kernelIN5flash11enable_sm90INS1_16FlashAttnFwdSm90INS1_25CollectiveMainloopFwdSm90ILi2EN4cute5tupleIJNS5_1CILi2EEENS7_ILi1EEES9_EEENS6_IJNS7_ILi128EEESB_NS7_ILi192EEEEEELi128ENS_6half_tEfNS_4arch4Sm90ELb0ELb0ELb1ELb0ELb0ELb0ELb0ELb1ELb1ELb0ELb0ELb0EEENS1_21CollectiveEpilogueFwdINS6_IJSB_SB_SB_EEESA_SE_SG_Li256ELb0ELb0ELb0ELb0EEENS1_29StaticPersistentTileSchedulerILb0EEEEEEEEEvNT_6ParamsE,"",@"SHT_CUDA_INFO"
	.sectionflags	@""
	.align	4


	//----- nvinfo : EIATTR_CUDA_API_VERSION
	.align		4
        /*0000*/ 	.byte	0x04, 0x37
        /*0002*/ 	.short	(.L_300 - .L_299)
.L_299:
        /*0004*/ 	.word	0x00000082


	//----- nvinfo : EIATTR_KPARAM_INFO
	.align		4
.L_300:
        /*0008*/ 	.byte	0x04, 0x17
        /*000a*/ 	.short	(.L_302 - .L_301)
.L_301:
        /*000c*/ 	.word	0x00000000
        /*0010*/ 	.short	0x0000
        /*0012*/ 	.short	0x0000
        /*0014*/ 	.byte	0x00, 0xf0, 0x01, 0x2e


	//----- nvinfo : EIATTR_SPARSE_MMA_MASK
	.align		4
.L_302:
        /*0018*/ 	.byte	0x03, 0x50
        /*001a*/ 	.short	0x0000


	//----- nvinfo : EIATTR_MAXREG_COUNT
	.align		4
        /*001c*/ 	.byte	0x03, 0x1b
        /*001e*/ 	.short	0x00a8


	//----- nvinfo : EIATTR_MERCURY_ISA_VERSION
	.align		4
        /*0020*/ 	.byte	0x03, 0x5f
        /*0022*/ 	.short	0x0101


	//----- nvinfo : EIATTR_VRC_CTA_INIT_COUNT
	.align		4
        /*0024*/ 	.byte	0x02, 0x4a
	.zero		1
	.zero		1


	//----- nvinfo : EIATTR_EXIT_INSTR_OFFSETS
	.align		4
        /*0028*/ 	.byte	0x04, 0x1c
        /*002a*/ 	.short	(.L_304 - .L_303)


	//   ....[0]....
.L_303:
        /*002c*/ 	.word	0x00000010


	//----- nvinfo : EIATTR_MAX_THREADS
	.align		4
.L_304:
        /*0030*/ 	.byte	0x04, 0x05
        /*0032*/ 	.short	(.L_306 - .L_305)
.L_305:
        /*0034*/ 	.word	0x00000180
        /*0038*/ 	.word	0x00000001
        /*003c*/ 	.word	0x00000001


	//----- nvinfo : EIATTR_CBANK_PARAM_SIZE
	.align		4
.L_306:
        /*0040*/ 	.byte	0x03, 0x19
        /*0042*/ 	.short	0x0b80


	//----- nvinfo : EIATTR_PARAM_CBANK
	.align		4
        /*0044*/ 	.byte	0x04, 0x0a
        /*0046*/ 	.short	(.L_308 - .L_307)
	.align		4
.L_307:
        /*0048*/ 	.word	index@(.nv.constant0._ZN7cutlass13device_kernelIN5flash11enable_sm90INS1_16FlashAttnFwdSm90INS1_25CollectiveMainloopFwdSm90ILi2EN4cute5tupleIJNS5_1CILi2EEENS7_ILi1EEES9_EEENS6_IJNS7_ILi128EEESB_NS7_ILi192EEEEEELi128ENS_6half_tEfNS_4arch4Sm90ELb0ELb0ELb1ELb0ELb0ELb0ELb0ELb1ELb1ELb0ELb0ELb0EEENS1_21CollectiveEpilogueFwdINS6_IJSB_SB_SB_EEESA_SE_SG_Li256ELb0ELb0ELb0ELb0EEENS1_29StaticPersistentTileSchedulerILb0EEEEEEEEEvNT_6ParamsE)
        /*004c*/ 	.short	0x0380
        /*004e*/ 	.short	0x0b80


	//----- nvinfo : EIATTR_SW_WAR
	.align		4
.L_308:
        /*0050*/ 	.byte	0x04, 0x36
        /*0052*/ 	.short	(.L_310 - .L_309)
.L_309:
        /*0054*/ 	.word	0x00000008
.L_310:


//--------------------- .nv.info._ZN7cutlass13device_kernelIN5flash11enable_sm90INS1_16FlashAttnFwdSm90INS1_25CollectiveMainloopFwdSm90ILi2EN4cute5tupleIJNS5_1CILi1EEES8_S8_EEENS6_IJNS7_ILi128EEESA_NS7_ILi192EEEEEELi128ENS_6half_tEfNS_4arch4Sm90ELb0ELb0ELb1ELb1ELb0ELb0ELb0ELb1ELb1ELb0ELb0ELb0EEENS1_21CollectiveEpilogueFwdINS6_IJSA_SA_SA_EEES9_SD_SF_Li256ELb1ELb0ELb0ELb0EEENS1_36VarlenDynamicPersistentTileSchedulerILi128ELi128ELi256ELi32ELb0ELb0ELb1ELb0ELb1ELb1EEEEEEEEEvNT_6ParamsE --------------------------
	.section	.nv.info._ZN7cutlass13device_kernelIN5flash11enable_sm90INS1_16FlashAttnFwdSm90INS1_25CollectiveMainloopFwdSm90ILi2EN4cute5tupleIJNS5_1CILi1EEES8_S8_EEENS6_IJNS7_ILi128EEESA_NS7_ILi192EEEEEELi128ENS_6half_tEfNS_4arch4Sm90ELb0ELb0ELb1ELb1ELb0ELb0ELb0ELb1ELb1ELb0ELb0ELb0EEENS1_21CollectiveEpilogueFwdINS6_IJSA_SA_SA_EEES9_SD_SF_Li256ELb1ELb0ELb0ELb0EEENS1_36VarlenDynamicPersistentTileSchedulerILi128ELi128ELi256ELi32ELb0ELb0ELb1ELb0ELb1ELb1EEEEEEEEEvNT_6ParamsE,"",@"SHT_CUDA_INFO"
	.sectionflags	@""
	.align	4


	//----- nvinfo : EIATTR_CUDA_API_VERSION
	.align		4
        /*0000*/ 	.byte	0x04, 0x37
        /*0002*/ 	.short	(.L_312 - .L_311)
.L_311:
        /*0004*/ 	.word	0x00000082


	//----- nvinfo : EIATTR_KPARAM_INFO
	.align		4
.L_312:
        /*0008*/ 	.byte	0x04, 0x17
        /*000a*/ 	.short	(.L_314 - .L_313)
.L_313:
        /*000c*/ 	.word	0x00000000
        /*0010*/ 	.short	0x0000
        /*0012*/ 	.short	0x0000
        /*0014*/ 	.byte	0x00, 0xf0, 0x01, 0x28


	//----- nvinfo : EIATTR_SPARSE_MMA_MASK
	.align		4
.L_314:
        /*0018*/ 	.byte	0x03, 0x50
        /*001a*/ 	.short	0x0000


	//----- nvinfo : EIATTR_MAXREG_COUNT
	.align		4
        /*001c*/ 	.byte	0x03, 0x1b
        /*001e*/ 	.short	0x00a8


	//----- nvinfo : EIATTR_MERCURY_ISA_VERSION
	.align		4
        /*0020*/ 	.byte	0x03, 0x5f
        /*0022*/ 	.short	0x0101


	//----- nvinfo : EIATTR_VRC_CTA_INIT_COUNT
	.align		4
        /*0024*/ 	.byte	0x02, 0x4a
	.zero		1
	.zero		1


	//----- nvinfo : EIATTR_EXIT_INSTR_OFFSETS
	.align		4
        /*0028*/ 	.byte	0x04, 0x1c
        /*002a*/ 	.short	(.L_316 - .L_315)


	//   ....[0]....
.L_315:
        /*002c*/ 	.word	0x00000010


	//----- nvinfo : EIATTR_MAX_THREADS
	.align		4
.L_316:
        /*0030*/ 	.byte	0x04, 0x05
        /*0032*/ 	.short	(.L_318 - .L_317)
.L_317:
        /*0034*/ 	.word	0x00000180
        /*0038*/ 	.word	0x00000001
        /*003c*/ 	.word	0x00000001


	//----- nvinfo : EIATTR_CBANK_PARAM_SIZE
	.align		4
.L_318:
        /*0040*/ 	.byte	0x03, 0x19
        /*0042*/ 	.short	0x0a00


	//----- nvinfo : EIATTR_PARAM_CBANK
	.align		4
        /*0044*/ 	.byte	0x04, 0x0a
        /*0046*/ 	.short	(.L_320 - .L_319)
	.align		4
.L_319:
        /*0048*/ 	.word	index@(.nv.constant0._ZN7cutlass13device_kernelIN5flash11enable_sm90INS1_16FlashAttnFwdSm90INS1_25CollectiveMainloopFwdSm90ILi2EN4cute5tupleIJNS5_1CILi1EEES8_S8_EEENS6_IJNS7_ILi128EEESA_NS7_ILi192EEEEEELi128ENS_6half_tEfNS_4arch4Sm90ELb0ELb0ELb1ELb1ELb0ELb0ELb0ELb1ELb1ELb0ELb0ELb0EEENS1_21CollectiveEpilogueFwdINS6_IJSA_SA_SA_EEES9_SD_SF_Li256ELb1ELb0ELb0ELb0EEENS1_36VarlenDynamicPersistentTileSchedulerILi128ELi128ELi256ELi32ELb0ELb0ELb1ELb0ELb1ELb1EEEEEEEEEvNT_6ParamsE)
        /*004c*/ 	.short	0x0380
        /*004e*/ 	.short	0x0a00


	//----- nvinfo : EIATTR_SW_WAR
	.align		4
.L_320:
        /*0050*/ 	.byte	0x04, 0x36
        /*0052*/ 	.short	(.L_322 - .L_321)
.L_321:
        /*0054*/ 	.word	0x00000008
.L_322:


//--------------------- .nv.info._ZN7cutlass13device_kernelIN5flash11enable_sm90INS1_16FlashAttnFwdSm90INS1_25CollectiveMainloopFwdSm90ILi2EN4cute5tupleIJNS5_1CILi1EEES8_S8_EEENS6_IJNS7_ILi128EEESA_NS7_ILi192EEEEEELi128ENS_6half_tEfNS_4arch4Sm90ELb0ELb0ELb1ELb1ELb0ELb1ELb0ELb1ELb1ELb0ELb0ELb0EEENS1_21CollectiveEpilogueFwdINS6_IJSA_SA_SA_EEES9_SD_SF_Li256ELb1ELb0ELb0ELb0EEENS1_36VarlenDynamicPersistentTileSchedulerILi128ELi128ELi256ELi32ELb0ELb0ELb1ELb0ELb1ELb1EEEEEEEEEvNT_6ParamsE --------------------------
	.section	.nv.info._ZN7cutlass13device_kernelIN5flash11enable_sm90INS1_16FlashAttnFwdSm90INS1_25CollectiveMainloopFwdSm90ILi2EN4cute5tupleIJNS5_1CILi1EEES8_S8_EEENS6_IJNS7_ILi128EEESA_NS7_ILi192EEEEEELi128ENS_6half_tEfNS_4arch4Sm90ELb0ELb0ELb1ELb1ELb0ELb1ELb0ELb1ELb1ELb0ELb0ELb0EEENS1_21CollectiveEpilogueFwdINS6_IJSA_SA_SA_EEES9_SD_SF_Li256ELb1ELb0ELb0ELb0EEENS1_36VarlenDynamicPersistentTileSchedulerILi128ELi128ELi256ELi32ELb0ELb0ELb1ELb0ELb1ELb1EEEEEEEEEvNT_6ParamsE,"",@"SHT_CUDA_INFO"
	.sectionflags	@""
	.align	4


	//----- nvinfo : EIATTR_CUDA_API_VERSION
	.align		4
        /*0000*/ 	.byte	0x04, 0x37
        /*0002*/ 	.short	(.L_324 - .L_323)
.L_323:
        /*0004*/ 	.word	0x00000082


	//----- nvinfo : EIATTR_KPARAM_INFO
	.align		4
.L_324:
        /*0008*/ 	.byte	0x04, 0x17
        /*000a*/ 	.short	(.L_326 - .L_325)
.L_325:
        /*000c*/ 	.word	0x00000000
        /*0010*/ 	.short	0x0000
        /*0012*/ 	.short	0x0000
        /*0014*/ 	.byte	0x00, 0xf0, 0x01, 0x28


	//----- nvinfo : EIATTR_SPARSE_MMA_MASK
	.align		4
.L_326:
        /*0018*/ 	.byte	0x03, 0x50
        /*001a*/ 	.short	0x0000


	//----- nvinfo : EIATTR_MAXREG_COUNT
	.align		4
        /*001c*/ 	.byte	0x03, 0x1b
        /*001e*/ 	.short	0x00a8


	//----- nvinfo : EIATTR_MERCURY_ISA_VERSION
	.align		4
        /*0020*/ 	.byte	0x03, 0x5f
        /*0022*/ 	.short	0x0101


	//----- nvinfo : EIATTR_VRC_CTA_INIT_COUNT
	.align		4
        /*0024*/ 	.byte	0x02, 0x4a
	.zero		1
	.zero		1


	//----- nvinfo : EIATTR_EXIT_INSTR_OFFSETS
	.align		4
        /*0028*/ 	.byte	0x04, 0x1c
        /*002a*/ 	.short	(.L_328 - .L_327)


	//   ....[0]....
.L_327:
        /*002c*/ 	.word	0x00000010


	//----- nvinfo : EIATTR_MAX_THREADS
	.align		4
.L_328:
        /*0030*/ 	.byte	0x04, 0x05
        /*0032*/ 	.short	(.L_330 - .L_329)
.L_329:
        /*0034*/ 	.word	0x00000180
        /*0038*/ 	.word	0x00000001
        /*003c*/ 	.word	0x00000001


	//----- nvinfo : EIATTR_CBANK_PARAM_SIZE
	.align		4
.L_330:
        /*0040*/ 	.byte	0x03, 0x19
        /*0042*/ 	.short	0x0a00


	//----- nvinfo : EIATTR_PARAM_CBANK
	.align		4
        /*0044*/ 	.byte	0x04, 0x0a
        /*0046*/ 	.short	(.L_332 - .L_331)
	.align		4
.L_331:
        /*0048*/ 	.word	index@(.nv.constant0._ZN7cutlass13device_kernelIN5flash11enable_sm90INS1_16FlashAttnFwdSm90INS1_25CollectiveMainloopFwdSm90ILi2EN4cute5tupleIJNS5_1CILi1EEES8_S8_EEENS6_IJNS7_ILi128EEESA_NS7_ILi192EEEEEELi128ENS_6half_tEfNS_4arch4Sm90ELb0ELb0ELb1ELb1ELb0ELb1ELb0ELb1ELb1ELb0ELb0ELb0EEENS1_21CollectiveEpilogueFwdINS6_IJSA_SA_SA_EEES9_SD_SF_Li256ELb1ELb0ELb0ELb0EEENS1_36VarlenDynamicPersistentTileSchedulerILi128ELi128ELi256ELi32ELb0ELb0ELb1ELb0ELb1ELb1EEEEEEEEEvNT_6ParamsE)
        /*004c*/ 	.short	0x0380
        /*004e*/ 	.short	0x0a00


	//----- nvinfo : EIATTR_SW_WAR
	.align		4
.L_332:
        /*0050*/ 	.byte	0x04, 0x36
        /*0052*/ 	.short	(.L_334 - .L_333)
.L_333:
        /*0054*/ 	.word	0x00000008
.L_334:


//--------------------- .nv.info._ZN7cutlass13device_kernelIN5flash11enable_sm90INS1_16FlashAttnFwdSm90INS1_25CollectiveMainloopFwdSm90ILi2EN4cute5tupleIJNS5_1CILi1EEES8_S8_EEENS6_IJNS7_ILi128EEENS7_ILi96EEENS7_ILi192EEEEEELi128ENS_6half_tEfNS_4arch4Sm90ELb0ELb1ELb1ELb0ELb0ELb0ELb0ELb1ELb1ELb0ELb0ELb0EEENS1_21CollectiveEpilogueFwdINS6_IJSA_SA_SB_EEES9_SE_SG_Li256ELb0ELb0ELb0ELb0EEENS1_30DynamicPersistentTileSchedulerILi256ELi32ELb0ELb0ELb1EEEEEEEEEvNT_6ParamsE --------------------------
	.section	.nv.info._ZN7cutlass13device_kernelIN5flash11enable_sm90INS1_16FlashAttnFwdSm90INS1_25CollectiveMainloopFwdSm90ILi2EN4cute5tupleIJNS5_1CILi1EEES8_S8_EEENS6_IJNS7_ILi128EEENS7_ILi96EEENS7_ILi192EEEEEELi128ENS_6half_tEfNS_4arch4Sm90ELb0ELb1ELb1ELb0ELb0ELb0ELb0ELb1ELb1ELb0ELb0ELb0EEENS1_21CollectiveEpilogueFwdINS6_IJSA_SA_SB_EEES9_SE_SG_Li256ELb0ELb0ELb0ELb0EEENS1_30DynamicPersistentTileSchedulerILi256ELi32ELb0ELb0ELb1EEEEEEEEEvNT_6ParamsE,"",@"SHT_CUDA_INFO"
	.sectionflags	@""
	.align	4


	//----- nvinfo : EIATTR_CUDA_API_VERSION
	.align		4
        /*0000*/ 	.byte	0x04, 0x37
        /*0002*/ 	.short	(.L_336 - .L_335)
.L_335:
        /*0004*/ 	.word	0x00000082


	//----- nvinfo : EIATTR_KPARAM_INFO
	.align		4
.L_336:
        /*0008*/ 	.byte	0x04, 0x17
        /*000a*/ 	.short	(.L_338 - .L_337)
.L_337:
        /*000c*/ 	.word	0x00000000
        /*0010*/ 	.short	0x0000
        /*0012*/ 	.short	0x0000
        /*0014*/ 	.byte	0x00, 0xf0, 0x01, 0x2e


	//----- nvinfo : EIATTR_SPARSE_MMA_MASK
	.align		4
.L_338:
        /*0018*/ 	.byte	0x03, 0x50
        /*001a*/ 	.short	0x0000


	//----- nvinfo : EIATTR_MAXREG_COUNT
	.align		4
        /*001c*/ 	.byte	0x03, 0x1b
        /*001e*/ 	.short	0x00a8


	//----- nvinfo : EIATTR_MERCURY_ISA_VERSION
	.align		4
        /*0020*/ 	.byte	0x03, 0x5f
        /*0022*/ 	.short	0x0101


	//----- nvinfo : EIATTR_VRC_CTA_INIT_COUNT
	.align		4
        /*0024*/ 	.byte	0x02, 0x4a
	.zero		1
	.zero		1


	//----- nvinfo : EIATTR_EXIT_INSTR_OFFSETS
	.align		4
        /*0028*/ 	.byte	0x04, 0x1c
        /*002a*/ 	.short	(.L_340 - .L_339)


	//   ....[0]....
.L_339:
        /*002c*/ 	.word	0x00000010


	//----- nvinfo : EIATTR_MAX_THREADS
	.align		4
.L_340:
        /*0030*/ 	.byte	0x04, 0x05
        /*0032*/ 	.short	(.L_342 - .L_341)
.L_341:
        /*0034*/ 	.word	0x00000180
        /*0038*/ 	.word	0x00000001
        /*003c*/ 	.word	0x00000001


	//----- nvinfo : EIATTR_CBANK_PARAM_SIZE
	.align		4
.L_342:
        /*0040*/ 	.byte	0x03, 0x19
        /*0042*/ 	.short	0x0b80


	//----- nvinfo : EIATTR_PARAM_CBANK
	.align		4
        /*0044*/ 	.byte	0x04, 0x0a
        /*0046*/ 	.short	(.L_344 - .L_343)
	.align		4
.L_343:
        /*0048*/ 	.word	index@(.nv.constant0._ZN7cutlass13device_kernelIN5flash11enable_sm90INS1_16FlashAttnFwdSm90INS1_25CollectiveMainloopFwdSm90ILi2EN4cute5tupleIJNS5_1CILi1EEES8_S8_EEENS6_IJNS7_ILi128EEENS7_ILi96EEENS7_ILi192EEEEEELi128ENS_6half_tEfNS_4arch4Sm90ELb0ELb1ELb1ELb0ELb0ELb0ELb0ELb1ELb1ELb0ELb0ELb0EEENS1_21CollectiveEpilogueFwdINS6_IJSA_SA_SB_EEES9_SE_SG_Li256ELb0ELb0ELb0ELb0EEENS1_30DynamicPersistentTileSchedulerILi256ELi32ELb0ELb0ELb1EEEEEEEEEvNT_6ParamsE)
        /*004c*/ 	.short	0x0380
        /*004e*/ 	.short	0x0b80


	//----- nvinfo : EIATTR_SW_WAR
	.align		4
.L_344:
        /*0050*/ 	.byte	0x04, 0x36
        /*0052*/ 	.short	(.L_346 - .L_345)
.L_345:
        /*0054*/ 	.word	0x00000008
.L_346:


//--------------------- .nv.info._ZN7cutlass13device_kernelIN5flash11enable_sm90INS1_16FlashAttnFwdSm90INS1_25CollectiveMainloopFwdSm90ILi2EN4cute5tupleIJNS5_1CILi1EEES8_S8_EEENS6_IJNS7_ILi128EEENS7_ILi96EEENS7_ILi192EEEEEELi128ENS_6half_tEfNS_4arch4Sm90ELb0ELb1ELb1ELb1ELb0ELb0ELb0ELb1ELb1ELb0ELb0ELb0EEENS1_21CollectiveEpilogueFwdINS6_IJSA_SA_SB_EEES9_SE_SG_Li256ELb1ELb0ELb0ELb0EEENS1_36VarlenDynamicPersistentTileSchedulerILi128ELi96ELi256ELi32ELb0ELb0ELb1ELb1ELb0ELb1EEEEEEEEEvNT_6ParamsE --------------------------
	.section	.nv.info._ZN7cutlass13device_kernelIN5flash11enable_sm90INS1_16FlashAttnFwdSm90INS1_25CollectiveMainloopFwdSm90ILi2EN4cute5tupleIJNS5_1CILi1EEES8_S8_EEENS6_IJNS7_ILi128EEENS7_ILi96EEENS7_ILi192EEEEEELi128ENS_6half_tEfNS_4arch4Sm90ELb0ELb1ELb1ELb1ELb0ELb0ELb0ELb1ELb1ELb0ELb0ELb0EEENS1_21CollectiveEpilogueFwdINS6_IJSA_SA_SB_EEES9_SE_SG_Li256ELb1ELb0ELb0ELb0EEENS1_36VarlenDynamicPersistentTileSchedulerILi128ELi96ELi256ELi32ELb0ELb0ELb1ELb1ELb0ELb1EEEEEEEEEvNT_6ParamsE,"",@"SHT_CUDA_INFO"
	.sectionflags	@""
	.align	4


	//----- nvinfo : EIATTR_CUDA_API_VERSION
	.align		4
        /*0000*/ 	.byte	0x04, 0x37
        /*0002*/ 	.short	(.L_348 - .L_347)
.L_347:
        /*0004*/ 	.word	0x00000082


	//----- nvinfo : EIATTR_KPARAM_INFO
	.align		4
.L_348:
        /*0008*/ 	.byte	0x04, 0x17
        /*000a*/ 	.short	(.L_350 - .L_349)
.L_349:
        /*000c*/ 	.word	0x00000000
        /*0010*/ 	.short	0x0000
        /*0012*/ 	.short	0x0000
        /*0014*/ 	.byte	0x00, 0xf0, 0x01, 0x28


	//----- nvinfo : EIATTR_SPARSE_MMA_MASK
	.align		4
.L_350:
        /*0018*/ 	.byte	0x03, 0x50
        /*001a*/ 	.short	0x0000


	//----- nvinfo : EIATTR_MAXREG_COUNT
	.align		4
        /*001c*/ 	.byte	0x03, 0x1b
        /*001e*/ 	.short	0x00a8


	//----- nvinfo : EIATTR_MERCURY_ISA_VERSION
	.align		4
        /*0020*/ 	.byte	0x03, 0x5f
        /*0022*/ 	.short	0x0101


	//----- nvinfo : EIATTR_VRC_CTA_INIT_COUNT
	.align		4
        /*0024*/ 	.byte	0x02, 0x4a
	.zero		1
	.zero		1


	//----- nvinfo : EIATTR_EXIT_INSTR_OFFSETS
	.align		4
        /*0028*/ 	.byte	0x04, 0x1c
        /*002a*/ 	.short	(.L_352 - .L_351)


	//   ....[0]....
.L_351:
        /*002c*/ 	.word	0x00000010


	//----- nvinfo : EIATTR_MAX_THREADS
	.align		4
.L_352:
        /*0030*/ 	.byte	0x04, 0x05
        /*0032*/ 	.short	(.L_354 - .L_353)
.L_353:
        /*0034*/ 	.word	0x00000180
        /*0038*/ 	.word	0x00000001
        /*003c*/ 	.word	0x00000001


	//----- nvinfo : EIATTR_CBANK_PARAM_SIZE
	.align		4
.L_354:
        /*0040*/ 	.byte	0x03, 0x19
        /*0042*/ 	.short	0x0a00


	//----- nvinfo : EIATTR_PARAM_CBANK
	.align		4
        /*0044*/ 	.byte	0x04, 0x0a
        /*0046*/ 	.short	(.L_356 - .L_355)
	.align		4
.L_355:
        /*0048*/ 	.word	index@(.nv.constant0._ZN7cutlass13device_kernelIN5flash11enable_sm90INS1_16FlashAttnFwdSm90INS1_25CollectiveMainloopFwdSm90ILi2EN4cute5tupleIJNS5_1CILi1EEES8_S8_EEENS6_IJNS7_ILi128EEENS7_ILi96EEENS7_ILi192EEEEEELi128ENS_6half_tEfNS_4arch4Sm90ELb0ELb1ELb1ELb1ELb0ELb0ELb0ELb1ELb1ELb0ELb0ELb0EEENS1_21CollectiveEpilogueFwdINS6_IJSA_SA_SB_EEES9_SE_SG_Li256ELb1ELb0ELb0ELb0EEENS1_36VarlenDynamicPersistentTileSchedulerILi128ELi96ELi256ELi32ELb0ELb0ELb1ELb1ELb0ELb1EEEEEEEEEvNT_6ParamsE)
        /*004c*/ 	.short	0x0380
        /*004e*/ 	.short	0x0a00


	//----- nvinfo : EIATTR_SW_WAR
	.align		4
.L_356:
        /*0050*/ 	.byte	0x04, 0x36
        /*0052*/ 	.short	(.L_358 - .L_357)
.L_357:
        /*0054*/ 	.word	0x00000008
.L_358:


//--------------------- .nv.info._ZN7cutlass13device_kernelIN5flash11enable_sm90INS1_16FlashAttnFwdSm90INS1_25CollectiveMainloopFwdSm90ILi2EN4cute5tupleIJNS5_1CILi1EEES8_S8_EEENS6_IJNS7_ILi128EEENS7_ILi96EEENS7_ILi192EEEEEELi128ENS_6half_tEfNS_4arch4Sm90ELb0ELb1ELb1ELb1ELb0ELb1ELb0ELb1ELb1ELb0ELb0ELb0EEENS1_21CollectiveEpilogueFwdINS6_IJSA_SA_SB_EEES9_SE_SG_Li256ELb1ELb0ELb0ELb0EEENS1_36VarlenDynamicPersistentTileSchedulerILi128ELi96ELi256ELi32ELb0ELb0ELb1ELb1ELb0ELb1EEEEEEEEEvNT_6ParamsE --------------------------
	.section	.nv.info._ZN7cutlass13device_kernelIN5flash11enable_sm90INS1_16FlashAttnFwdSm90INS1_25CollectiveMainloopFwdSm90ILi2EN4cute5tupleIJNS5_1CILi1EEES8_S8_EEENS6_IJNS7_ILi128EEENS7_ILi96EEENS7_ILi192EEEEEELi128ENS_6half_tEfNS_4arch4Sm90ELb0ELb1ELb1ELb1ELb0ELb1ELb0ELb1ELb1ELb0ELb0ELb0EEENS1_21CollectiveEpilogueFwdINS6_IJSA_SA_SB_EEES9_SE_SG_Li256ELb1ELb0ELb0ELb0EEENS1_36VarlenDynamicPersistentTileSchedulerILi128ELi96ELi256ELi32ELb0ELb0ELb1ELb1ELb0ELb1EEEEEEEEEvNT_6ParamsE,"",@"SHT_CUDA_INFO"
	.sectionflags	@""
	.align	4


	//----- nvinfo : EIATTR_CUDA_API_VERSION
	.align		4
        /*0000*/ 	.byte	0x04, 0x37
        /*0002*/ 	.short	(.L_360 - .L_359)
.L_359:
        /*0004*/ 	.word	0x00000082


	//----- nvinfo : EIATTR_KPARAM_INFO
	.align		4
.L_360:
        /*0008*/ 	.byte	0x04, 0x17
        /*000a*/ 	.short	(.L_362 - .L_361)
.L_361:
        /*000c*/ 	.word	0x00000000
        /*0010*/ 	.short	0x0000
        /*0012*/ 	.short	0x0000
        /*0014*/ 	.byte	0x00, 0xf0, 0x01, 0x28


	//----- nvinfo : EIATTR_SPARSE_MMA_MASK
	.align		4
.L_362:
        /*0018*/ 	.byte	0x03, 0x50
        /*001a*/ 	.short	0x0000


	//----- nvinfo : EIATTR_MAXREG_COUNT
	.align		4
        /*001c*/ 	.byte	0x03, 0x1b
        /*001e*/ 	.short	0x00a8


	//----- nvinfo : EIATTR_MERCURY_ISA_VERSION
	.align		4
        /*0020*/ 	.byte	0x03, 0x5f
        /*0022*/ 	.short	0x0101


	//----- nvinfo : EIATTR_VRC_CTA_INIT_COUNT
	.align		4
        /*0024*/ 	.byte	0x02, 0x4a
	.zero		1
	.zero		1


	//----- nvinfo : EIATTR_EXIT_INSTR_OFFSETS
	.align		4
        /*0028*/ 	.byte	0x04, 0x1c
        /*002a*/ 	.short	(.L_364 - .L_363)


	//   ....[0]....
.L_363:
        /*002c*/ 	.word	0x00000010


	//----- nvinfo : EIATTR_MAX_THREADS
	.align		4
.L_364:
        /*0030*/ 	.byte	0x04, 0x05
        /*0032*/ 	.short	(.L_366 - .L_365)
.L_365:
        /*0034*/ 	.word	0x00000180
        /*0038*/ 	.word	0x00000001
        /*003c*/ 	.word	0x00000001


	//----- nvinfo : EIATTR_CBANK_PARAM_SIZE
	.align		4
.L_366:
        /*0040*/ 	.byte	0x03, 0x19
        /*0042*/ 	.short	0x0a00


	//----- nvinfo : EIATTR_PARAM_CBANK
	.align		4
        /*0044*/ 	.byte	0x04, 0x0a
        /*0046*/ 	.short	(.L_368 - .L_367)
	.align		4
.L_367:
        /*0048*/ 	.word	index@(.nv.constant0._ZN7cutlass13device_kernelIN5flash11enable_sm90INS1_16FlashAttnFwdSm90INS1_25CollectiveMainloopFwdSm90ILi2EN4cute5tupleIJNS5_1CILi1EEES8_S8_EEENS6_IJNS7_ILi128EEENS7_ILi96EEENS7_ILi192EEEEEELi128ENS_6half_tEfNS_4arch4Sm90ELb0ELb1ELb1ELb1ELb0ELb1ELb0ELb1ELb1ELb0ELb0ELb0EEENS1_21CollectiveEpilogueFwdINS6_IJSA_SA_SB_EEES9_SE_SG_Li256ELb1ELb0ELb0ELb0EEENS1_36VarlenDynamicPersistentTileSchedulerILi128ELi96ELi256ELi32ELb0ELb0ELb1ELb1ELb0ELb1EEEEEEEEEvNT_6ParamsE)
        /*004c*/ 	.short	0x0380
        /*004e*/ 	.short	0x0a00


	//----- nvinfo : EIATTR_SW_WAR
	.align		4
.L_368:
        /*0050*/ 	.byte	0x04, 0x36
        /*0052*/ 	.short	(.L_370 - .L_369)
.L_369:
        /*0054*/ 	.word	0x00000008
.L_370:


//--------------------- .nv.info._ZN7cutlass13device_kernelIN5flash11enable_sm90INS1_16FlashAttnFwdSm90INS1_25CollectiveMainloopFwdSm90ILi2EN4cute5tupleIJNS5_1CILi1EEES8_S8_EEENS6_IJNS7_ILi128EEESA_NS7_ILi192EEEEEELi128ENS_6half_tEfNS_4arch4Sm90ELb1ELb0ELb1ELb0ELb0ELb0ELb0ELb1ELb1ELb0ELb0ELb0EEENS1_21CollectiveEpilogueFwdINS6_IJSA_SA_SA_EEES9_SD_SF_Li256ELb0ELb0ELb0ELb0EEENS1_30DynamicPersistentTileSchedulerILi256ELi32ELb0ELb0ELb1EEEEEEEEEvNT_6ParamsE --------------------------
	.section	.nv.info._ZN7cutlass13device_kernelIN5flash11enable_sm90INS1_16FlashAttnFwdSm90INS1_25CollectiveMainloopFwdSm90ILi2EN4cute5tupleIJNS5_1CILi1EEES8_S8_EEENS6_IJNS7_ILi128EEESA_NS7_ILi192EEEEEELi128ENS_6half_tEfNS_4arch4Sm90ELb1ELb0ELb1ELb0ELb0ELb0ELb0ELb1ELb1ELb0ELb0ELb0EEENS1_21CollectiveEpilogueFwdINS6_IJSA_SA_SA_EEES9_SD_SF_Li256ELb0ELb0ELb0ELb0EEENS1_30DynamicPersistentTileSchedulerILi256ELi32ELb0ELb0ELb1EEEEEEEEEvNT_6ParamsE,"",@"SHT_CUDA_INFO"
	.sectionflags	@""
	.align	4


	//----- nvinfo : EIATTR_CUDA_API_VERSION
	.align		4
        /*0000*/ 	.byte	0x04, 0x37
        /*0002*/ 	.short	(.L_372 - .L_371)
.L_371:
        /*0004*/ 	.word	0x00000082


	//----- nvinfo : EIATTR_KPARAM_INFO
	.align		4
.L_372:
        /*0008*/ 	.byte	0x04, 0x17
        /*000a*/ 	.short	(.L_374 - .L_373)
.L_373:
        /*000c*/ 	.word	0x00000000
        /*0010*/ 	.short	0x0000
        /*0012*/ 	.short	0x0000
        /*0014*/ 	.byte	0x00, 0xf0, 0x01, 0x2e


	//----- nvinfo : EIATTR_SPARSE_MMA_MASK
	.align		4
.L_374:
        /*0018*/ 	.byte	0x03, 0x50
        /*001a*/ 	.short	0x0000


	//----- nvinfo : EIATTR_MAXREG_COUNT
	.align		4
        /*001c*/ 	.byte	0x03, 0x1b
        /*001e*/ 	.short	0x00a8


	//----- nvinfo : EIATTR_MERCURY_ISA_VERSION
	.align		4
        /*0020*/ 	.byte	0x03, 0x5f
        /*0022*/ 	.short	0x0101


	//----- nvinfo : EIATTR_VRC_CTA_INIT_COUNT
	.align		4
        /*0024*/ 	.byte	0x02, 0x4a
	.zero		1
	.zero		1


	//----- nvinfo : EIATTR_EXIT_INSTR_OFFSETS
	.align		4
        /*0028*/ 	.byte	0x04, 0x1c
        /*002a*/ 	.short	(.L_376 - .L_375)


	//   ....[0]....
.L_375:
        /*002c*/ 	.word	0x00000010


	//----- nvinfo : EIATTR_MAX_THREADS
	.align		4
.L_376:
        /*0030*/ 	.byte	0x04, 0x05
        /*0032*/ 	.short	(.L_378 - .L_377)
.L_377:
        /*0034*/ 	.word	0x00000180
        /*0038*/ 	.word	0x00000001
        /*003c*/ 	.word	0x00000001


	//----- nvinfo : EIATTR_CBANK_PARAM_SIZE
	.align		4
.L_378:
        /*0040*/ 	.byte	0x03, 0x19
        /*0042*/ 	.short	0x0b80


	//----- nvinfo : EIATTR_PARAM_CBANK
	.align		4
        /*0044*/ 	.byte	0x04, 0x0a
        /*0046*/ 	.short	(.L_380 - .L_379)
	.align		4
.L_379:
        /*0048*/ 	.word	index@(.nv.constant0._ZN7cutlass13device_kernelIN5flash11enable_sm90INS1_16FlashAttnFwdSm90INS1_25CollectiveMainloopFwdSm90ILi2EN4cute5tupleIJNS5_1CILi1EEES8_S8_EEENS6_IJNS7_ILi128EEESA_NS7_ILi192EEEEEELi128ENS_6half_tEfNS_4arch4Sm90ELb1ELb0ELb1ELb0ELb0ELb0ELb0ELb1ELb1ELb0ELb0ELb0EEENS1_21CollectiveEpilogueFwdINS6_IJSA_SA_SA_EEES9_SD_SF_Li256ELb0ELb0ELb0ELb0EEENS1_30DynamicPersistentTileSchedulerILi256ELi32ELb0ELb0ELb1EEEEEEEEEvNT_6ParamsE)
        /*004c*/ 	.short	0x0380
        /*004e*/ 	.short	0x0b80


	//----- nvinfo : EIATTR_SW_WAR
	.align		4
.L_380:
        /*0050*/ 	.byte	0x04, 0x36
        /*0052*/ 	.short	(.L_382 - .L_381)
.L_381:
        /*0054*/ 	.word	0x00000008
.L_382:


//--------------------- .nv.info._ZN7cutlass13device_kernelIN5flash11enable_sm90INS1_16FlashAttnFwdSm90INS1_25CollectiveMainloopFwdSm90ILi2EN4cute5tupleIJNS5_1CILi1EEES8_S8_EEENS6_IJNS7_ILi128EEESA_NS7_ILi192EEEEEELi128ENS_6half_tEfNS_4arch4Sm90ELb1ELb0ELb1ELb1ELb0ELb0ELb0ELb1ELb1ELb0ELb0ELb0EEENS1_21CollectiveEpilogueFwdINS6_IJSA_SA_SA_EEES9_SD_SF_Li256ELb1ELb0ELb0ELb0EEENS1_36VarlenDynamicPersistentTileSchedulerILi128ELi128ELi256ELi32ELb0ELb0ELb1ELb1ELb1ELb1EEEEEEEEEvNT_6ParamsE --------------------------
	.section	.nv.info._ZN7cutlass13device_kernelIN5flash11enable_sm90INS1_16FlashAttnFwdSm90INS1_25CollectiveMainloopFwdSm90ILi2EN4cute5tupleIJNS5_1CILi1EEES8_S8_EEENS6_IJNS7_ILi128EEESA_NS7_ILi192EEEEEELi128ENS_6half_tEfNS_4arch4Sm90ELb1ELb0ELb1ELb1ELb0ELb0ELb0ELb1ELb1ELb0ELb0ELb0EEENS1_21CollectiveEpilogueFwdINS6_IJSA_SA_SA_EEES9_SD_SF_Li256ELb1ELb0ELb0ELb0EEENS1_36VarlenDynamicPersistentTileSchedulerILi128ELi128ELi256ELi32ELb0ELb0ELb1ELb1ELb1ELb1EEEEEEEEEvNT_6ParamsE,"",@"SHT_CUDA_INFO"
	.sectionflags	@""
	.align	4


	//----- nvinfo : EIATTR_CUDA_API_VERSION
	.align		4
        /*0000*/ 	.byte	0x04, 0x37
        /*0002*/ 	.short	(.L_384 - .L_383)
.L_383:
        /*0004*/ 	.word	0x00000082


	//----- nvinfo : EIATTR_KPARAM_INFO
	.align		4
.L_384:
        /*0008*/ 	.byte	0x04, 0x17
        /*000a*/ 	.short	(.L_386 - .L_385)
.L_385:
        /*000c*/ 	.word	0x00000000
        /*0010*/ 	.short	0x0000
        /*0012*/ 	.short	0x0000
        /*0014*/ 	.byte	0x00, 0xf0, 0x01, 0x28


	//----- nvinfo : EIATTR_SPARSE_MMA_MASK
	.align		4
.L_386:
        /*0018*/ 	.byte	0x03, 0x50
        /*001a*/ 	.short	0x0000


	//----- nvinfo : EIATTR_MAXREG_COUNT
	.align		4
        /*001c*/ 	.byte	0x03, 0x1b
        /*001e*/ 	.short	0x00a8


	//----- nvinfo : EIATTR_MERCURY_ISA_VERSION
	.align		4
        /*0020*/ 	.byte	0x03, 0x5f
        /*0022*/ 	.short	0x0101


	//----- nvinfo : EIATTR_VRC_CTA_INIT_COUNT
	.align		4
        /*0024*/ 	.byte	0x02, 0x4a
	.zero		1
	.zero		1


	//----- nvinfo : EIATTR_EXIT_INSTR_OFFSETS
	.align		4
        /*0028*/ 	.byte	0x04, 0x1c
        /*002a*/ 	.short	(.L_388 - .L_387)


	//   ....[0]....
.L_387:
        /*002c*/ 	.word	0x00000010


	//----- nvinfo : EIATTR_MAX_THREADS
	.align		4
.L_388:
        /*0030*/ 	.byte	0x04, 0x05
        /*0032*/ 	.short	(.L_390 - .L_389)
.L_389:
        /*0034*/ 	.word	0x00000180
        /*0038*/ 	.word	0x00000001
        /*003c*/ 	.word	0x00000001


	//----- nvinfo : EIATTR_CBANK_PARAM_SIZE
	.align		4
.L_390:
        /*0040*/ 	.byte	0x03, 0x19
        /*0042*/ 	.short	0x0a00


	//----- nvinfo : EIATTR_PARAM_CBANK
	.align		4
        /*0044*/ 	.byte	0x04, 0x0a
        /*0046*/ 	.short	(.L_392 - .L_391)
	.align		4
.L_391:
        /*0048*/ 	.word	index@(.nv.constant0._ZN7cutlass13device_kernelIN5flash11enable_sm90INS1_16FlashAttnFwdSm90INS1_25CollectiveMainloopFwdSm90ILi2EN4cute5tupleIJNS5_1CILi1EEES8_S8_EEENS6_IJNS7_ILi128EEESA_NS7_ILi192EEEEEELi128ENS_6half_tEfNS_4arch4Sm90ELb1ELb0ELb1ELb1ELb0ELb0ELb0ELb1ELb1ELb0ELb0ELb0EEENS1_21CollectiveEpilogueFwdINS6_IJSA_SA_SA_EEES9_SD_SF_Li256ELb1ELb0ELb0ELb0EEENS1_36VarlenDynamicPersistentTileSchedulerILi128ELi128ELi256ELi32ELb0ELb0ELb1ELb1ELb1ELb1EEEEEEEEEvNT_6ParamsE)
        /*004c*/ 	.short	0x0380
        /*004e*/ 	.short	0x0a00


	//----- nvinfo : EIATTR_SW_WAR
	.align		4
.L_392:
        /*0050*/ 	.byte	0x04, 0x36
        /*0052*/ 	.short	(.L_394 - .L_393)
.L_393:
        /*0054*/ 	.word	0x00000008
.L_394:


//--------------------- .nv.info._ZN7cutlass13device_kernelIN5flash11enable_sm90INS1_16FlashAttnFwdSm90INS1_25CollectiveMainloopFwdSm90ILi2EN4cute5tupleIJNS5_1CILi1EEES8_S8_EEENS6_IJNS7_ILi128EEESA_NS7_ILi192EEEEEELi128ENS_6half_tEfNS_4arch4Sm90ELb1ELb0ELb1ELb1ELb0ELb1ELb0ELb1ELb1ELb0ELb0ELb0EEENS1_21CollectiveEpilogueFwdINS6_IJSA_SA_SA_EEES9_SD_SF_Li256ELb1ELb0ELb0ELb0EEENS1_36VarlenDynamicPersistentTileSchedulerILi128ELi128ELi256ELi32ELb0ELb0ELb1ELb1ELb1ELb1EEEEEEEEEvNT_6ParamsE --------------------------
	.section	.nv.info._ZN7cutlass13device_kernelIN5flash11enable_sm90INS1_16FlashAttnFwdSm90INS1_25CollectiveMainloopFwdSm90ILi2EN4cute5tupleIJNS5_1CILi1EEES8_S8_EEENS6_IJNS7_ILi128EEESA_NS7_ILi192EEEEEELi128ENS_6half_tEfNS_4arch4Sm90ELb1ELb0ELb1ELb1ELb0ELb1ELb0ELb1ELb1ELb0ELb0ELb0EEENS1_21CollectiveEpilogueFwdINS6_IJSA_SA_SA_EEES9_SD_SF_Li256ELb1ELb0ELb0ELb0EEENS1_36VarlenDynamicPersistentTileSchedulerILi128ELi128ELi256ELi32ELb0ELb0ELb1ELb1ELb1ELb1EEEEEEEEEvNT_6ParamsE,"",@"SHT_CUDA_INFO"
	.sectionflags	@""
	.align	4


	//----- nvinfo : EIATTR_CUDA_API_VERSION
	.align		4
        /*0000*/ 	.byte	0x04, 0x37
        /*0002*/ 	.short	(.L_396 - .L_395)
.L_395:
        /*0004*/ 	.word	0x00000082


	//----- nvinfo : EIATTR_KPARAM_INFO
	.align		4
.L_396:
        /*0008*/ 	.byte	0x04, 0x17
        /*000a*/ 	.short	(.L_398 - .L_397)
.L_397:
        /*000c*/ 	.word	0x00000000
        /*0010*/ 	.short	0x0000
        /*0012*/ 	.short	0x0000
        /*0014*/ 	.byte	0x00, 0xf0, 0x01, 0x28


	//----- nvinfo : EIATTR_SPARSE_MMA_MASK
	.align		4
.L_398:
        /*0018*/ 	.byte	0x03, 0x50
        /*001a*/ 	.short	0x0000


	//----- nvinfo : EIATTR_MAXREG_COUNT
	.align		4
        /*001c*/ 	.byte	0x03, 0x1b
        /*001e*/ 	.short	0x00a8


	//----- nvinfo : EIATTR_MERCURY_ISA_VERSION
	.align		4
        /*0020*/ 	.byte	0x03, 0x5f
        /*0022*/ 	.short	0x0101


	//----- nvinfo : EIATTR_VRC_CTA_INIT_COUNT
	.align		4
        /*0024*/ 	.byte	0x02, 0x4a
	.zero		1
	.zero		1


	//----- nvinfo : EIATTR_EXIT_INSTR_OFFSETS
	.align		4
        /*0028*/ 	.byte	0x04, 0x1c
        /*002a*/ 	.short	(.L_400 - .L_399)


	//   ....[0]....
.L_399:
        /*002c*/ 	.word	0x00000010


	//----- nvinfo : EIATTR_MAX_THREADS
	.align		4
.L_400:
        /*0030*/ 	.byte	0x04, 0x05
        /*0032*/ 	.short	(.L_402 - .L_401)
.L_401:
        /*0034*/ 	.word	0x00000180
        /*0038*/ 	.word	0x00000001
        /*003c*/ 	.word	0x00000001


	//----- nvinfo : EIATTR_CBANK_PARAM_SIZE
	.align		4
.L_402:
        /*0040*/ 	.byte	0x03, 0x19
        /*0042*/ 	.short	0x0a00


	//----- nvinfo : EIATTR_PARAM_CBANK
	.align		4
        /*0044*/ 	.byte	0x04, 0x0a
        /*0046*/ 	.short	(.L_404 - .L_403)
	.align		4
.L_403:
        /*0048*/ 	.word	index@(.nv.constant0._ZN7cutlass13device_kernelIN5flash11enable_sm90INS1_16FlashAttnFwdSm90INS1_25CollectiveMainloopFwdSm90ILi2EN4cute5tupleIJNS5_1CILi1EEES8_S8_EEENS6_IJNS7_ILi128EEESA_NS7_ILi192EEEEEELi128ENS_6half_tEfNS_4arch4Sm90ELb1ELb0ELb1ELb1ELb0ELb1ELb0ELb1ELb1ELb0ELb0ELb0EEENS1_21CollectiveEpilogueFwdINS6_IJSA_SA_SA_EEES9_SD_SF_Li256ELb1ELb0ELb0ELb0EEENS1_36VarlenDynamicPersistentTileSchedulerILi128ELi128ELi256ELi32ELb0ELb0ELb1ELb1ELb1ELb1EEEEEEEEEvNT_6ParamsE)
        /*004c*/ 	.short	0x0380
        /*004e*/ 	.short	0x0a00


	//----- nvinfo : EIATTR_SW_WAR
	.align		4
.L_404:
        /*0050*/ 	.byte	0x04, 0x36
        /*0052*/ 	.short	(.L_406 - .L_405)
.L_405:
        /*0054*/ 	.word	0x00000008
.L_406:


//--------------------- .nv.info._ZN7cutlass13device_kernelIN5flash11enable_sm90INS1_16FlashAttnFwdSm90INS1_25CollectiveMainloopFwdSm90ILi2EN4cute5tupleIJNS5_1CILi1EEES8_S8_EEENS6_IJNS7_ILi64EEESA_SA_EEELi512ENS_6half_tEfNS_4arch4Sm90ELb0ELb0ELb1ELb0ELb0ELb0ELb0ELb0ELb0ELb0ELb0ELb0EEENS1_21CollectiveEpilogueFwdINS6_IJSA_NS7_ILi512EEESA_EEES9_SC_SE_Li256ELb0ELb0ELb0ELb0EEENS1_29StaticPersistentTileSchedulerILb0EEEEEEEEEvNT_6ParamsE --------------------------
	.section	.nv.info._ZN7cutlass13device_kernelIN5flash11enable_sm90INS1_16FlashAttnFwdSm90INS1_25CollectiveMainloopFwdSm90ILi2EN4cute5tupleIJNS5_1CILi1EEES8_S8_EEENS6_IJNS7_ILi64EEESA_SA_EEELi512ENS_6half_tEfNS_4arch4Sm90ELb0ELb0ELb1ELb0ELb0ELb0ELb0ELb0ELb0ELb0ELb0ELb0EEENS1_21CollectiveEpilogueFwdINS6_IJSA_NS7_ILi512EEESA_EEES9_SC_SE_Li256ELb0ELb0ELb0ELb0EEENS1_29StaticPersistentTileSchedulerILb0EEEEEEEEEvNT_6ParamsE,"",@"SHT_CUDA_INFO"
	.sectionflags	@""
	.align	4


	//----- nvinfo : EIATTR_CUDA_API_VERSION
	.align		4
        /*0000*/ 	.byte	0x04, 0x37
        /*0002*/ 	.short	(.L_408 - .L_407)
.L_407:
        /*0004*/ 	.word	0x00000082


	//----- nvinfo : EIATTR_KPARAM_INFO
	.align		4
.L_408:
        /*0008*/ 	.byte	0x04, 0x17
        /*000a*/ 	.short	(.L_410 - .L_409)
.L_409:
        /*000c*/ 	.word	0x00000000
        /*0010*/ 	.short	0x0000
        /*0012*/ 	.short	0x0000
        /*0014*/ 	.byte	0x00, 0xf0, 0x01, 0x2e


	//----- nvinfo : EIATTR_SPARSE_MMA_MASK
	.align		4
.L_410:
        /*0018*/ 	.byte	0x03, 0x50
        /*001a*/ 	.short	0x0000


	//----- nvinfo : EIATTR_MAXREG_COUNT
	.align		4
        /*001c*/ 	.byte	0x03, 0x1b
        /*001e*/ 	.short	0x00a8


	//----- nvinfo : EIATTR_MERCURY_ISA_VERSION
	.align		4
        /*0020*/ 	.byte	0x03, 0x5f
        /*0022*/ 	.short	0x0101


	//----- nvinfo : EIATTR_VRC_CTA_INIT_COUNT
	.align		4
        /*0024*/ 	.byte	0x02, 0x4a
	.zero		1
	.zero		1


	//----- nvinfo : EIATTR_EXIT_INSTR_OFFSETS
	.align		4
        /*0028*/ 	.byte	0x04, 0x1c
        /*002a*/ 	.short	(.L_412 - .L_411)


	//   ....[0]....
.L_411:
        /*002c*/ 	.word	0x00000010


	//----- nvinfo : EIATTR_MAX_THREADS
	.align		4
.L_412:
        /*0030*/ 	.byte	0x04, 0x05
        /*0032*/ 	.short	(.L_414 - .L_413)
.L_413:
        /*0034*/ 	.word	0x00000180
        /*0038*/ 	.word	0x00000001
        /*003c*/ 	.word	0x00000001


	//----- nvinfo : EIATTR_CBANK_PARAM_SIZE
	.align		4
.L_414:
        /*0040*/ 	.byte	0x03, 0x19
        /*0042*/ 	.short	0x0b80


	//----- nvinfo : EIATTR_PARAM_CBANK
	.align		4
        /*0044*/ 	.byte	0x04, 0x0a
        /*0046*/ 	.short	(.L_416 - .L_415)
	.align		4
.L_415:
        /*0048*/ 	.word	index@(.nv.constant0._ZN7cutlass13device_kernelIN5flash11enable_sm90INS1_16FlashAttnFwdSm90INS1_25CollectiveMainloopFwdSm90ILi2EN4cute5tupleIJNS5_1CILi1EEES8_S8_EEENS6_IJNS7_ILi64EEESA_SA_EEELi512ENS_6half_tEfNS_4arch4Sm90ELb0ELb0ELb1ELb0ELb0ELb0ELb0ELb0ELb0ELb0ELb0ELb0EEENS1_21CollectiveEpilogueFwdINS6_IJSA_NS7_ILi512EEESA_EEES9_SC_SE_Li256ELb0ELb0ELb0ELb0EEENS1_29StaticPersistentTileSchedulerILb0EEEEEEEEEvNT_6ParamsE)
        /*004c*/ 	.short	0x0380
        /*004e*/ 	.short	0x0b80


	//----- nvinfo : EIATTR_SW_WAR
	.align		4
.L_416:
        /*0050*/ 	.byte	0x04, 0x36
        /*0052*/ 	.short	(.L_418 - .L_417)
.L_417:
        /*0054*/ 	.word	0x00000008
.L_418:


//--------------------- .nv.info._ZN7cutlass13device_kernelIN5flash11enable_sm90INS1_16FlashAttnFwdSm90INS1_25CollectiveMainloopFwdSm90ILi2EN4cute5tupleIJNS5_1CILi1EEES8_S8_EEENS6_IJNS7_ILi64EEESA_SA_EEELi512ENS_6half_tEfNS_4arch4Sm90ELb0ELb0ELb1ELb0ELb0ELb0ELb1ELb0ELb0ELb0ELb0ELb0EEENS1_21CollectiveEpilogueFwdINS6_IJSA_NS7_ILi512EEESA_EEES9_SC_SE_Li256ELb0ELb0ELb0ELb0EEENS1_29StaticPersistentTileSchedulerILb0EEEEEEEEEvNT_6ParamsE --------------------------
	.section	.nv.info._ZN7cutlass13device_kernelIN5flash11enable_sm90INS1_16FlashAttnFwdSm90INS1_25CollectiveMainloopFwdSm90ILi2EN4cute5tupleIJNS5_1CILi1EEES8_S8_EEENS6_IJNS7_ILi64EEESA_SA_EEELi512ENS_6half_tEfNS_4arch4Sm90ELb0ELb0ELb1ELb0ELb0ELb0ELb1ELb0ELb0ELb0ELb0ELb0EEENS1_21CollectiveEpilogueFwdINS6_IJSA_NS7_ILi512EEESA_EEES9_SC_SE_Li256ELb0ELb0ELb0ELb0EEENS1_29StaticPersistentTileSchedulerILb0EEEEEEEEEvNT_6ParamsE,"",@"SHT_CUDA_INFO"
	.sectionflags	@""
	.align	4


	//----- nvinfo : EIATTR_CUDA_API_VERSION
	.align		4
        /*0000*/ 	.byte	0x04, 0x37
        /*0002*/ 	.short	(.L_420 - .L_419)
.L_419:
        /*0004*/ 	.word	0x00000082


	//----- nvinfo : EIATTR_KPARAM_INFO
	.align		4
.L_420:
        /*0008*/ 	.byte	0x04, 0x17
        /*000a*/ 	.short	(.L_422 - .L_421)
.L_421:
        /*000c*/ 	.word	0x00000000
        /*0010*/ 	.short	0x0000
        /*0012*/ 	.short	0x0000
        /*0014*/ 	.byte	0x00, 0xf0, 0x01, 0x32


	//----- nvinfo : EIATTR_SPARSE_MMA_MASK
	.align		4
.L_422:
        /*0018*/ 	.byte	0x03, 0x50
        /*001a*/ 	.short	0x0000


	//----- nvinfo : EIATTR_MAXREG_COUNT
	.align		4
        /*001c*/ 	.byte	0x03, 0x1b
        /*001e*/ 	.short	0x00a8


	//----- nvinfo : EIATTR_MERCURY_ISA_VERSION
	.align		4
        /*0020*/ 	.byte	0x03, 0x5f
        /*0022*/ 	.short	0x0101


	//----- nvinfo : EIATTR_VRC_CTA_INIT_COUNT
	.align		4
        /*0024*/ 	.byte	0x02, 0x4a
	.zero		1
	.zero		1


	//----- nvinfo : EIATTR_EXIT_INSTR_OFFSETS
	.align		4
        /*0028*/ 	.byte	0x04, 0x1c
        /*002a*/ 	.short	(.L_424 - .L_423)


	//   ....[0]....
.L_423:
        /*002c*/ 	.word	0x00000010


	//----- nvinfo : EIATTR_MAX_THREADS
	.align		4
.L_424:
        /*0030*/ 	.byte	0x04, 0x05
        /*0032*/ 	.short	(.L_426 - .L_425)
.L_425:
        /*0034*/ 	.word	0x00000180
        /*0038*/ 	.word	0x00000001
        /*003c*/ 	.word	0x00000001


	//----- nvinfo : EIATTR_CBANK_PARAM_SIZE
	.align		4
.L_426:
        /*0040*/ 	.byte	0x03, 0x19
        /*0042*/ 	.short	0x0c80


	//----- nvinfo : EIATTR_PARAM_CBANK
	.align		4
        /*0044*/ 	.byte	0x04, 0x0a
        /*0046*/ 	.short	(.L_428 - .L_427)
	.align		4
.L_427:
        /*0048*/ 	.word	index@(.nv.constant0._ZN7cutlass13device_kernelIN5flash11enable_sm90INS1_16FlashAttnFwdSm90INS1_25CollectiveMainloopFwdSm90ILi2EN4cute5tupleIJNS5_1CILi1EEES8_S8_EEENS6_IJNS7_ILi64EEESA_SA_EEELi512ENS_6half_tEfNS_4arch4Sm90ELb0ELb0ELb1ELb0ELb0ELb0ELb1ELb0ELb0ELb0ELb0ELb0EEENS1_21CollectiveEpilogueFwdINS6_IJSA_NS7_ILi512EEESA_EEES9_SC_SE_Li256ELb0ELb0ELb0ELb0EEENS1_29StaticPersistentTileSchedulerILb0EEEEEEEEEvNT_6ParamsE)
        /*004c*/ 	.short	0x0380
        /*004e*/ 	.short	0x0c80


	//----- nvinfo : EIATTR_SW_WAR
	.align		4
.L_428:
        /*0050*/ 	.byte	0x04, 0x36
        /*0052*/ 	.short	(.L_430 - .L_429)
.L_429:
        /*0054*/ 	.word	0x00000008
.L_430:


//--------------------- .nv.info._ZN7cutlass13device_kernelIN5flash11enable_sm90INS1_16FlashAttnFwdSm90INS1_25CollectiveMainloopFwdSm90ILi2EN4cute5tupleIJNS5_1CILi1EEES8_S8_EEENS6_IJNS7_ILi64EEESA_SA_EEELi512ENS_6half_tEfNS_4arch4Sm90ELb0ELb0ELb1ELb1ELb0ELb0ELb0ELb0ELb0ELb0ELb0ELb0EEENS1_21CollectiveEpilogueFwdINS6_IJSA_NS7_ILi512EEESA_EEES9_SC_SE_Li256ELb1ELb0ELb0ELb0EEENS1_36VarlenDynamicPersistentTileSchedulerILi64ELi64ELi256ELi32ELb0ELb0ELb1ELb0ELb1ELb1EEEEEEEEEvNT_6ParamsE --------------------------
	.section	.nv.info._ZN7cutlass13device_kernelIN5flash11enable_sm90INS1_16FlashAttnFwdSm90INS1_25CollectiveMainloopFwdSm90ILi2EN4cute5tupleIJNS5_1CILi1EEES8_S8_EEENS6_IJNS7_ILi64EEESA_SA_EEELi512ENS_6half_tEfNS_4arch4Sm90ELb0ELb0ELb1ELb1ELb0ELb0ELb0ELb0ELb0ELb0ELb0ELb0EEENS1_21CollectiveEpilogueFwdINS6_IJSA_NS7_ILi512EEESA_EEES9_SC_SE_Li256ELb1ELb0ELb0ELb0EEENS1_36VarlenDynamicPersistentTileSchedulerILi64ELi64ELi256ELi32ELb0ELb0ELb1ELb0ELb1ELb1EEEEEEEEEvNT_6ParamsE,"",@"SHT_CUDA_INFO"
	.sectionflags	@""
	.align	4


	//----- nvinfo : EIATTR_CUDA_API_VERSION
	.align		4
        /*0000*/ 	.byte	0x04, 0x37
        /*0002*/ 	.short	(.L_432 - .L_431)
.L_431:
        /*0004*/ 	.word	0x00000082


	//----- nvinfo : EIATTR_KPARAM_INFO
	.align		4
.L_432:
        /*0008*/ 	.byte	0x04, 0x17
        /*000a*/ 	.short	(.L_434 - .L_433)
.L_433:
        /*000c*/ 	.word	0x00000000
        /*0010*/ 	.short	0x0000
        /*0012*/ 	.short	0x0000
        /*0014*/ 	.byte	0x00, 0xf0, 0x01, 0x28


	//----- nvinfo : EIATTR_SPARSE_MMA_MASK
	.align		4
.L_434:
        /*0018*/ 	.byte	0x03, 0x50
        /*001a*/ 	.short	0x0000


	//----- nvinfo : EIATTR_MAXREG_COUNT
	.align		4
        /*001c*/ 	.byte	0x03, 0x1b
        /*001e*/ 	.short	0x00a8


	//----- nvinfo : EIATTR_MERCURY_ISA_VERSION
	.align		4
        /*0020*/ 	.byte	0x03, 0x5f
        /*0022*/ 	.short	0x0101


	//----- nvinfo : EIATTR_VRC_CTA_INIT_COUNT
	.align		4
        /*0024*/ 	.byte	0x02, 0x4a
	.zero		1
	.zero		1


	//----- nvinfo : EIATTR_EXIT_INSTR_OFFSETS
	.align		4
        /*0028*/ 	.byte	0x04, 0x1c
        /*002a*/ 	.short	(.L_436 - .L_435)


	//   ....[0]....
.L_435:
        /*002c*/ 	.word	0x00000010


	//----- nvinfo : EIATTR_MAX_THREADS
	.align		4
.L_436:
        /*0030*/ 	.byte	0x04, 0x05
        /*0032*/ 	.short	(.L_438 - .L_437)
.L_437:
        /*0034*/ 	.word	0x00000180
        /*0038*/ 	.word	0x00000001
        /*003c*/ 	.word	0x00000001


	//----- nvinfo : EIATTR_CBANK_PARAM_SIZE
	.align		4
.L_438:
        /*0040*/ 	.byte	0x03, 0x19
        /*0042*/ 	.short	0x0a00


	//----- nvinfo : EIATTR_PARAM_CBANK
	.align		4
        /*0044*/ 	.byte	0x04, 0x0a
        /*0046*/ 	.short	(.L_440 - .L_439)
	.align		4
.L_439:
        /*0048*/ 	.word	index@(.nv.constant0._ZN7cutlass13device_kernelIN5flash11enable_sm90INS1_16FlashAttnFwdSm90INS1_25CollectiveMainloopFwdSm90ILi2EN4cute5tupleIJNS5_1CILi1EEES8_S8_EEENS6_IJNS7_ILi64EEESA_SA_EEELi512ENS_6half_tEfNS_4arch4Sm90ELb0ELb0ELb1ELb1ELb0ELb0ELb0ELb0ELb0ELb0ELb0ELb0EEENS1_21CollectiveEpilogueFwdINS6_IJSA_NS7_ILi512EEESA_EEES9_SC_SE_Li256ELb1ELb0ELb0ELb0EEENS1_36VarlenDynamicPersistentTileSchedulerILi64ELi64ELi256ELi32ELb0ELb0ELb1ELb0ELb1ELb1EEEEEEEEEvNT_6ParamsE)
        /*004c*/ 	.short	0x0380
        /*004e*/ 	.short	0x0a00


	//----- nvinfo : EIATTR_SW_WAR
	.align		4
.L_440:
        /*0050*/ 	.byte	0x04, 0x36
        /*0052*/ 	.short	(.L_442 - .L_441)
.L_441:
        /*0054*/ 	.word	0x00000008
.L_442:


//--------------------- .nv.info._ZN7cutlass13device_kernelIN5flash11enable_sm90INS1_16FlashAttnFwdSm90INS1_25CollectiveMainloopFwdSm90ILi2EN4cute5tupleIJNS5_1CILi1EEES8_S8_EEENS6_IJNS7_ILi64EEESA_SA_EEELi512ENS_6half_tEfNS_4arch4Sm90ELb0ELb0ELb1ELb1ELb0ELb1ELb0ELb0ELb0ELb0ELb0ELb0EEENS1_21CollectiveEpilogueFwdINS6_IJSA_NS7_ILi512EEESA_EEES9_SC_SE_Li256ELb1ELb0ELb0ELb0EEENS1_36VarlenDynamicPersistentTileSchedulerILi64ELi64ELi256ELi32ELb0ELb0ELb1ELb0ELb1ELb1EEEEEEEEEvNT_6ParamsE --------------------------
	.section	.nv.info._ZN7cutlass13device_kernelIN5flash11enable_sm90INS1_16FlashAttnFwdSm90INS1_25CollectiveMainloopFwdSm90ILi2EN4cute5tupleIJNS5_1CILi1EEES8_S8_EEENS6_IJNS7_ILi64EEESA_SA_EEELi512ENS_6half_tEfNS_4arch4Sm90ELb0ELb0ELb1ELb1ELb0ELb1ELb0ELb0ELb0ELb0ELb0ELb0EEENS1_21CollectiveEpilogueFwdINS6_IJSA_NS7_ILi512EEESA_EEES9_SC_SE_Li256ELb1ELb0ELb0ELb0EEENS1_36VarlenDynamicPersistentTileSchedulerILi64ELi64ELi256ELi32ELb0ELb0ELb1ELb0ELb1ELb1EEEEEEEEEvNT_6ParamsE,"",@"SHT_CUDA_INFO"
	.sectionflags	@""
	.align	4


	//----- nvinfo : EIATTR_CUDA_API_VERSION
	.align		4
        /*0000*/ 	.byte	0x04, 0x37
        /*0002*/ 	.short	(.L_444 - .L_443)
.L_443:
        /*0004*/ 	.word	0x00000082


	//----- nvinfo : EIATTR_KPARAM_INFO
	.align		4
.L_444:
        /*0008*/ 	.byte	0x04, 0x17
        /*000a*/ 	.short	(.L_446 - .L_445)
.L_445:
        /*000c*/ 	.word	0x00000000
        /*0010*/ 	.short	0x0000
        /*0012*/ 	.short	0x0000
        /*0014*/ 	.byte	0x00, 0xf0, 0x01, 0x28


	//----- nvinfo : EIATTR_SPARSE_MMA_MASK
	.align		4
.L_446:
        /*0018*/ 	.byte	0x03, 0x50
        /*001a*/ 	.short	0x0000


	//----- nvinfo : EIATTR_MAXREG_COUNT
	.align		4
        /*001c*/ 	.byte	0x03, 0x1b
        /*001e*/ 	.short	0x00a8


	//----- nvinfo : EIATTR_MERCURY_ISA_VERSION
	.align		4
        /*0020*/ 	.byte	0x03, 0x5f
        /*0022*/ 	.short	0x0101


	//----- nvinfo : EIATTR_VRC_CTA_INIT_COUNT
	.align		4
        /*0024*/ 	.byte	0x02, 0x4a
	.zero		1
	.zero		1


	//----- nvinfo : EIATTR_EXIT_INSTR_OFFSETS
	.align		4
        /*0028*/ 	.byte	0x04, 0x1c
        /*002a*/ 	.short	(.L_448 - .L_447)


	//   ....[0]....
.L_447:
        /*002c*/ 	.word	0x00000010


	//----- nvinfo : EIATTR_MAX_THREADS
	.align		4
.L_448:
        /*0030*/ 	.byte	0x04, 0x05
        /*0032*/ 	.short	(.L_450 - .L_449)
.L_449:
        /*0034*/ 	.word	0x00000180
        /*0038*/ 	.word	0x00000001
        /*003c*/ 	.word	0x00000001


	//----- nvinfo : EIATTR_CBANK_PARAM_SIZE
	.align		4
.L_450:
        /*0040*/ 	.byte	0x03, 0x19
        /*0042*/ 	.short	0x0a00


	//----- nvinfo : EIATTR_PARAM_CBANK
	.align		4
        /*0044*/ 	.byte	0x04, 0x0a
        /*0046*/ 	.short	(.L_452 - .L_451)
	.align		4
.L_451:
        /*0048*/ 	.word	index@(.nv.constant0._ZN7cutlass13device_kernelIN5flash11enable_sm90INS1_16FlashAttnFwdSm90INS1_25CollectiveMainloopFwdSm90ILi2EN4cute5tupleIJNS5_1CILi1EEES8_S8_EEENS6_IJNS7_ILi64EEESA_SA_EEELi512ENS_6half_tEfNS_4arch4Sm90ELb0ELb0ELb1ELb1ELb0ELb1ELb0ELb0ELb0ELb0ELb0ELb0EEENS1_21CollectiveEpilogueFwdINS6_IJSA_NS7_ILi512EEESA_EEES9_SC_SE_Li256ELb1ELb0ELb0ELb0EEENS1_36VarlenDynamicPersistentTileSchedulerILi64ELi64ELi256ELi32ELb0ELb0ELb1ELb0ELb1ELb1EEEEEEEEEvNT_6ParamsE)
        /*004c*/ 	.short	0x0380
        /*004e*/ 	.short	0x0a00


	//----- nvinfo : EIATTR_SW_WAR
	.align		4
.L_452:
        /*0050*/ 	.byte	0x04, 0x36
        /*0052*/ 	.short	(.L_454 - .L_453)
.L_453:
        /*0054*/ 	.word	0x00000008
.L_454:


//--------------------- .nv.info._ZN7cutlass13device_kernelIN5flash11enable_sm90INS1_16FlashAttnFwdSm90INS1_25CollectiveMainloopFwdSm90ILi2EN4cute5tupleIJNS5_1CILi1EEES8_S8_EEENS6_IJNS7_ILi64EEESA_SA_EEELi512ENS_6half_tEfNS_4arch4Sm90ELb0ELb0ELb1ELb1ELb0ELb0ELb1ELb0ELb0ELb0ELb0ELb0EEENS1_21CollectiveEpilogueFwdINS6_IJSA_NS7_ILi512EEESA_EEES9_SC_SE_Li256ELb1ELb0ELb0ELb0EEENS1_36VarlenDynamicPersistentTileSchedulerILi64ELi64ELi256ELi32ELb0ELb0ELb1ELb0ELb1ELb1EEEEEEEEEvNT_6ParamsE --------------------------
	.section	.nv.info._ZN7cutlass13device_kernelIN5flash11enable_sm90INS1_16FlashAttnFwdSm90INS1_25CollectiveMainloopFwdSm90ILi2EN4cute5tupleIJNS5_1CILi1EEES8_S8_EEENS6_IJNS7_ILi64EEESA_SA_EEELi512ENS_6half_tEfNS_4arch4Sm90ELb0ELb0ELb1ELb1ELb0ELb0ELb1ELb0ELb0ELb0ELb0ELb0EEENS1_21CollectiveEpilogueFwdINS6_IJSA_NS7_ILi512EEESA_EEES9_SC_SE_Li256ELb1ELb0ELb0ELb0EEENS1_36VarlenDynamicPersistentTileSchedulerILi64ELi64ELi256ELi32ELb0ELb0ELb1ELb0ELb1ELb1EEEEEEEEEvNT_6ParamsE,"",@"SHT_CUDA_INFO"
	.sectionflags	@""
	.align	4


	//----- nvinfo : EIATTR_CUDA_API_VERSION
	.align		4
        /*0000*/ 	.byte	0x04, 0x37
        /*0002*/ 	.short	(.L_456 - .L_455)
.L_455:
        /*0004*/ 	.word	0x00000082


	//----- nvinfo : EIATTR_KPARAM_INFO
	.align		4
.L_456:
        /*0008*/ 	.byte	0x04, 0x17
        /*000a*/ 	.short	(.L_458 - .L_457)
.L_457:
        /*000c*/ 	.word	0x00000000
        /*0010*/ 	.short	0x0000
        /*0012*/ 	.short	0x0000
        /*0014*/ 	.byte	0x00, 0xf0, 0x01, 0x2c


	//----- nvinfo : EIATTR_SPARSE_MMA_MASK
	.align		4
.L_458:
        /*0018*/ 	.byte	0x03, 0x50
        /*001a*/ 	.short	0x0000


	//----- nvinfo : EIATTR_MAXREG_COUNT
	.align		4
        /*001c*/ 	.byte	0x03, 0x1b
        /*001e*/ 	.short	0x00a8


	//----- nvinfo : EIATTR_MERCURY_ISA_VERSION
	.align		4
        /*0020*/ 	.byte	0x03, 0x5f
        /*0022*/ 	.short	0x0101


	//----- nvinfo : EIATTR_VRC_CTA_INIT_COUNT
	.align		4
        /*0024*/ 	.byte	0x02, 0x4a
	.zero		1
	.zero		1


	//----- nvinfo : EIATTR_EXIT_INSTR_OFFSETS
	.align		4
        /*0028*/ 	.byte	0x04, 0x1c
        /*002a*/ 	.short	(.L_460 - .L_459)


	//   ....[0]....
.L_459:
        /*002c*/ 	.word	0x00000010


	//----- nvinfo : EIATTR_MAX_THREADS
	.align		4
.L_460:
        /*0030*/ 	.byte	0x04, 0x05
        /*0032*/ 	.short	(.L_462 - .L_461)
.L_461:
        /*0034*/ 	.word	0x00000180
        /*0038*/ 	.word	0x00000001
        /*003c*/ 	.word	0x00000001


	//----- nvinfo : EIATTR_CBANK_PARAM_SIZE
	.align		4
.L_462:
        /*0040*/ 	.byte	0x03, 0x19
        /*0042*/ 	.short	0x0b00


	//----- nvinfo : EIATTR_PARAM_CBANK
	.align		4
        /*0044*/ 	.byte	0x04, 0x0a
        /*0046*/ 	.short	(.L_464 - .L_463)
	.align		4
.L_463:
        /*0048*/ 	.word	index@(.nv.constant0._ZN7cutlass13device_kernelIN5flash11enable_sm90INS1_16FlashAttnFwdSm90INS1_25CollectiveMainloopFwdSm90ILi2EN4cute5tupleIJNS5_1CILi1EEES8_S8_EEENS6_IJNS7_ILi64EEESA_SA_EEELi512ENS_6half_tEfNS_4arch4Sm90ELb0ELb0ELb1ELb1ELb0ELb0ELb1ELb0ELb0ELb0ELb0ELb0EEENS1_21CollectiveEpilogueFwdINS6_IJSA_NS7_ILi512EEESA_EEES9_SC_SE_Li256ELb1ELb0ELb0ELb0EEENS1_36VarlenDynamicPersistentTileSchedulerILi64ELi64ELi256ELi32ELb0ELb0ELb1ELb0ELb1ELb1EEEEEEEEEvNT_6ParamsE)
        /*004c*/ 	.short	0x0380
        /*004e*/ 	.short	0x0b00


	//----- nvinfo : EIATTR_SW_WAR
	.align		4
.L_464:
        /*0050*/ 	.byte	0x04, 0x36
        /*0052*/ 	.short	(.L_466 - .L_465)
.L_465:
        /*0054*/ 	.word	0x00000008
.L_466:


//--------------------- .nv.info._ZN7cutlass13device_kernelIN5flash11enable_sm90INS1_16FlashAttnFwdSm90INS1_25CollectiveMainloopFwdSm90ILi2EN4cute5tupleIJNS5_1CILi1EEES8_S8_EEENS6_IJNS7_ILi64EEESA_SA_EEELi512ENS_6half_tEfNS_4arch4Sm90ELb0ELb0ELb1ELb1ELb0ELb1ELb1ELb0ELb0ELb0ELb0ELb0EEENS1_21CollectiveEpilogueFwdINS6_IJSA_NS7_ILi512EEESA_EEES9_SC_SE_Li256ELb1ELb0ELb0ELb0EEENS1_36VarlenDynamicPersistentTileSchedulerILi64ELi64ELi256ELi32ELb0ELb0ELb1ELb0ELb1ELb1EEEEEEEEEvNT_6ParamsE --------------------------
	.section	.nv.info._ZN7cutlass13device_kernelIN5flash11enable_sm90INS1_16FlashAttnFwdSm90INS1_25CollectiveMainloopFwdSm90ILi2EN4cute5tupleIJNS5_1CILi1EEES8_S8_EEENS6_IJNS7_ILi64EEESA_SA_EEELi512ENS_6half_tEfNS_4arch4Sm90ELb0ELb0ELb1ELb1ELb0ELb1ELb1ELb0ELb0ELb0ELb0ELb0EEENS1_21CollectiveEpilogueFwdINS6_IJSA_NS7_ILi512EEESA_EEES9_SC_SE_Li256ELb1ELb0ELb0ELb0EEENS1_36VarlenDynamicPersistentTileSchedulerILi64ELi64ELi256ELi32ELb0ELb0ELb1ELb0ELb1ELb1EEEEEEEEEvNT_6ParamsE,"",@"SHT_CUDA_INFO"
	.sectionflags	@""
	.align	4


	//----- nvinfo : EIATTR_CUDA_API_VERSION
	.align		4
        /*0000*/ 	.byte	0x04, 0x37
        /*0002*/ 	.short	(.L_468 - .L_467)
.L_467:
        /*0004*/ 	.word	0x00000082


	//----- nvinfo : EIATTR_KPARAM_INFO
	.align		4
.L_468:
        /*0008*/ 	.byte	0x04, 0x17
        /*000a*/ 	.short	(.L_470 - .L_469)
.L_469:
        /*000c*/ 	.word	0x00000000
        /*0010*/ 	.short	0x0000
        /*0012*/ 	.short	0x0000
        /*0014*/ 	.byte	0x00, 0xf0, 0x01, 0x2c


	//----- nvinfo : EIATTR_SPARSE_MMA_MASK
	.align		4
.L_470:
        /*0018*/ 	.byte	0x03, 0x50
        /*001a*/ 	.short	0x0000


	//----- nvinfo : EIATTR_MAXREG_COUNT
	.align		4
        /*001c*/ 	.byte	0x03, 0x1b
        /*001e*/ 	.short	0x00a8


	//----- nvinfo : EIATTR_MERCURY_ISA_VERSION
	.align		4
        /*0020*/ 	.byte	0x03, 0x5f
        /*0022*/ 	.short	0x0101


	//----- nvinfo : EIATTR_VRC_CTA_INIT_COUNT
	.align		4
        /*0024*/ 	.byte	0x02, 0x4a
	.zero		1
	.zero		1


	//----- nvinfo : EIATTR_EXIT_INSTR_OFFSETS
	.align		4
        /*0028*/ 	.byte	0x04, 0x1c
        /*002a*/ 	.short	(.L_472 - .L_471)


	//   ....[0]....
.L_471:
        /*002c*/ 	.word	0x00000010


	//----- nvinfo : EIATTR_MAX_THREADS
	.align		4
.L_472:
        /*0030*/ 	.byte	0x04, 0x05
        /*0032*/ 	.short	(.L_474 - .L_473)
.L_473:
        /*0034*/ 	.word	0x00000180
        /*0038*/ 	.word	0x00000001
        /*003c*/ 	.word	0x00000001


	//----- nvinfo : EIATTR_CBANK_PARAM_SIZE
	.align		4
.L_474:
        /*0040*/ 	.byte	0x03, 0x19
        /*0042*/ 	.short	0x0b00


	//----- nvinfo : EIATTR_PARAM_CBANK
	.align		4
        /*0044*/ 	.byte	0x04, 0x0a
        /*0046*/ 	.short	(.L_476 - .L_475)
	.align		4
.L_475:
        /*0048*/ 	.word	index@(.nv.constant0._ZN7cutlass13device_kernelIN5flash11enable_sm90INS1_16FlashAttnFwdSm90INS1_25CollectiveMainloopFwdSm90ILi2EN4cute5tupleIJNS5_1CILi1EEES8_S8_EEENS6_IJNS7_ILi64EEESA_SA_EEELi512ENS_6half_tEfNS_4arch4Sm90ELb0ELb0ELb1ELb1ELb0ELb1ELb1ELb0ELb0ELb0ELb0ELb0EEENS1_21CollectiveEpilogueFwdINS6_IJSA_NS7_ILi512EEESA_EEES9_SC_SE_Li256ELb1ELb0ELb0ELb0EEENS1_36VarlenDynamicPersistentTileSchedulerILi64ELi64ELi256ELi32ELb0ELb0ELb1ELb0ELb1ELb1EEEEEEEEEvNT_6ParamsE)
        /*004c*/ 	.short	0x0380
        /*004e*/ 	.short	0x0b00


	//----- nvinfo : EIATTR_SW_WAR
	.align		4
.L_476:
        /*0050*/ 	.byte	0x04, 0x36
        /*0052*/ 	.short	(.L_478 - .L_477)
.L_477:
        /*0054*/ 	.word	0x00000008
.L_478:


//--------------------- .nv.info._ZN7cutlass13device_kernelIN5flash11enable_sm90INS1_16FlashAttnFwdSm90INS1_25CollectiveMainloopFwdSm90ILi2EN4cute5tupleIJNS5_1CILi1EEES8_S8_EEENS6_IJNS7_ILi64EEESA_SA_EEELi512ENS_6half_tEfNS_4arch4Sm90ELb0ELb1ELb1ELb0ELb0ELb0ELb0ELb0ELb0ELb0ELb0ELb0EEENS1_21CollectiveEpilogueFwdINS6_IJSA_NS7_ILi512EEESA_EEES9_SC_SE_Li256ELb0ELb0ELb0ELb0EEENS1_30DynamicPersistentTileSchedulerILi256ELi32ELb0ELb0ELb1EEEEEEEEEvNT_6ParamsE --------------------------
	.section	.nv.info._ZN7cutlass13device_kernelIN5flash11enable_sm90INS1_16FlashAttnFwdSm90INS1_25CollectiveMainloopFwdSm90ILi2EN4cute5tupleIJNS5_1CILi1EEES8_S8_EEENS6_IJNS7_ILi64EEESA_SA_EEELi512ENS_6half_tEfNS_4arch4Sm90ELb0ELb1ELb1ELb0ELb0ELb0ELb0ELb0ELb0ELb0ELb0ELb0EEENS1_21CollectiveEpilogueFwdINS6_IJSA_NS7_ILi512EEESA_EEES9_SC_SE_Li256ELb0ELb0ELb0ELb0EEENS1_30DynamicPersistentTileSchedulerILi256ELi32ELb0ELb0ELb1EEEEEEEEEvNT_6ParamsE,"",@"SHT_CUDA_INFO"
	.sectionflags	@""
	.align	4


	//----- nvinfo : EIATTR_CUDA_API_VERSION
	.align		4
        /*0000*/ 	.byte	0x04, 0x37
        /*0002*/ 	.short	(.L_480 - .L_479)
.L_479:
        /*0004*/ 	.word	0x00000082


	//----- nvinfo : EIATTR_KPARAM_INFO
	.align		4
.L_480:
        /*0008*/ 	.byte	0x04, 0x17
        /*000a*/ 	.short	(.L_482 - .L_481)
.L_481:
        /*000c*/ 	.word	0x00000000
        /*0010*/ 	.short	0x0000
        /*0012*/ 	.short	0x0000
        /*0014*/ 	.byte	0x00, 0xf0, 0x01, 0x2e


	//----- nvinfo : EIATTR_SPARSE_MMA_MASK
	.align		4
.L_482:
        /*0018*/ 	.byte	0x03, 0x50
        /*001a*/ 	.short	0x0000


	//----- nvinfo : EIATTR_MAXREG_COUNT
	.align		4
        /*001c*/ 	.byte	0x03, 0x1b
        /*001e*/ 	.short	0x00a8


	//----- nvinfo : EIATTR_MERCURY_ISA_VERSION
	.align		4
        /*0020*/ 	.byte	0x03, 0x5f
        /*0022*/ 	.short	0x0101


	//----- nvinfo : EIATTR_VRC_CTA_INIT_COUNT
	.align		4
        /*0024*/ 	.byte	0x02, 0x4a
	.zero		1
	.zero		1


	//----- nvinfo : EIATTR_EXIT_INSTR_OFFSETS
	.align		4
        /*0028*/ 	.byte	0x04, 0x1c
        /*002a*/ 	.short	(.L_484 - .L_483)


	//   ....[0]....
.L_483:
        /*002c*/ 	.word	0x00000010


	//----- nvinfo : EIATTR_MAX_THREADS
	.align		4
.L_484:
        /*0030*/ 	.byte	0x04, 0x05
        /*0032*/ 	.short	(.L_486 - .L_485)
.L_485:
        /*0034*/ 	.word	0x00000180
        /*0038*/ 	.word	0x00000001
        /*003c*/ 	.word	0x00000001


	//----- nvinfo : EIATTR_CBANK_PARAM_SIZE
	.align		4
.L_486:
        /*0040*/ 	.byte	0x03, 0x19
        /*0042*/ 	.short	0x0b80


	//----- nvinfo : EIATTR_PARAM_CBANK
	.align		4
        /*0044*/ 	.byte	0x04, 0x0a
        /*0046*/ 	.short	(.L_488 - .L_487)
	.align		4
.L_487:
        /*0048*/ 	.word	index@(.nv.constant0._ZN7cutlass13device_kernelIN5flash11enable_sm90INS1_16FlashAttnFwdSm90INS1_25CollectiveMainloopFwdSm90ILi2EN4cute5tupleIJNS5_1CILi1EEES8_S8_EEENS6_IJNS7_ILi64EEESA_SA_EEELi512ENS_6half_tEfNS_4arch4Sm90ELb0ELb1ELb1ELb0ELb0ELb0ELb0ELb0ELb0ELb0ELb0ELb0EEENS1_21CollectiveEpilogueFwdINS6_IJSA_NS7_ILi512EEESA_EEES9_SC_SE_Li256ELb0ELb0ELb0ELb0EEENS1_30DynamicPersistentTileSchedulerILi256ELi32ELb0ELb0ELb1EEEEEEEEEvNT_6ParamsE)
        /*004c*/ 	.short	0x0380
        /*004e*/ 	.short	0x0b80


	//----- nvinfo : EIATTR_SW_WAR
	.align		4
.L_488:
        /*0050*/ 	.byte	0x04, 0x36
        /*0052*/ 	.short	(.L_490 - .L_489)
.L_489:
        /*0054*/ 	.word	0x00000008
.L_490:


//--------------------- .nv.info._ZN7cutlass13device_kernelIN5flash11enable_sm90INS1_16FlashAttnFwdSm90INS1_25CollectiveMainloopFwdSm90ILi2EN4cute5tupleIJNS5_1CILi1EEES8_S8_EEENS6_IJNS7_ILi64EEESA_SA_EEELi512ENS_6half_tEfNS_4arch4Sm90ELb0ELb1ELb1ELb0ELb0ELb0ELb1ELb0ELb0ELb0ELb0ELb0EEENS1_21CollectiveEpilogueFwdINS6_IJSA_NS7_ILi512EEESA_EEES9_SC_SE_Li256ELb0ELb0ELb0ELb0EEENS1_30DynamicPersistentTileSchedulerILi256ELi32ELb0ELb0ELb1EEEEEEEEEvNT_6ParamsE --------------------------
	.section	.nv.info._ZN7cutlass13device_kernelIN5flash11enable_sm90INS1_16FlashAttnFwdSm90INS1_25CollectiveMainloopFwdSm90ILi2EN4cute5tupleIJNS5_1CILi1EEES8_S8_EEENS6_IJNS7_ILi64EEESA_SA_EEELi512ENS_6half_tEfNS_4arch4Sm90ELb0ELb1ELb1ELb0ELb0ELb0ELb1ELb0ELb0ELb0ELb0ELb0EEENS1_21CollectiveEpilogueFwdINS6_IJSA_NS7_ILi512EEESA_EEES9_SC_SE_Li256ELb0ELb0ELb0ELb0EEENS1_30DynamicPersistentTileSchedulerILi256ELi32ELb0ELb0ELb1EEEEEEEEEvNT_6ParamsE,"",@"SHT_CUDA_INFO"
	.sectionflags	@""
	.align	4


	//----- nvinfo : EIATTR_CUDA_API_VERSION
	.align		4
        /*0000*/ 	.byte	0x04, 0x37
        /*0002*/ 	.short	(.L_492 - .L_491)
.L_491:
        /*0004*/ 	.word	0x00000082


	//----- nvinfo : EIATTR_KPARAM_INFO
	.align		4
.L_492:
        /*0008*/ 	.byte	0x04, 0x17
        /*000a*/ 	.short	(.L_494 - .L_493)
.L_493:
        /*000c*/ 	.word	0x00000000
        /*0010*/ 	.short	0x0000
        /*0012*/ 	.short	0x0000
        /*0014*/ 	.byte	0x00, 0xf0, 0x01, 0x32


	//----- nvinfo : EIATTR_SPARSE_MMA_MASK
	.align		4
.L_494:
        /*0018*/ 	.byte	0x03, 0x50
        /*001a*/ 	.short	0x0000


	//----- nvinfo : EIATTR_MAXREG_COUNT
	.align		4
        /*001c*/ 	.byte	0x03, 0x1b
        /*001e*/ 	.short	0x00a8


	//----- nvinfo : EIATTR_MERCURY_ISA_VERSION
	.align		4
        /*0020*/ 	.byte	0x03, 0x5f
        /*0022*/ 	.short	0x0101


	//----- nvinfo : EIATTR_VRC_CTA_INIT_COUNT
	.align		4
        /*0024*/ 	.byte	0x02, 0x4a
	.zero		1
	.zero		1


	//----- nvinfo : EIATTR_EXIT_INSTR_OFFSETS
	.align		4
        /*0028*/ 	.byte	0x04, 0x1c
        /*002a*/ 	.short	(.L_496 - .L_495)


	//   ....[0]....
.L_495:
        /*002c*/ 	.word	0x00000010


	//----- nvinfo : EIATTR_MAX_THREADS
	.align		4
.L_496:
        /*0030*/ 	.byte	0x04, 0x05
        /*0032*/ 	.short	(.L_498 - .L_497)
.L_497:
        /*0034*/ 	.word	0x00000180
        /*0038*/ 	.word	0x00000001
        /*003c*/ 	.word	0x00000001


	//----- nvinfo : EIATTR_CBANK_PARAM_SIZE
	.align		4
.L_498:
        /*0040*/ 	.byte	0x03, 0x19
        /*0042*/ 	.short	0x0c80


	//----- nvinfo : EIATTR_PARAM_CBANK
	.align		4
        /*0044*/ 	.byte	0x04, 0x0a
        /*0046*/ 	.short	(.L_500 - .L_499)
	.align		4
.L_499:
        /*0048*/ 	.word	index@(.nv.constant0._ZN7cutlass13device_kernelIN5flash11enable_sm90INS1_16FlashAttnFwdSm90INS1_25CollectiveMainloopFwdSm90ILi2EN4cute5tupleIJNS5_1CILi1EEES8_S8_EEENS6_IJNS7_ILi64EEESA_SA_EEELi512ENS_6half_tEfNS_4arch4Sm90ELb0ELb1ELb1ELb0ELb0ELb0ELb1ELb0ELb0ELb0ELb0ELb0EEENS1_21CollectiveEpilogueFwdINS6_IJSA_NS7_ILi512EEESA_EEES9_SC_SE_Li256ELb0ELb0ELb0ELb0EEENS1_30DynamicPersistentTileSchedulerILi256ELi32ELb0ELb0ELb1EEEEEEEEEvNT_6ParamsE)
        /*004c*/ 	.short	0x0380
        /*004e*/ 	.short	0x0c80


	//----- nvinfo : EIATTR_SW_WAR
	.align		4
.L_500:
        /*0050*/ 	.byte	0x04, 0x36
        /*0052*/ 	.short	(.L_502 - .L_501)
.L_501:
        /*0054*/ 	.word	0x00000008
.L_502:


//--------------------- .nv.info._ZN7cutlass13device_kernelIN5flash11enable_sm90INS1_16FlashAttnFwdSm90INS1_25CollectiveMainloopFwdSm90ILi2EN4cute5tupleIJNS5_1CILi1EEES8_S8_EEENS6_IJNS7_ILi64EEESA_SA_EEELi512ENS_6half_tEfNS_4arch4Sm90ELb0ELb1ELb1ELb1ELb0ELb0ELb0ELb0ELb0ELb0ELb0ELb0EEENS1_21CollectiveEpilogueFwdINS6_IJSA_NS7_ILi512EEESA_EEES9_SC_SE_Li256ELb1ELb0ELb0ELb0EEENS1_36VarlenDynamicPersistentTileSchedulerILi64ELi64ELi256ELi32ELb0ELb0ELb1ELb1ELb0ELb1EEEEEEEEEvNT_6ParamsE --------------------------
	.section	.nv.info._ZN7cutlass13device_kernelIN5flash11enable_sm90INS1_16FlashAttnFwdSm90INS1_25CollectiveMainloopFwdSm90ILi2EN4cute5tupleIJNS5_1CILi1EEES8_S8_EEENS6_IJNS7_ILi64EEESA_SA_EEELi512ENS_6half_tEfNS_4arch4Sm90ELb0ELb1ELb1ELb1ELb0ELb0ELb0ELb0ELb0ELb0ELb0ELb0EEENS1_21CollectiveEpilogueFwdINS6_IJSA_NS7_ILi512EEESA_EEES9_SC_SE_Li256ELb1ELb0ELb0ELb0EEENS1_36VarlenDynamicPersistentTileSchedulerILi64ELi64ELi256ELi32ELb0ELb0ELb1ELb1ELb0ELb1EEEEEEEEEvNT_6ParamsE,"",@"SHT_CUDA_INFO"
	.sectionflags	@""
	.align	4


	//----- nvinfo : EIATTR_CUDA_API_VERSION
	.align		4
        /*0000*/ 	.byte	0x04, 0x37
        /*0002*/ 	.short	(.L_504 - .L_503)
.L_503:
        /*0004*/ 	.word	0x00000082


	//----- nvinfo : EIATTR_KPARAM_INFO
	.align		4
.L_504:
        /*0008*/ 	.byte	0x04, 0x17
        /*000a*/ 	.short	(.L_506 - .L_505)
.L_505:
        /*000c*/ 	.word	0x00000000
        /*0010*/ 	.short	0x0000
        /*0012*/ 	.short	0x0000
        /*0014*/ 	.byte	0x00, 0xf0, 0x01, 0x28


	//----- nvinfo : EIATTR_SPARSE_MMA_MASK
	.align		4
.L_506:
        /*0018*/ 	.byte	0x03, 0x50
        /*001a*/ 	.short	0x0000


	//----- nvinfo : EIATTR_MAXREG_COUNT
	.align		4
        /*001c*/ 	.byte	0x03, 0x1b
        /*001e*/ 	.short	0x00a8


	//----- nvinfo : EIATTR_MERCURY_ISA_VERSION
	.align		4
        /*0020*/ 	.byte	0x03, 0x5f
        /*0022*/ 	.short	0x0101


	//----- nvinfo : EIATTR_VRC_CTA_INIT_COUNT
	.align		4
        /*0024*/ 	.byte	0x02, 0x4a
	.zero		1
	.zero		1


	//----- nvinfo : EIATTR_EXIT_INSTR_OFFSETS
	.align		4
        /*0028*/ 	.byte	0x04, 0x1c
        /*002a*/ 	.short	(.L_508 - .L_507)


	//   ....[0]....
.L_507:
        /*002c*/ 	.word	0x00000010


	//----- nvinfo : EIATTR_MAX_THREADS
	.align		4
.L_508:
        /*0030*/ 	.byte	0x04, 0x05
        /*0032*/ 	.short	(.L_510 - .L_509)
.L_509:
        /*0034*/ 	.word	0x00000180
        /*0038*/ 	.word	0x00000001
        /*003c*/ 	.word	0x00000001


	//----- nvinfo : EIATTR_CBANK_PARAM_SIZE
	.align		4
.L_510:
        /*0040*/ 	.byte	0x03, 0x19
        /*0042*/ 	.short	0x0a00


	//----- nvinfo : EIATTR_PARAM_CBANK
	.align		4
        /*0044*/ 	.byte	0x04, 0x0a
        /*0046*/ 	.short	(.L_512 - .L_511)
	.align		4
.L_511:
        /*0048*/ 	.word	index@(.nv.constant0._ZN7cutlass13device_kernelIN5flash11enable_sm90INS1_16FlashAttnFwdSm90INS1_25CollectiveMainloopFwdSm90ILi2EN4cute5tupleIJNS5_1CILi1EEES8_S8_EEENS6_IJNS7_ILi64EEESA_SA_EEELi512ENS_6half_tEfNS_4arch4Sm90ELb0ELb1ELb1ELb1ELb0ELb0ELb0ELb0ELb0ELb0ELb0ELb0EEENS1_21CollectiveEpilogueFwdINS6_IJSA_NS7_ILi512EEESA_EEES9_SC_SE_Li256ELb1ELb0ELb0ELb0EEENS1_36VarlenDynamicPersistentTileSchedulerILi64ELi64ELi256ELi32ELb0ELb0ELb1ELb1ELb0ELb1EEEEEEEEEvNT_6ParamsE)
        /*004c*/ 	.short	0x0380
        /*004e*/ 	.short	0x0a00


	//----- nvinfo : EIATTR_SW_WAR
	.align		4
.L_512:
        /*0050*/ 	.byte	0x04, 0x36
        /*0052*/ 	.short	(.L_514 - .L_513)
.L_513:
        /*0054*/ 	.word	0x00000008
.L_514:


//--------------------- .nv.info._ZN7cutlass13device_kernelIN5flash11enable_sm90INS1_16FlashAttnFwdSm90INS1_25CollectiveMainloopFwdSm90ILi2EN4cute5tupleIJNS5_1CILi1EEES8_S8_EEENS6_IJNS7_ILi64EEESA_SA_EEELi512ENS_6half_tEfNS_4arch4Sm90ELb0ELb1ELb1ELb1ELb0ELb1ELb0ELb0ELb0ELb0ELb0ELb0EEENS1_21CollectiveEpilogueFwdINS6_IJSA_NS7_ILi512EEESA_EEES9_SC_SE_Li256ELb1ELb0ELb0ELb0EEENS1_36VarlenDynamicPersistentTileSchedulerILi64ELi64ELi256ELi32ELb0ELb0ELb1ELb1ELb0ELb1EEEEEEEEEvNT_6ParamsE --------------------------
	.section	.nv.info._ZN7cutlass13device_kernelIN5flash11enable_sm90INS1_16FlashAttnFwdSm90INS1_25CollectiveMainloopFwdSm90ILi2EN4cute5tupleIJNS5_1CILi1EEES8_S8_EEENS6_IJNS7_ILi64EEESA_SA_EEELi512ENS_6half_tEfNS_4arch4Sm90ELb0ELb1ELb1ELb1ELb0ELb1ELb0ELb0ELb0ELb0ELb0ELb0EEENS1_21CollectiveEpilogueFwdINS6_IJSA_NS7_ILi512EEESA_EEES9_SC_SE_Li256ELb1ELb0ELb0ELb0EEENS1_36VarlenDynamicPersistentTileSchedulerILi64ELi64ELi256ELi32ELb0ELb0ELb1ELb1ELb0ELb1EEEEEEEEEvNT_6ParamsE,"",@"SHT_CUDA_INFO"
	.sectionflags	@""
	.align	4


	//----- nvinfo : EIATTR_CUDA_API_VERSION
	.align		4
        /*0000*/ 	.byte	0x04, 0x37
        /*0002*/ 	.short	(.L_516 - .L_515)
.L_515:
        /*0004*/ 	.word	0x00000082


	//----- nvinfo : EIATTR_KPARAM_INFO
	.align		4
.L_516:
        /*0008*/ 	.byte	0x04, 0x17
        /*000a*/ 	.short	(.L_518 - .L_517)
.L_517:
        /*000c*/ 	.word	0x00000000
        /*0010*/ 	.short	0x0000
        /*0012*/ 	.short	0x0000
        /*0014*/ 	.byte	0x00, 0xf0, 0x01, 0x28


	//----- nvinfo : EIATTR_SPARSE_MMA_MASK
	.align		4
.L_518:
        /*0018*/ 	.byte	0x03, 0x50
        /*001a*/ 	.short	0x0000


	//----- nvinfo : EIATTR_MAXREG_COUNT
	.align		4
        /*001c*/ 	.byte	0x03, 0x1b
        /*001e*/ 	.short	0x00a8


	//----- nvinfo : EIATTR_MERCURY_ISA_VERSION
	.align		4
        /*0020*/ 	.byte	0x03, 0x5f
        /*0022*/ 	.short	0x0101


	//----- nvinfo : EIATTR_VRC_CTA_INIT_COUNT
	.align		4
        /*0024*/ 	.byte	0x02, 0x4a
	.zero		1
	.zero		1


	//----- nvinfo : EIATTR_EXIT_INSTR_OFFSETS
	.align		4
        /*0028*/ 	.byte	0x04, 0x1c
        /*002a*/ 	.short	(.L_520 - .L_519)


	//   ....[0]....
.L_519:
        /*002c*/ 	.word	0x00000010


	//----- nvinfo : EIATTR_MAX_THREADS
	.align		4
.L_520:
        /*0030*/ 	.byte	0x04, 0x05
        /*0032*/ 	.short	(.L_522 - .L_521)
.L_521:
        /*0034*/ 	.word	0x00000180
        /*0038*/ 	.word	0x00000001
        /*003c*/ 	.word	0x00000001


	//----- nvinfo : EIATTR_CBANK_PARAM_SIZE
	.align		4
.L_522:
        /*0040*/ 	.byte	0x03, 0x19
        /*0042*/ 	.short	0x0a00


	//----- nvinfo : EIATTR_PARAM_CBANK
	.align		4
        /*0044*/ 	.byte	0x04, 0x0a
        /*0046*/ 	.short	(.L_524 - .L_523)
	.align		4
.L_523:
        /*0048*/ 	.word	index@(.nv.constant0._ZN7cutlass13device_kernelIN5flash11enable_sm90INS1_16FlashAttnFwdSm90INS1_25CollectiveMainloopFwdSm90ILi2EN4cute5tupleIJNS5_1CILi1EEES8_S8_EEENS6_IJNS7_ILi64EEESA_SA_EEELi512ENS_6half_tEfNS_4arch4Sm90ELb0ELb1ELb1ELb1ELb0ELb1ELb0ELb0ELb0ELb0ELb0ELb0EEENS1_21CollectiveEpilogueFwdINS6_IJSA_NS7_ILi512EEESA_EEES9_SC_SE_Li256ELb1ELb0ELb0ELb0EEENS1_36VarlenDynamicPersistentTileSchedulerILi64ELi64ELi256ELi32ELb0ELb0ELb1ELb1ELb0ELb1EEEEEEEEEvNT_6ParamsE)
        /*004c*/ 	.short	0x0380
        /*004e*/ 	.short	0x0a00


	//----- nvinfo : EIATTR_SW_WAR
	.align		4
.L_524:
        /*0050*/ 	.byte	0x04, 0x36
        /*0052*/ 	.short	(.L_526 - .L_525)
.L_525:
        /*0054*/ 	.word	0x00000008
.L_526:


//--------------------- .nv.info._ZN7cutlass13device_kernelIN5flash11enable_sm90INS1_16FlashAttnFwdSm90INS1_25CollectiveMainloopFwdSm90ILi2EN4cute5tupleIJNS5_1CILi1EEES8_S8_EEENS6_IJNS7_ILi64EEESA_SA_EEELi512ENS_6half_tEfNS_4arch4Sm90ELb0ELb1ELb1ELb1ELb0ELb0ELb1ELb0ELb0ELb0ELb0ELb0EEENS1_21CollectiveEpilogueFwdINS6_IJSA_NS7_ILi512EEESA_EEES9_SC_SE_Li256ELb1ELb0ELb0ELb0EEENS1_36VarlenDynamicPersistentTileSchedulerILi64ELi64ELi256ELi32ELb0ELb0ELb1ELb1ELb0ELb1EEEEEEEEEvNT_6ParamsE --------------------------
	.section	.nv.info._ZN7cutlass13device_kernelIN5flash11enable_sm90INS1_16FlashAttnFwdSm90INS1_25CollectiveMainloopFwdSm90ILi2EN4cute5tupleIJNS5_1CILi1EEES8_S8_EEENS6_IJNS7_ILi64EEESA_SA_EEELi512ENS_6half_tEfNS_4arch4Sm90ELb0ELb1ELb1ELb1ELb0ELb0ELb1ELb0ELb0ELb0ELb0ELb0EEENS1_21CollectiveEpilogueFwdINS6_IJSA_NS7_ILi512EEESA_EEES9_SC_SE_Li256ELb1ELb0ELb0ELb0EEENS1_36VarlenDynamicPersistentTileSchedulerILi64ELi64ELi256ELi32ELb0ELb0ELb1ELb1ELb0ELb1EEEEEEEEEvNT_6ParamsE,"",@"SHT_CUDA_INFO"
	.sectionflags	@""
	.align	4


	//----- nvinfo : EIATTR_CUDA_API_VERSION
	.align		4
        /*0000*/ 	.byte	0x04, 0x37
        /*0002*/ 	.short	(.L_528 - .L_527)
.L_527:
        /*0004*/ 	.word	0x00000082


	//----- nvinfo : EIATTR_KPARAM_INFO
	.align		4
.L_528:
        /*0008*/ 	.byte	0x04, 0x17
        /*000a*/ 	.short	(.L_530 - .L_529)
.L_529:
        /*000c*/ 	.word	0x00000000
        /*0010*/ 	.short	0x0000
        /*0012*/ 	.short	0x0000
        /*0014*/ 	.byte	0x00, 0xf0, 0x01, 0x2c


	//----- nvinfo : EIATTR_SPARSE_MMA_MASK
	.align		4
.L_530:
        /*0018*/ 	.byte	0x03, 0x50
        /*001a*/ 	.short	0x0000


	//----- nvinfo : EIATTR_MAXREG_COUNT
	.align		4
        /*001c*/ 	.byte	0x03, 0x1b
        /*001e*/ 	.short	0x00a8


	//----- nvinfo : EIATTR_MERCURY_ISA_VERSION
	.align		4
        /*0020*/ 	.byte	0x03, 0x5f
        /*0022*/ 	.short	0x0101


	//----- nvinfo : EIATTR_VRC_CTA_INIT_COUNT
	.align		4
        /*0024*/ 	.byte	0x02, 0x4a
	.zero		1
	.zero		1


	//----- nvinfo : EIATTR_EXIT_INSTR_OFFSETS
	.align		4
        /*0028*/ 	.byte	0x04, 0x1c
        /*002a*/ 	.short	(.L_532 - .L_531)


	//   ....[0]....
.L_531:
        /*002c*/ 	.word	0x00000010


	//----- nvinfo : EIATTR_MAX_THREADS
	.align		4
.L_532:
        /*0030*/ 	.byte	0x04, 0x05
        /*0032*/ 	.short	(.L_534 - .L_533)
.L_533:
        /*0034*/ 	.word	0x00000180
        /*0038*/ 	.word	0x00000001
        /*003c*/ 	.word	0x00000001


	//----- nvinfo : EIATTR_CBANK_PARAM_SIZE
	.align		4
.L_534:
        /*0040*/ 	.byte	0x03, 0x19
        /*0042*/ 	.short	0x0b00


	//----- nvinfo : EIATTR_PARAM_CBANK
	.align		4
        /*0044*/ 	.byte	0x04, 0x0a
        /*0046*/ 	.short	(.L_536 - .L_535)
	.align		4
.L_535:
        /*0048*/ 	.word	index@(.nv.constant0._ZN7cutlass13device_kernelIN5flash11enable_sm90INS1_16FlashAttnFwdSm90INS1_25CollectiveMainloopFwdSm90ILi2EN4cute5tupleIJNS5_1CILi1EEES8_S8_EEENS6_IJNS7_ILi64EEESA_SA_EEELi512ENS_6half_tEfNS_4arch4Sm90ELb0ELb1ELb1ELb1ELb0ELb0ELb1ELb0ELb0ELb0ELb0ELb0EEENS1_21CollectiveEpilogueFwdINS6_IJSA_NS7_ILi512EEESA_EEES9_SC_SE_Li256ELb1ELb0ELb0ELb0EEENS1_36VarlenDynamicPersistentTileSchedulerILi64ELi64ELi256ELi32ELb0ELb0ELb1ELb1ELb0ELb1EEEEEEEEEvNT_6ParamsE)
        /*004c*/ 	.short	0x0380
        /*004e*/ 	.short	0x0b00


	//----- nvinfo : EIATTR_SW_WAR
	.align		4
.L_536:
        /*0050*/ 	.byte	0x04, 0x36
        /*0052*/ 	.short	(.L_538 - .L_537)
.L_537:
        /*0054*/ 	.word	0x00000008
.L_538:


//--------------------- .nv.info._ZN7cutlass13device_kernelIN5flash11enable_sm90INS1_16FlashAttnFwdSm90INS1_25CollectiveMainloopFwdSm90ILi2EN4cute5tupleIJNS5_1CILi1EEES8_S8_EEENS6_IJNS7_ILi64EEESA_SA_EEELi512ENS_6half_tEfNS_4arch4Sm90ELb0ELb1ELb1ELb1ELb0ELb1ELb1ELb0ELb0ELb0ELb0ELb0EEENS1_21CollectiveEpilogueFwdINS6_IJSA_NS7_ILi512EEESA_EEES9_SC_SE_Li256ELb1ELb0ELb0ELb0EEENS1_36VarlenDynamicPersistentTileSchedulerILi64ELi64ELi256ELi32ELb0ELb0ELb1ELb1ELb0ELb1EEEEEEEEEvNT_6ParamsE --------------------------
	.section	.nv.info._ZN7cutlass13device_kernelIN5flash11enable_sm90INS1_16FlashAttnFwdSm90INS1_25CollectiveMainloopFwdSm90ILi2EN4cute5tupleIJNS5_1CILi1EEES8_S8_EEENS6_IJNS7_ILi64EEESA_SA_EEELi512ENS_6half_tEfNS_4arch4Sm90ELb0ELb1ELb1ELb1ELb0ELb1ELb1ELb0ELb0ELb0ELb0ELb0EEENS1_21CollectiveEpilogueFwdINS6_IJSA_NS7_ILi512EEESA_EEES9_SC_SE_Li256ELb1ELb0ELb0ELb0EEENS1_36VarlenDynamicPersistentTileSchedulerILi64ELi64ELi256ELi32ELb0ELb0ELb1ELb1ELb0ELb1EEEEEEEEEvNT_6ParamsE,"",@"SHT_CUDA_INFO"
	.sectionflags	@""
	.align	4


	//----- nvinfo : EIATTR_CUDA_API_VERSION
	.align		4
        /*0000*/ 	.byte	0x04, 0x37
        /*0002*/ 	.short	(.L_540 - .L_539)
.L_539:
        /*0004*/ 	.word	0x00000082


	//----- nvinfo : EIATTR_KPARAM_INFO
	.align		4
.L_540:
        /*0008*/ 	.byte	0x04, 0x17
        /*000a*/ 	.short	(.L_542 - .L_541)
.L_541:
        /*000c*/ 	.word	0x00000000
        /*0010*/ 	.short	0x0000
        /*0012*/ 	.short	0x0000
        /*0014*/ 	.byte	0x00, 0xf0, 0x01, 0x2c


	//----- nvinfo : EIATTR_SPARSE_MMA_MASK
	.align		4
.L_542:
        /*0018*/ 	.byte	0x03, 0x50
        /*001a*/ 	.short	0x0000


	//----- nvinfo : EIATTR_MAXREG_COUNT
	.align		4
        /*001c*/ 	.byte	0x03, 0x1b
        /*001e*/ 	.short	0x00a8


	//----- nvinfo : EIATTR_MERCURY_ISA_VERSION
	.align		4
        /*0020*/ 	.byte	0x03, 0x5f
        /*0022*/ 	.short	0x0101


	//----- nvinfo : EIATTR_VRC_CTA_INIT_COUNT
	.align		4
        /*0024*/ 	.byte	0x02, 0x4a
	.zero		1
	.zero		1


	//----- nvinfo : EIATTR_EXIT_INSTR_OFFSETS
	.align		4
        /*0028*/ 	.byte	0x04, 0x1c
        /*002a*/ 	.short	(.L_544 - .L_543)


	//   ....[0]....
.L_543:
        /*002c*/ 	.word	0x00000010


	//----- nvinfo : EIATTR_MAX_THREADS
	.align		4
.L_544:
        /*0030*/ 	.byte	0x04, 0x05
        /*0032*/ 	.short	(.L_546 - .L_545)
.L_545:
        /*0034*/ 	.word	0x00000180
        /*0038*/ 	.word	0x00000001
        /*003c*/ 	.word	0x00000001


	//----- nvinfo : EIATTR_CBANK_PARAM_SIZE
	.align		4
.L_546:
        /*0040*/ 	.byte	0x03, 0x19
        /*0042*/ 	.short	0x0b00


	//----- nvinfo : EIATTR_PARAM_CBANK
	.align		4
        /*0044*/ 	.byte	0x04, 0x0a
        /*0046*/ 	.short	(.L_548 - .L_547)
	.align		4
.L_547:
        /*0048*/ 	.word	index@(.nv.constant0._ZN7cutlass13device_kernelIN5flash11enable_sm90INS1_16FlashAttnFwdSm90INS1_25CollectiveMainloopFwdSm90ILi2EN4cute5tupleIJNS5_1CILi1EEES8_S8_EEENS6_IJNS7_ILi64EEESA_SA_EEELi512ENS_6half_tEfNS_4arch4Sm90ELb0ELb1ELb1ELb1ELb0ELb1ELb1ELb0ELb0ELb0ELb0ELb0EEENS1_21CollectiveEpilogueFwdINS6_IJSA_NS7_ILi512EEESA_EEES9_SC_SE_Li256ELb1ELb0ELb0ELb0EEENS1_36VarlenDynamicPersistentTileSchedulerILi64ELi64ELi256ELi32ELb0ELb0ELb1ELb1ELb0ELb1EEEEEEEEEvNT_6ParamsE)
        /*004c*/ 	.short	0x0380
        /*004e*/ 	.short	0x0b00


	//----- nvinfo : EIATTR_SW_WAR
	.align		4
.L_548:
        /*0050*/ 	.byte	0x04, 0x36
        /*0052*/ 	.short	(.L_550 - .L_549)
.L_549:
        /*0054*/ 	.word	0x00000008
.L_550:


//--------------------- .nv.info._ZN7cutlass13device_kernelIN5flash11enable_sm90INS1_16FlashAttnFwdSm90INS1_25CollectiveMainloopFwdSm90ILi2EN4cute5tupleIJNS5_1CILi1EEES8_S8_EEENS6_IJNS7_ILi64EEESA_SA_EEELi512ENS_6half_tEfNS_4arch4Sm90ELb1ELb0ELb1ELb0ELb0ELb0ELb0ELb0ELb0ELb0ELb0ELb0EEENS1_21CollectiveEpilogueFwdINS6_IJSA_NS7_ILi512EEESA_EEES9_SC_SE_Li256ELb0ELb0ELb0ELb0EEENS1_30DynamicPersistentTileSchedulerILi256ELi32ELb0ELb0ELb1EEEEEEEEEvNT_6ParamsE --------------------------
	.section	.nv.info._ZN7cutlass13device_kernelIN5flash11enable_sm90INS1_16FlashAttnFwdSm90INS1_25CollectiveMainloopFwdSm90ILi2EN4cute5tupleIJNS5_1CILi1EEES8_S8_EEENS6_IJNS7_ILi64EEESA_SA_EEELi512ENS_6half_tEfNS_4arch4Sm90ELb1ELb0ELb1ELb0ELb0ELb0ELb0ELb0ELb0ELb0ELb0ELb0EEENS1_21CollectiveEpilogueFwdINS6_IJSA_NS7_ILi512EEESA_EEES9_SC_SE_Li256ELb0ELb0ELb0ELb0EEENS1_30DynamicPersistentTileSchedulerILi256ELi32ELb0ELb0ELb1EEEEEEEEEvNT_6ParamsE,"",@"SHT_CUDA_INFO"
	.sectionflags	@""
	.align	4


	//----- nvinfo : EIATTR_CUDA_API_VERSION
	.align		4
        /*0000*/ 	.byte	0x04, 0x37
        /*0002*/ 	.short	(.L_552 - .L_551)
.L_551:
        /*0004*/ 	.word	0x00000082


	//----- nvinfo : EIATTR_KPARAM_INFO
	.align		4
.L_552:
        /*0008*/ 	.byte	0x04, 0x17
        /*000a*/ 	.short	(.L_554 - .L_553)
.L_553:
        /*000c*/ 	.word	0x00000000
        /*0010*/ 	.short	0x0000
        /*0012*/ 	.short	0x0000
        /*0014*/ 	.byte	0x00, 0xf0, 0x01, 0x2e


	//----- nvinfo : EIATTR_SPARSE_MMA_MASK
	.align		4
.L_554:
        /*0018*/ 	.byte	0x03, 0x50
        /*001a*/ 	.short	0x0000


	//----- nvinfo : EIATTR_MAXREG_COUNT
	.align		4
        /*001c*/ 	.byte	0x03, 0x1b
        /*001e*/ 	.short	0x00a8


	//----- nvinfo : EIATTR_MERCURY_ISA_VERSION
	.align		4
        /*0020*/ 	.byte	0x03, 0x5f
        /*0022*/ 	.short	0x0101


	//----- nvinfo : EIATTR_VRC_CTA_INIT_COUNT
	.align		4
        /*0024*/ 	.byte	0x02, 0x4a
	.zero		1
	.zero		1


	//----- nvinfo : EIATTR_EXIT_INSTR_OFFSETS
	.align		4
        /*0028*/ 	.byte	0x04, 0x1c
        /*002a*/ 	.short	(.L_556 - .L_555)


	//   ....[0]....
.L_555:
        /*002c*/ 	.word	0x00000010


	//----- nvinfo : EIATTR_MAX_THREADS
	.align		4
.L_556:
        /*0030*/ 	.byte	0x04, 0x05
        /*0032*/ 	.short	(.L_558 - .L_557)
.L_557:
        /*0034*/ 	.word	0x00000180
        /*0038*/ 	.word	0x00000001
        /*003c*/ 	.word	0x00000001


	//----- nvinfo : EIATTR_CBANK_PARAM_SIZE
	.align		4
.L_558:
        /*0040*/ 	.byte	0x03, 0x19
        /*0042*/ 	.short	0x0b80


	//----- nvinfo : EIATTR_PARAM_CBANK
	.align		4
        /*0044*/ 	.byte	0x04, 0x0a
        /*0046*/ 	.short	(.L_560 - .L_559)
	.align		4
.L_559:
        /*0048*/ 	.word	index@(.nv.constant0._ZN7cutlass13device_kernelIN5flash11enable_sm90INS1_16FlashAttnFwdSm90INS1_25CollectiveMainloopFwdSm90ILi2EN4cute5tupleIJNS5_1CILi1EEES8_S8_EEENS6_IJNS7_ILi64EEESA_SA_EEELi512ENS_6half_tEfNS_4arch4Sm90ELb1ELb0ELb1ELb0ELb0ELb0ELb0ELb0ELb0ELb0ELb0ELb0EEENS1_21CollectiveEpilogueFwdINS6_IJSA_NS7_ILi512EEESA_EEES9_SC_SE_Li256ELb0ELb0ELb0ELb0EEENS1_30DynamicPersistentTileSchedulerILi256ELi32ELb0ELb0ELb1EEEEEEEEEvNT_6ParamsE)
        /*004c*/ 	.short	0x0380
        /*004e*/ 	.short	0x0b80


	//----- nvinfo : EIATTR_SW_WAR
	.align		4
.L_560:
        /*0050*/ 	.byte	0x04, 0x36
        /*0052*/ 	.short	(.L_562 - .L_561)
.L_561:
        /*0054*/ 	.word	0x00000008
.L_562:


//--------------------- .nv.info._ZN7cutlass13device_kernelIN5flash11enable_sm90INS1_16FlashAttnFwdSm90INS1_25CollectiveMainloopFwdSm90ILi2EN4cute5tupleIJNS5_1CILi1EEES8_S8_EEENS6_IJNS7_ILi64EEESA_SA_EEELi512ENS_6half_tEfNS_4arch4Sm90ELb1ELb0ELb1ELb0ELb0ELb0ELb1ELb0ELb0ELb0ELb0ELb0EEENS1_21CollectiveEpilogueFwdINS6_IJSA_NS7_ILi512EEESA_EEES9_SC_SE_Li256ELb0ELb0ELb0ELb0EEENS1_30DynamicPersistentTileSchedulerILi256ELi32ELb0ELb0ELb1EEEEEEEEEvNT_6ParamsE --------------------------
	.section	.nv.info._ZN7cutlass13device_kernelIN5flash11enable_sm90INS1_16FlashAttnFwdSm90INS1_25CollectiveMainloopFwdSm90ILi2EN4cute5tupleIJNS5_1CILi1EEES8_S8_EEENS6_IJNS7_ILi64EEESA_SA_EEELi512ENS_6half_tEfNS_4arch4Sm90ELb1ELb0ELb1ELb0ELb0ELb0ELb1ELb0ELb0ELb0ELb0ELb0EEENS1_21CollectiveEpilogueFwdINS6_IJSA_NS7_ILi512EEESA_EEES9_SC_SE_Li256ELb0ELb0ELb0ELb0EEENS1_30DynamicPersistentTileSchedulerILi256ELi32ELb0ELb0ELb1EEEEEEEEEvNT_6ParamsE,"",@"SHT_CUDA_INFO"
	.sectionflags	@""
	.align	4


	//----- nvinfo : EIATTR_CUDA_API_VERSION
	.align		4
        /*0000*/ 	.byte	0x04, 0x37
        /*0002*/ 	.short	(.L_564 - .L_563)
.L_563:
        /*0004*/ 	.word	0x00000082


	//----- nvinfo : EIATTR_KPARAM_INFO
	.align		4
.L_564:
        /*0008*/ 	.byte	0x04, 0x17
        /*000a*/ 	.short	(.L_566 - .L_565)
.L_565:
        /*000c*/ 	.word	0x00000000
        /*0010*/ 	.short	0x0000
        /*0012*/ 	.short	0x0000
        /*0014*/ 	.byte	0x00, 0xf0, 0x01, 0x32


	//----- nvinfo : EIATTR_SPARSE_MMA_MASK
	.align		4
.L_566:
        /*0018*/ 	.byte	0x03, 0x50
        /*001a*/ 	.short	0x0000


	//----- nvinfo : EIATTR_MAXREG_COUNT
	.align		4
        /*001c*/ 	.byte	0x03, 0x1b
        /*001e*/ 	.short	0x00a8


	//----- nvinfo : EIATTR_MERCURY_ISA_VERSION
	.align		4
        /*0020*/ 	.byte	0x03, 0x5f
        /*0022*/ 	.short	0x0101


	//----- nvinfo : EIATTR_VRC_CTA_INIT_COUNT
	.align		4
        /*0024*/ 	.byte	0x02, 0x4a
	.zero		1
	.zero		1


	//----- nvinfo : EIATTR_EXIT_INSTR_OFFSETS
	.align		4
        /*0028*/ 	.byte	0x04, 0x1c
        /*002a*/ 	.short	(.L_568 - .L_567)


	//   ....[0]....
.L_567:
        /*002c*/ 	.word	0x00000010


	//----- nvinfo : EIATTR_MAX_THREADS
	.align		4
.L_568:
        /*0030*/ 	.byte	0x04, 0x05
        /*0032*/ 	.short	(.L_570 - .L_569)
.L_569:
        /*0034*/ 	.word	0x00000180
        /*0038*/ 	.word	0x00000001
        /*003c*/ 	.word	0x00000001


	//----- nvinfo : EIATTR_CBANK_PARAM_SIZE
	.align		4
.L_570:
        /*0040*/ 	.byte	0x03, 0x19
        /*0042*/ 	.short	0x0c80


	//----- nvinfo : EIATTR_PARAM_CBANK
	.align		4
        /*0044*/ 	.byte	0x04, 0x0a
        /*0046*/ 	.short	(.L_572 - .L_571)
	.align		4
.L_571:
        /*0048*/ 	.word	index@(.nv.constant0._ZN7cutlass13device_kernelIN5flash11enable_sm90INS1_16FlashAttnFwdSm90INS1_25CollectiveMainloopFwdSm90ILi2EN4cute5tupleIJNS5_1CILi1EEES8_S8_EEENS6_IJNS7_ILi64EEESA_SA_EEELi512ENS_6half_tEfNS_4arch4Sm90ELb1ELb0ELb1ELb0ELb0ELb0ELb1ELb0ELb0ELb0ELb0ELb0EEENS1_21CollectiveEpilogueFwdINS6_IJSA_NS7_ILi512EEESA_EEES9_SC_SE_Li256ELb0ELb0ELb0ELb0EEENS1_30DynamicPersistentTileSchedulerILi256ELi32ELb0ELb0ELb1EEEEEEEEEvNT_6ParamsE)
        /*004c*/ 	.short	0x0380
        /*004e*/ 	.short	0x0c80


	//----- nvinfo : EIATTR_SW_WAR
	.align		4
.L_572:
        /*0050*/ 	.byte	0x04, 0x36
        /*0052*/ 	.short	(.L_574 - .L_573)
.L_573:
        /*0054*/ 	.word	0x00000008
.L_574:


//--------------------- .nv.info._ZN7cutlass13device_kernelIN5flash11enable_sm90INS1_16FlashAttnFwdSm90INS1_25CollectiveMainloopFwdSm90ILi2EN4cute5tupleIJNS5_1CILi1EEES8_S8_EEENS6_IJNS7_ILi64EEESA_SA_EEELi512ENS_6half_tEfNS_4arch4Sm90ELb1ELb0ELb1ELb1ELb0ELb0ELb0ELb0ELb0ELb0ELb0ELb0EEENS1_21CollectiveEpilogueFwdINS6_IJSA_NS7_ILi512EEESA_EEES9_SC_SE_Li256ELb1ELb0ELb0ELb0EEENS1_36VarlenDynamicPersistentTileSchedulerILi64ELi64ELi256ELi32ELb0ELb0ELb1ELb1ELb1ELb1EEEEEEEEEvNT_6ParamsE --------------------------
	.section	.nv.info._ZN7cutlass13device_kernelIN5flash11enable_sm90INS1_16FlashAttnFwdSm90INS1_25CollectiveMainloopFwdSm90ILi2EN4cute5tupleIJNS5_1CILi1EEES8_S8_EEENS6_IJNS7_ILi64EEESA_SA_EEELi512ENS_6half_tEfNS_4arch4Sm90ELb1ELb0ELb1ELb1ELb0ELb0ELb0ELb0ELb0ELb0ELb0ELb0EEENS1_21CollectiveEpilogueFwdINS6_IJSA_NS7_ILi512EEESA_EEES9_SC_SE_Li256ELb1ELb0ELb0ELb0EEENS1_36VarlenDynamicPersistentTileSchedulerILi64ELi64ELi256ELi32ELb0ELb0ELb1ELb1ELb1ELb1EEEEEEEEEvNT_6ParamsE,"",@"SHT_CUDA_INFO"
	.sectionflags	@""
	.align	4


	//----- nvinfo : EIATTR_CUDA_API_VERSION
	.align		4
        /*0000*/ 	.byte	0x04, 0x37
        /*0002*/ 	.short	(.L_576 - .L_575)
.L_575:
        /*0004*/ 	.word	0x00000082


	//----- nvinfo : EIATTR_KPARAM_INFO
	.align		4
.L_576:
        /*0008*/ 	.byte	0x04, 0x17
        /*000a*/ 	.short	(.L_578 - .L_577)
.L_577:
        /*000c*/ 	.word	0x00000000
        /*0010*/ 	.short	0x0000
        /*0012*/ 	.short	0x0000
        /*0014*/ 	.byte	0x00, 0xf0, 0x01, 0x28


	//----- nvinfo : EIATTR_SPARSE_MMA_MASK
	.align		4
.L_578:
        /*0018*/ 	.byte	0x03, 0x50
        /*001a*/ 	.short	0x0000


	//----- nvinfo : EIATTR_MAXREG_COUNT
	.align		4
        /*001c*/ 	.byte	0x03, 0x1b
        /*001e*/ 	.short	0x00a8


	//----- nvinfo : EIATTR_MERCURY_ISA_VERSION
	.align		4
        /*0020*/ 	.byte	0x03, 0x5f
        /*0022*/ 	.short	0x0101


	//----- nvinfo : EIATTR_VRC_CTA_INIT_COUNT
	.align		4
        /*0024*/ 	.byte	0x02, 0x4a
	.zero		1
	.zero		1


	//----- nvinfo : EIATTR_EXIT_INSTR_OFFSETS
	.align		4
        /*0028*/ 	.byte	0x04, 0x1c
        /*002a*/ 	.short	(.L_580 - .L_579)


	//   ....[0]....
.L_579:
        /*002c*/ 	.word	0x00000010


	//----- nvinfo : EIATTR_MAX_THREADS
	.align		4
.L_580:
        /*0030*/ 	.byte	0x04, 0x05
        /*0032*/ 	.short	(.L_582 - .L_581)
.L_581:
        /*0034*/ 	.word	0x00000180
        /*0038*/ 	.word	0x00000001
        /*003c*/ 	.word	0x00000001


	//----- nvinfo : EIATTR_CBANK_PARAM_SIZE
	.align		4
.L_582:
        /*0040*/ 	.byte	0x03, 0x19
        /*0042*/ 	.short	0x0a00


	//----- nvinfo : EIATTR_PARAM_CBANK
	.align		4
        /*0044*/ 	.byte	0x04, 0x0a
        /*0046*/ 	.short	(.L_584 - .L_583)
	.align		4
.L_583:
        /*0048*/ 	.word	index@(.nv.constant0._ZN7cutlass13device_kernelIN5flash11enable_sm90INS1_16FlashAttnFwdSm90INS1_25CollectiveMainloopFwdSm90ILi2EN4cute5tupleIJNS5_1CILi1EEES8_S8_EEENS6_IJNS7_ILi64EEESA_SA_EEELi512ENS_6half_tEfNS_4arch4Sm90ELb1ELb0ELb1ELb1ELb0ELb0ELb0ELb0ELb0ELb0ELb0ELb0EEENS1_21CollectiveEpilogueFwdINS6_IJSA_NS7_ILi512EEESA_EEES9_SC_SE_Li256ELb1ELb0ELb0ELb0EEENS1_36VarlenDynamicPersistentTileSchedulerILi64ELi64ELi256ELi32ELb0ELb0ELb1ELb1ELb1ELb1EEEEEEEEEvNT_6ParamsE)
        /*004c*/ 	.short	0x0380
        /*004e*/ 	.short	0x0a00


	//----- nvinfo : EIATTR_SW_WAR
	.align		4
.L_584:
        /*0050*/ 	.byte	0x04, 0x36
        /*0052*/ 	.short	(.L_586 - .L_585)
.L_585:
        /*0054*/ 	.word	0x00000008
.L_586:


//--------------------- .nv.info._ZN7cutlass13device_kernelIN5flash11enable_sm90INS1_16FlashAttnFwdSm90INS1_25CollectiveMainloopFwdSm90ILi2EN4cute5tupleIJNS5_1CILi1EEES8_S8_EEENS6_IJNS7_ILi64EEESA_SA_EEELi512ENS_6half_tEfNS_4arch4Sm90ELb1ELb0ELb1ELb1ELb0ELb1ELb0ELb0ELb0ELb0ELb0ELb0EEENS1_21CollectiveEpilogueFwdINS6_IJSA_NS7_ILi512EEESA_EEES9_SC_SE_Li256ELb1ELb0ELb0ELb0EEENS1_36VarlenDynamicPersistentTileSchedulerILi64ELi64ELi256ELi32ELb0ELb0ELb1ELb1ELb1ELb1EEEEEEEEEvNT_6ParamsE --------------------------
	.section	.nv.info._ZN7cutlass13device_kernelIN5flash11enable_sm90INS1_16FlashAttnFwdSm90INS1_25CollectiveMainloopFwdSm90ILi2EN4cute5tupleIJNS5_1CILi1EEES8_S8_EEENS6_IJNS7_ILi64EEESA_SA_EEELi512ENS_6half_tEfNS_4arch4Sm90ELb1ELb0ELb1ELb1ELb0ELb1ELb0ELb0ELb0ELb0ELb0ELb0EEENS1_21CollectiveEpilogueFwdINS6_IJSA_NS7_ILi512EEESA_EEES9_SC_SE_Li256ELb1ELb0ELb0ELb0EEENS1_36VarlenDynamicPersistentTileSchedulerILi64ELi64ELi256ELi32ELb0ELb0ELb1ELb1ELb1ELb1EEEEEEEEEvNT_6ParamsE,"",@"SHT_CUDA_INFO"
	.sectionflags	@""
	.align	4


	//----- nvinfo : EIATTR_CUDA_API_VERSION
	.align		4
        /*0000*/ 	.byte	0x04, 0x37
        /*0002*/ 	.short	(.L_588 - .L_587)
.L_587:
        /*0004*/ 	.word	0x00000082


	//----- nvinfo : EIATTR_KPARAM_INFO
	.align		4
.L_588:
        /*0008*/ 	.byte	0x04, 0x17
        /*000a*/ 	.short	(.L_590 - .L_589)
.L_589:
        /*000c*/ 	.word	0x00000000
        /*0010*/ 	.short	0x0000
        /*0012*/ 	.short	0x0000
        /*0014*/ 	.byte	0x00, 0xf0, 0x01, 0x28


	//----- nvinfo : EIATTR_SPARSE_MMA_MASK
	.align		4
.L_590:
        /*0018*/ 	.byte	0x03, 0x50
        /*001a*/ 	.short	0x0000


	//----- nvinfo : EIATTR_MAXREG_COUNT
	.align		4
        /*001c*/ 	.byte	0x03, 0x1b
        /*001e*/ 	.short	0x00a8


	//----- nvinfo : EIATTR_MERCURY_ISA_VERSION
	.align		4
        /*0020*/ 	.byte	0x03, 0x5f
        /*0022*/ 	.short	0x0101


	//----- nvinfo : EIATTR_VRC_CTA_INIT_COUNT
	.align		4
        /*0024*/ 	.byte	0x02, 0x4a
	.zero		1
	.zero		1


	//----- nvinfo : EIATTR_EXIT_INSTR_OFFSETS
	.align		4
        /*0028*/ 	.byte	0x04, 0x1c
        /*002a*/ 	.short	(.L_592 - .L_591)


	//   ....[0]....
.L_591:
        /*002c*/ 	.word	0x00000010


	//----- nvinfo : EIATTR_MAX_THREADS
	.align		4
.L_592:
        /*0030*/ 	.byte	0x04, 0x05
        /*0032*/ 	.short	(.L_594 - .L_593)
.L_593:
        /*0034*/ 	.word	0x00000180
        /*0038*/ 	.word	0x00000001
        /*003c*/ 	.word	0x00000001


	//----- nvinfo : EIATTR_CBANK_PARAM_SIZE
	.align		4
.L_594:
        /*0040*/ 	.byte	0x03, 0x19
        /*0042*/ 	.short	0x0a00


	//----- nvinfo : EIATTR_PARAM_CBANK
	.align		4
        /*0044*/ 	.byte	0x04, 0x0a
        /*0046*/ 	.short	(.L_596 - .L_595)
	.align		4
.L_595:
        /*0048*/ 	.word	index@(.nv.constant0._ZN7cutlass13device_kernelIN5flash11enable_sm90INS1_16FlashAttnFwdSm90INS1_25CollectiveMainloopFwdSm90ILi2EN4cute5tupleIJNS5_1CILi1EEES8_S8_EEENS6_IJNS7_ILi64EEESA_SA_EEELi512ENS_6half_tEfNS_4arch4Sm90ELb1ELb0ELb1ELb1ELb0ELb1ELb0ELb0ELb0ELb0ELb0ELb0EEENS1_21CollectiveEpilogueFwdINS6_IJSA_NS7_ILi512EEESA_EEES9_SC_SE_Li256ELb1ELb0ELb0ELb0EEENS1_36VarlenDynamicPersistentTileSchedulerILi64ELi64ELi256ELi32ELb0ELb0ELb1ELb1ELb1ELb1EEEEEEEEEvNT_6ParamsE)
        /*004c*/ 	.short	0x0380
        /*004e*/ 	.short	0x0a00


	//----- nvinfo : EIATTR_SW_WAR
	.align		4
.L_596:
        /*0050*/ 	.byte	0x04, 0x36
        /*0052*/ 	.short	(.L_598 - .L_597)
.L_597:
        /*0054*/ 	.word	0x00000008
.L_598:


//--------------------- .nv.info._ZN7cutlass13device_kernelIN5flash11enable_sm90INS1_16FlashAttnFwdSm90INS1_25CollectiveMainloopFwdSm90ILi2EN4cute5tupleIJNS5_1CILi1EEES8_S8_EEENS6_IJNS7_ILi64EEESA_SA_EEELi512ENS_6half_tEfNS_4arch4Sm90ELb1ELb0ELb1ELb1ELb0ELb0ELb1ELb0ELb0ELb0ELb0ELb0EEENS1_21CollectiveEpilogueFwdINS6_IJSA_NS7_ILi512EEESA_EEES9_SC_SE_Li256ELb1ELb0ELb0ELb0EEENS1_36VarlenDynamicPersistentTileSchedulerILi64ELi64ELi256ELi32ELb0ELb0ELb1ELb1ELb1ELb1EEEEEEEEEvNT_6ParamsE --------------------------
	.section	.nv.info._ZN7cutlass13device_kernelIN5flash11enable_sm90INS1_16FlashAttnFwdSm90INS1_25CollectiveMainloopFwdSm90ILi2EN4cute5tupleIJNS5_1CILi1EEES8_S8_EEENS6_IJNS7_ILi64EEESA_SA_EEELi512ENS_6half_tEfNS_4arch4Sm90ELb1ELb0ELb1ELb1ELb0ELb0ELb1ELb0ELb0ELb0ELb0ELb0EEENS1_21CollectiveEpilogueFwdINS6_IJSA_NS7_ILi512EEESA_EEES9_SC_SE_Li256ELb1ELb0ELb0ELb0EEENS1_36VarlenDynamicPersistentTileSchedulerILi64ELi64ELi256ELi32ELb0ELb0ELb1ELb1ELb1ELb1EEEEEEEEEvNT_6ParamsE,"",@"SHT_CUDA_INFO"
	.sectionflags	@""
	.align	4


	//----- nvinfo : EIATTR_CUDA_API_VERSION
	.align		4
        /*0000*/ 	.byte	0x04, 0x37
        /*0002*/ 	.short	(.L_600 - .L_599)
.L_599:
        /*0004*/ 	.word	0x00000082


	//----- nvinfo : EIATTR_KPARAM_INFO
	.align		4
.L_600:
        /*0008*/ 	.byte	0x04, 0x17
        /*000a*/ 	.short	(.L_602 - .L_601)
.L_601:
        /*000c*/ 	.word	0x00000000
        /*0010*/ 	.short	0x0000
        /*0012*/ 	.short	0x0000
        /*0014*/ 	.byte	0x00, 0xf0, 0x01, 0x2c


	//----- nvinfo : EIATTR_SPARSE_MMA_MASK
	.align		4
.L_602:
        /*0018*/ 	.byte	0x03, 0x50
        /*001a*/ 	.short	0x0000


	//----- nvinfo : EIATTR_MAXREG_COUNT
	.align		4
        /*001c*/ 	.byte	0x03, 0x1b
        /*001e*/ 	.short	0x00a8


	//----- nvinfo : EIATTR_MERCURY_ISA_VERSION
	.align		4
        /*0020*/ 	.byte	0x03, 0x5f
        /*0022*/ 	.short	0x0101


	//----- nvinfo : EIATTR_VRC_CTA_INIT_COUNT
	.align		4
        /*0024*/ 	.byte	0x02, 0x4a
	.zero		1
	.zero		1


	//----- nvinfo : EIATTR_EXIT_INSTR_OFFSETS
	.align		4
        /*0028*/ 	.byte	0x04, 0x1c
        /*002a*/ 	.short	(.L_604 - .L_603)


	//   ....[0]....
.L_603:
        /*002c*/ 	.word	0x00000010


	//----- nvinfo : EIATTR_MAX_THREADS
	.align		4
.L_604:
        /*0030*/ 	.byte	0x04, 0x05
        /*0032*/ 	.short	(.L_606 - .L_605)
.L_605:
        /*0034*/ 	.word	0x00000180
        /*0038*/ 	.word	0x00000001
        /*003c*/ 	.word	0x00000001


	//----- nvinfo : EIATTR_CBANK_PARAM_SIZE
	.align		4
.L_606:
        /*0040*/ 	.byte	0x03, 0x19
        /*0042*/ 	.short	0x0b00


	//----- nvinfo : EIATTR_PARAM_CBANK
	.align		4
        /*0044*/ 	.byte	0x04, 0x0a
        /*0046*/ 	.short	(.L_608 - .L_607)
	.align		4
.L_607:
        /*0048*/ 	.word	index@(.nv.constant0._ZN7cutlass13device_kernelIN5flash11enable_sm90INS1_16FlashAttnFwdSm90INS1_25CollectiveMainloopFwdSm90ILi2EN4cute5tupleIJNS5_1CILi1EEES8_S8_EEENS6_IJNS7_ILi64EEESA_SA_EEELi512ENS_6half_tEfNS_4arch4Sm90ELb1ELb0ELb1ELb1ELb0ELb0ELb1ELb0ELb0ELb0ELb0ELb0EEENS1_21CollectiveEpilogueFwdINS6_IJSA_NS7_ILi512EEESA_EEES9_SC_SE_Li256ELb1ELb0ELb0ELb0EEENS1_36VarlenDynamicPersistentTileSchedulerILi64ELi64ELi256ELi32ELb0ELb0ELb1ELb1ELb1ELb1EEEEEEEEEvNT_6ParamsE)
        /*004c*/ 	.short	0x0380
        /*004e*/ 	.short	0x0b00


	//----- nvinfo : EIATTR_SW_WAR
	.align		4
.L_608:
        /*0050*/ 	.byte	0x04, 0x36
        /*0052*/ 	.short	(.L_610 - .L_609)
.L_609:
        /*0054*/ 	.word	0x00000008
.L_610:


//--------------------- .nv.info._ZN7cutlass13device_kernelIN5flash11enable_sm90INS1_16FlashAttnFwdSm90INS1_25CollectiveMainloopFwdSm90ILi2EN4cute5tupleIJNS5_1CILi1EEES8_S8_EEENS6_IJNS7_ILi64EEESA_SA_EEELi512ENS_6half_tEfNS_4arch4Sm90ELb1ELb0ELb1ELb1ELb0ELb1ELb1ELb0ELb0ELb0ELb0ELb0EEENS1_21CollectiveEpilogueFwdINS6_IJSA_NS7_ILi512EEESA_EEES9_SC_SE_Li256ELb1ELb0ELb0ELb0EEENS1_36VarlenDynamicPersistentTileSchedulerILi64ELi64ELi256ELi32ELb0ELb0ELb1ELb1ELb1ELb1EEEEEEEEEvNT_6ParamsE --------------------------
	.section	.nv.info._ZN7cutlass13device_kernelIN5flash11enable_sm90INS1_16FlashAttnFwdSm90INS1_25CollectiveMainloopFwdSm90ILi2EN4cute5tupleIJNS5_1CILi1EEES8_S8_EEENS6_IJNS7_ILi64EEESA_SA_EEELi512ENS_6half_tEfNS_4arch4Sm90ELb1ELb0ELb1ELb1ELb0ELb1ELb1ELb0ELb0ELb0ELb0ELb0EEENS1_21CollectiveEpilogueFwdINS6_IJSA_NS7_ILi512EEESA_EEES9_SC_SE_Li256ELb1ELb0ELb0ELb0EEENS1_36VarlenDynamicPersistentTileSchedulerILi64ELi64ELi256ELi32ELb0ELb0ELb1ELb1ELb1ELb1EEEEEEEEEvNT_6ParamsE,"",@"SHT_CUDA_INFO"
	.sectionflags	@""
	.align	4


	//----- nvinfo : EIATTR_CUDA_API_VERSION
	.align		4
        /*0000*/ 	.byte	0x04, 0x37
        /*0002*/ 	.short	(.L_612 - .L_611)
.L_611:
        /*0004*/ 	.word	0x00000082


	//----- nvinfo : EIATTR_KPARAM_INFO
	.align		4
.L_612:
        /*0008*/ 	.byte	0x04, 0x17
        /*000a*/ 	.short	(.L_614 - .L_613)
.L_613:
        /*000c*/ 	.word	0x00000000
        /*0010*/ 	.short	0x0000
        /*0012*/ 	.short	0x0000
        /*0014*/ 	.byte	0x00, 0xf0, 0x01, 0x2c


	//----- nvinfo : EIATTR_SPARSE_MMA_MASK
	.align		4
.L_614:
        /*0018*/ 	.byte	0x03, 0x50
        /*001a*/ 	.short	0x0000


	//----- nvinfo : EIATTR_MAXREG_COUNT
	.align		4
        /*001c*/ 	.byte	0x03, 0x1b
        /*001e*/ 	.short	0x00a8


	//----- nvinfo : EIATTR_MERCURY_ISA_VERSION
	.align		4
        /*0020*/ 	.byte	0x03, 0x5f
        /*0022*/ 	.short	0x0101


	//----- nvinfo : EIATTR_VRC_CTA_INIT_COUNT
	.align		4
        /*0024*/ 	.byte	0x02, 0x4a
	.zero		1
	.zero		1


	//----- nvinfo : EIATTR_EXIT_INSTR_OFFSETS
	.align		4
        /*0028*/ 	.byte	0x04, 0x1c
        /*002a*/ 	.short	(.L_616 - .L_615)


	//   ....[0]....
.L_615:
        /*002c*/ 	.word	0x00000010


	//----- nvinfo : EIATTR_MAX_THREADS
	.align		4
.L_616:
        /*0030*/ 	.byte	0x04, 0x05
        /*0032*/ 	.short	(.L_618 - .L_617)
.L_617:
        /*0034*/ 	.word	0x00000180
        /*0038*/ 	.word	0x00000001
        /*003c*/ 	.word	0x00000001


	//----- nvinfo : EIATTR_CBANK_PARAM_SIZE
	.align		4
.L_618:
        /*0040*/ 	.byte	0x03, 0x19
        /*0042*/ 	.short	0x0b00


	//----- nvinfo : EIATTR_PARAM_CBANK
	.align		4
        /*0044*/ 	.byte	0x04, 0x0a
        /*0046*/ 	.short	(.L_620 - .L_619)
	.align		4
.L_619:
        /*0048*/ 	.word	index@(.nv.constant0._ZN7cutlass13device_kernelIN5flash11enable_sm90INS1_16FlashAttnFwdSm90INS1_25CollectiveMainloopFwdSm90ILi2EN4cute5tupleIJNS5_1CILi1EEES8_S8_EEENS6_IJNS7_ILi64EEESA_SA_EEELi512ENS_6half_tEfNS_4arch4Sm90ELb1ELb0ELb1ELb1ELb0ELb1ELb1ELb0ELb0ELb0ELb0ELb0EEENS1_21CollectiveEpilogueFwdINS6_IJSA_NS7_ILi512EEESA_EEES9_SC_SE_Li256ELb1ELb0ELb0ELb0EEENS1_36VarlenDynamicPersistentTileSchedulerILi64ELi64ELi256ELi32ELb0ELb0ELb1ELb1ELb1ELb1EEEEEEEEEvNT_6ParamsE)
        /*004c*/ 	.short	0x0380
        /*004e*/ 	.short	0x0b00


	//----- nvinfo : EIATTR_SW_WAR
	.align		4
.L_620:
        /*0050*/ 	.byte	0x04, 0x36
        /*0052*/ 	.short	(.L_622 - .L_621)
.L_621:
        /*0054*/ 	.word	0x00000008
.L_622:


//--------------------- .nv.info._ZN7cutlass13device_kernelIN5flash11enable_sm90INS1_16FlashAttnFwdSm90INS1_25CollectiveMainloopFwdSm90ILi2EN4cute5tupleIJNS5_1CILi1EEES8_S8_EEENS6_IJNS7_ILi128EEENS7_ILi96EEENS7_ILi64EEEEEELi256ENS_6half_tEfNS_4arch4Sm90ELb0ELb0ELb1ELb0ELb0ELb0ELb0ELb1ELb0ELb0ELb0ELb0EEENS1_21CollectiveEpilogueFwdINS6_IJSA_NS7_ILi256EEESB_EEES9_SE_SG_Li256ELb0ELb0ELb0ELb0EEENS1_29StaticPersistentTileSchedulerILb0EEEEEEEEEvNT_6ParamsE --------------------------
	.section	.nv.info._ZN7cutlass13device_kernelIN5flash11enable_sm90INS1_16FlashAttnFwdSm90INS1_25CollectiveMainloopFwdSm90ILi2EN4cute5tupleIJNS5_1CILi1EEES8_S8_EEENS6_IJNS7_ILi128EEENS7_ILi96EEENS7_ILi64EEEEEELi256ENS_6half_tEfNS_4arch4Sm90ELb0ELb0ELb1ELb0ELb0ELb0ELb0ELb1ELb0ELb0ELb0ELb0EEENS1_21CollectiveEpilogueFwdINS6_IJSA_NS7_ILi256EEESB_EEES9_SE_SG_Li256ELb0ELb0ELb0ELb0EEENS1_29StaticPersistentTileSchedulerILb0EEEEEEEEEvNT_6ParamsE,"",@"SHT_CUDA_INFO"
	.sectionflags	@""
	.align	4


	//----- nvinfo : EIATTR_CUDA_API_VERSION
	.align		4
        /*0000*/ 	.byte	0x04, 0x37
        /*0002*/ 	.short	(.L_624 - .L_623)
.L_623:
        /*0004*/ 	.word	0x00000082


	//----- nvinfo : EIATTR_KPARAM_INFO
	.align		4
.L_624:
        /*0008*/ 	.byte	0x04, 0x17
        /*000a*/ 	.short	(.L_626 - .L_625)
.L_625:
        /*000c*/ 	.word	0x00000000
        /*0010*/ 	.short	0x0000
        /*0012*/ 	.short	0x0000
        /*0014*/ 	.byte	0x00, 0xf0, 0x01, 0x2e


	//----- nvinfo : EIATTR_SPARSE_MMA_MASK
	.align		4
.L_626:
        /*0018*/ 	.byte	0x03, 0x50
        /*001a*/ 	.short	0x0000


	//----- nvinfo : EIATTR_MAXREG_COUNT
	.align		4
        /*001c*/ 	.byte	0x03, 0x1b
        /*001e*/ 	.short	0x00a8


	//----- nvinfo : EIATTR_MERCURY_ISA_VERSION
	.align		4
        /*0020*/ 	.byte	0x03, 0x5f
        /*0022*/ 	.short	0x0101


	//----- nvinfo : EIATTR_VRC_CTA_INIT_COUNT
	.align		4
        /*0024*/ 	.byte	0x02, 0x4a
	.zero		1
	.zero		1


	//----- nvinfo : EIATTR_EXIT_INSTR_OFFSETS
	.align		4
        /*0028*/ 	.byte	0x04, 0x1c
        /*002a*/ 	.short	(.L_628 - .L_627)


	//   ....[0]....
.L_627:
        /*002c*/ 	.word	0x00000010


	//----- nvinfo : EIATTR_MAX_THREADS
	.align		4
.L_628:
        /*0030*/ 	.byte	0x04, 0x05
        /*0032*/ 	.short	(.L_630 - .L_629)
.L_629:
        /*0034*/ 	.word	0x00000180
        /*0038*/ 	.word	0x00000001
        /*003c*/ 	.word	0x00000001


	//----- nvinfo : EIATTR_CBANK_PARAM_SIZE
	.align		4
.L_630:
        /*0040*/ 	.byte	0x03, 0x19
        /*0042*/ 	.short	0x0b80


	//----- nvinfo : EIATTR_PARAM_CBANK
	.align		4
        /*0044*/ 	.byte	0x04, 0x0a
        /*0046*/ 	.short	(.L_632 - .L_631)
	.align		4
.L_631:
        /*0048*/ 	.word	index@(.nv.constant0._ZN7cutlass13device_kernelIN5flash11enable_sm90INS1_16FlashAttnFwdSm90INS1_25CollectiveMainloopFwdSm90ILi2EN4cute5tupleIJNS5_1CILi1EEES8_S8_EEENS6_IJNS7_ILi128EEENS7_ILi96EEENS7_ILi64EEEEEELi256ENS_6half_tEfNS_4arch4Sm90ELb0ELb0ELb1ELb0ELb0ELb0ELb0ELb1ELb0ELb0ELb0ELb0EEENS1_21CollectiveEpilogueFwdINS6_IJSA_NS7_ILi256EEESB_EEES9_SE_SG_Li256ELb0ELb0ELb0ELb0EEENS1_29StaticPersistentTileSchedulerILb0EEEEEEEEEvNT_6ParamsE)
        /*004c*/ 	.short	0x0380
        /*004e*/ 	.short	0x0b80


	//----- nvinfo : EIATTR_SW_WAR
	.align		4
.L_632:
        /*0050*/ 	.byte	0x04, 0x36
        /*0052*/ 	.short	(.L_634 - .L_633)
.L_633:
        /*0054*/ 	.word	0x00000008
.L_634:


//--------------------- .nv.info._ZN7cutlass13device_kernelIN5flash11enable_sm90INS1_16FlashAttnFwdSm90INS1_25CollectiveMainloopFwdSm90ILi2EN4cute5tupleIJNS5_1CILi1EEES8_S8_EEENS6_IJNS7_ILi128EEENS7_ILi96EEENS7_ILi64EEEEEELi256ENS_6half_tEfNS_4arch4Sm90ELb0ELb0ELb1ELb0ELb0ELb0ELb1ELb1ELb0ELb0ELb0ELb0EEENS1_21CollectiveEpilogueFwdINS6_IJSA_NS7_ILi256EEESB_EEES9_SE_SG_Li256ELb0ELb0ELb0ELb0EEENS1_29StaticPersistentTileSchedulerILb0EEEEEEEEEvNT_6ParamsE --------------------------
	.section	.nv.info._ZN7cutlass13device_kernelIN5flash11enable_sm90INS1_16FlashAttnFwdSm90INS1_25CollectiveMainloopFwdSm90ILi2EN4cute5tupleIJNS5_1CILi1EEES8_S8_EEENS6_IJNS7_ILi128EEENS7_ILi96EEENS7_ILi64EEEEEELi256ENS_6half_tEfNS_4arch4Sm90ELb0ELb0ELb1ELb0ELb0ELb0ELb1ELb1ELb0ELb0ELb0ELb0EEENS1_21CollectiveEpilogueFwdINS6_IJSA_NS7_ILi256EEESB_EEES9_SE_SG_Li256ELb0ELb0ELb0ELb0EEENS1_29StaticPersistentTileSchedulerILb0EEEEEEEEEvNT_6ParamsE,"",@"SHT_CUDA_INFO"
	.sectionflags	@""
	.align	4


	//----- nvinfo : EIATTR_CUDA_API_VERSION
	.align		4
        /*0000*/ 	.byte	0x04, 0x37
        /*0002*/ 	.short	(.L_636 - .L_635)
.L_635:
        /*0004*/ 	.word	0x00000082


	//----- nvinfo : EIATTR_KPARAM_INFO
	.align		4
.L_636:
        /*0008*/ 	.byte	0x04, 0x17
        /*000a*/ 	.short	(.L_638 - .L_637)
.L_637:
        /*000c*/ 	.word	0x00000000
        /*0010*/ 	.short	0x0000
        /*0012*/ 	.short	0x0000
        /*0014*/ 	.byte	0x00, 0xf0, 0x01, 0x32


	//----- nvinfo : EIATTR_SPARSE_MMA_MASK
	.align		4
.L_638:
        /*0018*/ 	.byte	0x03, 0x50
        /*001a*/ 	.short	0x0000


	//----- nvinfo : EIATTR_MAXREG_COUNT
	.align		4
        /*001c*/ 	.byte	0x03, 0x1b
        /*001e*/ 	.short	0x00a8


	//----- nvinfo : EIATTR_MERCURY_ISA_VERSION
	.align		4
        /*0020*/ 	.byte	0x03, 0x5f
        /*0022*/ 	.short	0x0101


	//----- nvinfo : EIATTR_VRC_CTA_INIT_COUNT
	.align		4
        /*0024*/ 	.byte	0x02, 0x4a
	.zero		1
	.zero		1


	//----- nvinfo : EIATTR_EXIT_INSTR_OFFSETS
	.align		4
        /*0028*/ 	.byte	0x04, 0x1c
        /*002a*/ 	.short	(.L_640 - .L_639)


	//   ....[0]....
.L_639:
        /*002c*/ 	.word	0x00000010


	//----- nvinfo : EIATTR_MAX_THREADS
	.align		4
.L_640:
        /*0030*/ 	.byte	0x04, 0x05
        /*0032*/ 	.short	(.L_642 - .L_641)
.L_641:
        /*0034*/ 	.word	0x00000180
        /*0038*/ 	.word	0x00000001
        /*003c*/ 	.word	0x00000001


	//----- nvinfo : EIATTR_CBANK_PARAM_SIZE
	.align		4
.L_642:
        /*0040*/ 	.byte	0x03, 0x19
        /*0042*/ 	.short	0x0c80


	//----- nvinfo : EIATTR_PARAM_CBANK
	.align		4
        /*0044*/ 	.byte	0x04, 0x0a
        /*0046*/ 	.short	(.L_644 - .L_643)
	.align		4
.L_643:
        /*0048*/ 	.word	index@(.nv.constant0._ZN7cutlass13device_kernelIN5flash11enable_sm90INS1_16FlashAttnFwdSm90INS1_25CollectiveMainloopFwdSm90ILi2EN4cute5tupleIJNS5_1CILi1EEES8_S8_EEENS6_IJNS7_ILi128EEENS7_ILi96EEENS7_ILi64EEEEEELi256ENS_6half_tEfNS_4arch4Sm90ELb0ELb0ELb1ELb0ELb0ELb0ELb1ELb1ELb0ELb0ELb0ELb0EEENS1_21CollectiveEpilogueFwdINS6_IJSA_NS7_ILi256EEESB_EEES9_SE_SG_Li256ELb0ELb0ELb0ELb0EEENS1_29StaticPersistentTileSchedulerILb0EEEEEEEEEvNT_6ParamsE)
        /*004c*/ 	.short	0x0380
        /*004e*/ 	.short	0x0c80


	//----- nvinfo : EIATTR_SW_WAR
	.align		4
.L_644:
        /*0050*/ 	.byte	0x04, 0x36
        /*0052*/ 	.short	(.L_646 - .L_645)
.L_645:
        /*0054*/ 	.word	0x00000008
.L_646:


//--------------------- .nv.info._ZN7cutlass13device_kernelIN5flash11enable_sm90INS1_16FlashAttnFwdSm90INS1_25CollectiveMainloopFwdSm90ILi2EN4cute5tupleIJNS5_1CILi1EEES8_S8_EEENS6_IJNS7_ILi128EEENS7_ILi96EEENS7_ILi64EEEEEELi256ENS_6half_tEfNS_4arch4Sm90ELb0ELb0ELb1ELb1ELb0ELb0ELb0ELb1ELb0ELb0ELb0ELb0EEENS1_21CollectiveEpilogueFwdINS6_IJSA_NS7_ILi256EEESB_EEES9_SE_SG_Li256ELb1ELb0ELb0ELb0EEENS1_36VarlenDynamicPersistentTileSchedulerILi128ELi96ELi256ELi32ELb0ELb0ELb1ELb0ELb1ELb1EEEEEEEEEvNT_6ParamsE --------------------------
	.section	.nv.info._ZN7cutlass13device_kernelIN5flash11enable_sm90INS1_16FlashAttnFwdSm90INS1_25CollectiveMainloopFwdSm90ILi2EN4cute5tupleIJNS5_1CILi1EEES8_S8_EEENS6_IJNS7_ILi128EEENS7_ILi96EEENS7_ILi64EEEEEELi256ENS_6half_tEfNS_4arch4Sm90ELb0ELb0ELb1ELb1ELb0ELb0ELb0ELb1ELb0ELb0ELb0ELb0EEENS1_21CollectiveEpilogueFwdINS6_IJSA_NS7_ILi256EEESB_EEES9_SE_SG_Li256ELb1ELb0ELb0ELb0EEENS1_36VarlenDynamicPersistentTileSchedulerILi128ELi96ELi256ELi32ELb0ELb0ELb1ELb0ELb1ELb1EEEEEEEEEvNT_6ParamsE,"",@"SHT_CUDA_INFO"
	.sectionflags	@""
	.align	4


	//----- nvinfo : EIATTR_CUDA_API_VERSION
	.align		4
        /*0000*/ 	.byte	0x04, 0x37
        /*0002*/ 	.short	(.L_648 - .L_647)
.L_647:
        /*0004*/ 	.word	0x00000082


	//----- nvinfo : EIATTR_KPARAM_INFO
	.align		4
.L_648:
        /*0008*/ 	.byte	0x04, 0x17
        /*000a*/ 	.short	(.L_650 - .L_649)
.L_649:
        /*000c*/ 	.word	0x00000000
        /*0010*/ 	.short	0x0000
        /*0012*/ 	.short	0x0000
        /*0014*/ 	.byte	0x00, 0xf0, 0x01, 0x28


	//----- nvinfo : EIATTR_SPARSE_MMA_MASK
	.align		4
.L_650:
        /*0018*/ 	.byte	0x03, 0x50
        /*001a*/ 	.short	0x0000


	//----- nvinfo : EIATTR_MAXREG_COUNT
	.align		4
        /*001c*/ 	.byte	0x03, 0x1b
        /*001e*/ 	.short	0x00a8


	//----- nvinfo : EIATTR_MERCURY_ISA_VERSION
	.align		4
        /*0020*/ 	.byte	0x03, 0x5f
        /*0022*/ 	.short	0x0101


	//----- nvinfo : EIATTR_VRC_CTA_INIT_COUNT
	.align		4
        /*0024*/ 	.byte	0x02, 0x4a
	.zero		1
	.zero		1


	//----- nvinfo : EIATTR_EXIT_INSTR_OFFSETS
	.align		4
        /*0028*/ 	.byte	0x04, 0x1c
        /*002a*/ 	.short	(.L_652 - .L_651)


	//   ....[0]....
.L_651:
        /*002c*/ 	.word	0x00000010


	//----- nvinfo : EIATTR_MAX_THREADS
	.align		4
.L_652:
        /*0030*/ 	.byte	0x04, 0x05
        /*0032*/ 	.short	(.L_654 - .L_653)
.L_653:
        /*0034*/ 	.word	0x00000180
        /*0038*/ 	.word	0x00000001
        /*003c*/ 	.word	0x00000001


	//----- nvinfo : EIATTR_CBANK_PARAM_SIZE
	.align		4
.L_654:
        /*0040*/ 	.byte	0x03, 0x19
        /*0042*/ 	.short	0x0a00


	//----- nvinfo : EIATTR_PARAM_CBANK
	.align		4
        /*0044*/ 	.byte	0x04, 0x0a
        /*0046*/ 	.short	(.L_656 - .L_655)
	.align		4
.L_655:
        /*0048*/ 	.word	index@(.nv.constant0._ZN7cutlass13device_kernelIN5flash11enable_sm90INS1_16FlashAttnFwdSm90INS1_25CollectiveMainloopFwdSm90ILi2EN4cute5tupleIJNS5_1CILi1EEES8_S8_EEENS6_IJNS7_ILi128EEENS7_ILi96EEENS7_ILi64EEEEEELi256ENS_6half_tEfNS_4arch4Sm90ELb0ELb0ELb1ELb1ELb0ELb0ELb0ELb1ELb0ELb0ELb0ELb0EEENS1_21CollectiveEpilogueFwdINS6_IJSA_NS7_ILi256EEESB_EEES9_SE_SG_Li256ELb1ELb0ELb0ELb0EEENS1_36VarlenDynamicPersistentTileSchedulerILi128ELi96ELi256ELi32ELb0ELb0ELb1ELb0ELb1ELb1EEEEEEEEEvNT_6ParamsE)
        /*004c*/ 	.short	0x0380
        /*004e*/ 	.short	0x0a00


	//----- nvinfo : EIATTR_SW_WAR
	.align		4
.L_656:
        /*0050*/ 	.byte	0x04, 0x36
        /*0052*/ 	.short	(.L_658 - .L_657)
.L_657:
        /*0054*/ 	.word	0x00000008
.L_658:


//--------------------- .nv.info._ZN7cutlass13device_kernelIN5flash11enable_sm90INS1_16FlashAttnFwdSm90INS1_25CollectiveMainloopFwdSm90ILi2EN4cute5tupleIJNS5_1CILi1EEES8_S8_EEENS6_IJNS7_ILi128EEENS7_ILi96EEENS7_ILi64EEEEEELi256ENS_6half_tEfNS_4arch4Sm90ELb0ELb0ELb1ELb1ELb0ELb1ELb0ELb1ELb0ELb0ELb0ELb0EEENS1_21CollectiveEpilogueFwdINS6_IJSA_NS7_ILi256EEESB_EEES9_SE_SG_Li256ELb1ELb0ELb0ELb0EEENS1_36VarlenDynamicPersistentTileSchedulerILi128ELi96ELi256ELi32ELb0ELb0ELb1ELb0ELb1ELb1EEEEEEEEEvNT_6ParamsE --------------------------
	.section	.nv.info._ZN7cutlass13device_kernelIN5flash11enable_sm90INS1_16FlashAttnFwdSm90INS1_25CollectiveMainloopFwdSm90ILi2EN4cute5tupleIJNS5_1CILi1EEES8_S8_EEENS6_IJNS7_ILi128EEENS7_ILi96EEENS7_ILi64EEEEEELi256ENS_6half_tEfNS_4arch4Sm90ELb0ELb0ELb1ELb1ELb0ELb1ELb0ELb1ELb0ELb0ELb0ELb0EEENS1_21CollectiveEpilogueFwdINS6_IJSA_NS7_ILi256EEESB_EEES9_SE_SG_Li256ELb1ELb0ELb0ELb0EEENS1_36VarlenDynamicPersistentTileSchedulerILi128ELi96ELi256ELi32ELb0ELb0ELb1ELb0ELb1ELb1EEEEEEEEEvNT_6ParamsE,"",@"SHT_CUDA_INFO"
	.sectionflags	@""
	.align	4


	//----- nvinfo : EIATTR_CUDA_API_VERSION
	.align		4
        /*0000*/ 	.byte	0x04, 0x37
        /*0002*/ 	.short	(.L_660 - .L_659)
.L_659:
        /*0004*/ 	.word	0x00000082


	//----- nvinfo : EIATTR_KPARAM_INFO
	.align		4
.L_660:
        /*0008*/ 	.byte	0x04, 0x17
        /*000a*/ 	.short	(.L_662 - .L_661)
.L_661:
        /*000c*/ 	.word	0x00000000
        /*0010*/ 	.short	0x0000
        /*0012*/ 	.short	0x0000
        /*0014*/ 	.byte	0x00, 0xf0, 0x01, 0x28


	//----- nvinfo : EIATTR_SPARSE_MMA_MASK
	.align		4
.L_662:
        /*0018*/ 	.byte	0x03, 0x50
        /*001a*/ 	.short	0x0000


	//----- nvinfo : EIATTR_MAXREG_COUNT
	.align		4
        /*001c*/ 	.byte	0x03, 0x1b
        /*001e*/ 	.short	0x00a8


	//----- nvinfo : EIATTR_MERCURY_ISA_VERSION
	.align		4
        /*0020*/ 	.byte	0x03, 0x5f
        /*0022*/ 	.short	0x0101


	//----- nvinfo : EIATTR_VRC_CTA_INIT_COUNT
	.align		4
        /*0024*/ 	.byte	0x02, 0x4a
	.zero		1
	.zero		1


	//----- nvinfo : EIATTR_EXIT_INSTR_OFFSETS
	.align		4
        /*0028*/ 	.byte	0x04, 0x1c
        /*002a*/ 	.short	(.L_664 - .L_663)


	//   ....[0]....
.L_663:
        /*002c*/ 	.word	0x00000010


	//----- nvinfo : EIATTR_MAX_THREADS
	.align		4
.L_664:
        /*0030*/ 	.byte	0x04, 0x05
        /*0032*/ 	.short	(.L_666 - .L_665)
.L_665:
        /*0034*/ 	.word	0x00000180
        /*0038*/ 	.word	0x00000001
        /*003c*/ 	.word	0x00000001


	//----- nvinfo : EIATTR_CBANK_PARAM_SIZE
	.align		4
.L_666:
        /*0040*/ 	.byte	0x03, 0x19
        /*0042*/ 	.short	0x0a00


	//----- nvinfo : EIATTR_PARAM_CBANK
	.align		4
        /*0044*/ 	.byte	0x04, 0x0a
        /*0046*/ 	.short	(.L_668 - .L_667)
	.align		4
.L_667:
        /*0048*/ 	.word	index@(.nv.constant0._ZN7cutlass13device_kernelIN5flash11enable_sm90INS1_16FlashAttnFwdSm90INS1_25CollectiveMainloopFwdSm90ILi2EN4cute5tupleIJNS5_1CILi1EEES8_S8_EEENS6_IJNS7_ILi128EEENS7_ILi96EEENS7_ILi64EEEEEELi256ENS_6half_tEfNS_4arch4Sm90ELb0ELb0ELb1ELb1ELb0ELb1ELb0ELb1ELb0ELb0ELb0ELb0EEENS1_21CollectiveEpilogueFwdINS6_IJSA_NS7_ILi256EEESB_EEES9_SE_SG_Li256ELb1ELb0ELb0ELb0EEENS1_36VarlenDynamicPersistentTileSchedulerILi128ELi96ELi256ELi32ELb0ELb0ELb1ELb0ELb1ELb1EEEEEEEEEvNT_6ParamsE)
        /*004c*/ 	.short	0x0380
        /*004e*/ 	.short	0x0a00


	//----- nvinfo : EIATTR_SW_WAR
	.align		4
.L_668:
        /*0050*/ 	.byte	0x04, 0x36
        /*0052*/ 	.short	(.L_670 - .L_669)
.L_669:
        /*0054*/ 	.word	0x00000008
.L_670:


//--------------------- .nv.info._ZN7cutlass13device_kernelIN5flash11enable_sm90INS1_16FlashAttnFwdSm90INS1_25CollectiveMainloopFwdSm90ILi2EN4cute5tupleIJNS5_1CILi1EEES8_S8_EEENS6_IJNS7_ILi128EEENS7_ILi96EEENS7_ILi64EEEEEELi256ENS_6half_tEfNS_4arch4Sm90ELb0ELb0ELb1ELb1ELb0ELb0ELb1ELb1ELb0ELb0ELb0ELb0EEENS1_21CollectiveEpilogueFwdINS6_IJSA_NS7_ILi256EEESB_EEES9_SE_SG_Li256ELb1ELb0ELb0ELb0EEENS1_36VarlenDynamicPersistentTileSchedulerILi128ELi96ELi256ELi32ELb0ELb0ELb1ELb0ELb1ELb1EEEEEEEEEvNT_6ParamsE --------------------------
	.section	.nv.info._ZN7cutlass13device_kernelIN5flash11enable_sm90INS1_16FlashAttnFwdSm90INS1_25CollectiveMainloopFwdSm90ILi2EN4cute5tupleIJNS5_1CILi1EEES8_S8_EEENS6_IJNS7_ILi128EEENS7_ILi96EEENS7_ILi64EEEEEELi256ENS_6half_tEfNS_4arch4Sm90ELb0ELb0ELb1ELb1ELb0ELb0ELb1ELb1ELb0ELb0ELb0ELb0EEENS1_21CollectiveEpilogueFwdINS6_IJSA_NS7_ILi256EEESB_EEES9_SE_SG_Li256ELb1ELb0ELb0ELb0EEENS1_36VarlenDynamicPersistentTileSchedulerILi128ELi96ELi256ELi32ELb0ELb0ELb1ELb0ELb1ELb1EEEEEEEEEvNT_6ParamsE,"",@"SHT_CUDA_INFO"
	.sectionflags	@""
	.align	4


	//----- nvinfo : EIATTR_CUDA_API_VERSION
	.align		4
        /*0000*/ 	.byte	0x04, 0x37
        /*0002*/ 	.short	(.L_672 - .L_671)
.L_671:
        /*0004*/ 	.word	0x00000082


	//----- nvinfo : EIATTR_KPARAM_INFO
	.align		4
.L_672:
        /*0008*/ 	.byte	0x04, 0x17
        /*000a*/ 	.short	(.L_674 - .L_673)
.L_673:
        /*000c*/ 	.word	0x00000000
        /*0010*/ 	.short	0x0000
        /*0012*/ 	.short	0x0000
        /*0014*/ 	.byte	0x00, 0xf0, 0x01, 0x2c


	//----- nvinfo : EIATTR_SPARSE_MMA_MASK
	.align		4
.L_674:
        /*0018*/ 	.byte	0x03, 0x50
        /*001a*/ 	.short	0x0000


	//----- nvinfo : EIATTR_MAXREG_COUNT
	.align		4
        /*001c*/ 	.byte	0x03, 0x1b
        /*001e*/ 	.short	0x00a8


	//----- nvinfo : EIATTR_MERCURY_ISA_VERSION
	.align		4
        /*0020*/ 	.byte	0x03, 0x5f
        /*0022*/ 	.short	0x0101


	//----- nvinfo : EIATTR_VRC_CTA_INIT_COUNT
	.align		4
        /*0024*/ 	.byte	0x02, 0x4a
	.zero		1
	.zero		1


	//----- nvinfo : EIATTR_EXIT_INSTR_OFFSETS
	.align		4
        /*0028*/ 	.byte	0x04, 0x1c
        /*002a*/ 	.short	(.L_676 - .L_675)


	//   ....[0]....
.L_675:
        /*002c*/ 	.word	0x00000010


	//----- nvinfo : EIATTR_MAX_THREADS
	.align		4
.L_676:
        /*0030*/ 	.byte	0x04, 0x05
        /*0032*/ 	.short	(.L_678 - .L_677)
.L_677:
        /*0034*/ 	.word	0x00000180
        /*0038*/ 	.word	0x00000001
        /*003c*/ 	.word	0x00000001


	//----- nvinfo : EIATTR_CBANK_PARAM_SIZE
	.align		4
.L_678:
        /*0040*/ 	.byte	0x03, 0x19
        /*0042*/ 	.short	0x0b00


	//----- nvinfo : EIATTR_PARAM_CBANK
	.align		4
        /*0044*/ 	.byte	0x04, 0x0a
        /*0046*/ 	.short	(.L_680 - .L_679)
	.align		4
.L_679:
        /*0048*/ 	.word	index@(.nv.constant0._ZN7cutlass13device_kernelIN5flash11enable_sm90INS1_16FlashAttnFwdSm90INS1_25CollectiveMainloopFwdSm90ILi2EN4cute5tupleIJNS5_1CILi1EEES8_S8_EEENS6_IJNS7_ILi128EEENS7_ILi96EEENS7_ILi64EEEEEELi256ENS_6half_tEfNS_4arch4Sm90ELb0ELb0ELb1ELb1ELb0ELb0ELb1ELb1ELb0ELb0ELb0ELb0EEENS1_21CollectiveEpilogueFwdINS6_IJSA_NS7_ILi256EEESB_EEES9_SE_SG_Li256ELb1ELb0ELb0ELb0EEENS1_36VarlenDynamicPersistentTileSchedulerILi128ELi96ELi256ELi32ELb0ELb0ELb1ELb0ELb1ELb1EEEEEEEEEvNT_6ParamsE)
        /*004c*/ 	.short	0x0380
        /*004e*/ 	.short	0x0b00


	//----- nvinfo : EIATTR_SW_WAR
	.align		4
.L_680:
        /*0050*/ 	.byte	0x04, 0x36
        /*0052*/ 	.short	(.L_682 - .L_681)
.L_681:
        /*0054*/ 	.word	0x00000008
.L_682:


//--------------------- .nv.info._ZN7cutlass13device_kernelIN5flash11enable_sm90INS1_16FlashAttnFwdSm90INS1_25CollectiveMainloopFwdSm90ILi2EN4cute5tupleIJNS5_1CILi1EEES8_S8_EEENS6_IJNS7_ILi128EEENS7_ILi96EEENS7_ILi64EEEEEELi256ENS_6half_tEfNS_4arch4Sm90ELb0ELb0ELb1ELb1ELb0ELb1ELb1ELb1ELb0ELb0ELb0ELb0EEENS1_21CollectiveEpilogueFwdINS6_IJSA_NS7_ILi256EEESB_EEES9_SE_SG_Li256ELb1ELb0ELb0ELb0EEENS1_36VarlenDynamicPersistentTileSchedulerILi128ELi96ELi256ELi32ELb0ELb0ELb1ELb0ELb1ELb1EEEEEEEEEvNT_6ParamsE --------------------------
	.section	.nv.info._ZN7cutlass13device_kernelIN5flash11enable_sm90INS1_16FlashAttnFwdSm90INS1_25CollectiveMainloopFwdSm90ILi2EN4cute5tupleIJNS5_1CILi1EEES8_S8_EEENS6_IJNS7_ILi128EEENS7_ILi96EEENS7_ILi64EEEEEELi256ENS_6half_tEfNS_4arch4Sm90ELb0ELb0ELb1ELb1ELb0ELb1ELb1ELb1ELb0ELb0ELb0ELb0EEENS1_21CollectiveEpilogueFwdINS6_IJSA_NS7_ILi256EEESB_EEES9_SE_SG_Li256ELb1ELb0ELb0ELb0EEENS1_36VarlenDynamicPersistentTileSchedulerILi128ELi96ELi256ELi32ELb0ELb0ELb1ELb0ELb1ELb1EEEEEEEEEvNT_6ParamsE,"",@"SHT_CUDA_INFO"
	.sectionflags	@""
	.align	4


	//----- nvinfo : EIATTR_CUDA_API_VERSION
	.align		4
        /*0000*/ 	.byte	0x04, 0x37
        /*0002*/ 	.short	(.L_684 - .L_683)
.L_683:
        /*0004*/ 	.word	0x00000082


	//----- nvinfo : EIATTR_KPARAM_INFO
	.align		4
.L_684:
        /*0008*/ 	.byte	0x04, 0x17
        /*000a*/ 	.short	(.L_686 - .L_685)
.L_685:
        /*000c*/ 	.word	0x00000000
        /*0010*/ 	.short	0x0000
        /*0012*/ 	.short	0x0000
        /*0014*/ 	.byte	0x00, 0xf0, 0x01, 0x2c


	//----- nvinfo : EIATTR_SPARSE_MMA_MASK
	.align		4
.L_686:
        /*0018*/ 	.byte	0x03, 0x50
        /*001a*/ 	.short	0x0000


	//----- nvinfo : EIATTR_MAXREG_COUNT
	.align		4
        /*001c*/ 	.byte	0x03, 0x1b
        /*001e*/ 	.short	0x00a8


	//----- nvinfo : EIATTR_MERCURY_ISA_VERSION
	.align		4
        /*0020*/ 	.byte	0x03, 0x5f
        /*0022*/ 	.short	0x0101


	//----- nvinfo : EIATTR_VRC_CTA_INIT_COUNT
	.align		4
        /*0024*/ 	.byte	0x02, 0x4a
	.zero		1
	.zero		1


	//----- nvinfo : EIATTR_EXIT_INSTR_OFFSETS
	.align		4
        /*0028*/ 	.byte	0x04, 0x1c
        /*002a*/ 	.short	(.L_688 - .L_687)


	//   ....[0]....
.L_687:
        /*002c*/ 	.word	0x00000010


	//----- nvinfo : EIATTR_MAX_THREADS
	.align		4
.L_688:
        /*0030*/ 	.byte	0x04, 0x05
        /*0032*/ 	.short	(.L_690 - .L_689)
.L_689:
        /*0034*/ 	.word	0x00000180
        /*0038*/ 	.word	0x00000001
        /*003c*/ 	.word	0x00000001


	//----- nvinfo : EIATTR_CBANK_PARAM_SIZE
	.align		4
.L_690:
        /*0040*/ 	.byte	0x03, 0x19
        /*0042*/ 	.short	0x0b00


	//----- nvinfo : EIATTR_PARAM_CBANK
	.align		4
        /*0044*/ 	.byte	0x04, 0x0a
        /*0046*/ 	.short	(.L_692 - .L_691)
	.align		4
.L_691:
        /*0048*/ 	.word	index@(.nv.constant0._ZN7cutlass13device_kernelIN5flash11enable_sm90INS1_16FlashAttnFwdSm90INS1_25CollectiveMainloopFwdSm90ILi2EN4cute5tupleIJNS5_1CILi1EEES8_S8_EEENS6_IJNS7_ILi128EEENS7_ILi96EEENS7_ILi64EEEEEELi256ENS_6half_tEfNS_4arch4Sm90ELb0ELb0ELb1ELb1ELb0ELb1ELb1ELb1ELb0ELb0ELb0ELb0EEENS1_21CollectiveEpilogueFwdINS6_IJSA_NS7_ILi256EEESB_EEES9_SE_SG_Li256ELb1ELb0ELb0ELb0EEENS1_36VarlenDynamicPersistentTileSchedulerILi128ELi96ELi256ELi32ELb0ELb0ELb1ELb0ELb1ELb1EEEEEEEEEvNT_6ParamsE)
        /*004c*/ 	.short	0x0380
        /*004e*/ 	.short	0x0b00


	//----- nvinfo : EIATTR_SW_WAR
	.align		4
.L_692:
        /*0050*/ 	.byte	0x04, 0x36
        /*0052*/ 	.short	(.L_694 - .L_693)
.L_693:
        /*0054*/ 	.word	0x00000008
.L_694:


//--------------------- .nv.info._ZN7cutlass13device_kernelIN5flash11enable_sm90INS1_16FlashAttnFwdSm90INS1_25CollectiveMainloopFwdSm90ILi2EN4cute5tupleIJNS5_1CILi1EEES8_S8_EEENS6_IJNS7_ILi128EEENS7_ILi96EEENS7_ILi64EEEEEELi256ENS_6half_tEfNS_4arch4Sm90ELb0ELb1ELb1ELb0ELb0ELb0ELb0ELb1ELb0ELb0ELb0ELb0EEENS1_21CollectiveEpilogueFwdINS6_IJSA_NS7_ILi256EEESB_EEES9_SE_SG_Li256ELb0ELb0ELb0ELb0EEENS1_30DynamicPersistentTileSchedulerILi256ELi32ELb0ELb0ELb1EEEEEEEEEvNT_6ParamsE --------------------------
	.section	.nv.info._ZN7cutlass13device_kernelIN5flash11enable_sm90INS1_16FlashAttnFwdSm90INS1_25CollectiveMainloopFwdSm90ILi2EN4cute5tupleIJNS5_1CILi1EEES8_S8_EEENS6_IJNS7_ILi128EEENS7_ILi96EEENS7_ILi64EEEEEELi256ENS_6half_tEfNS_4arch4Sm90ELb0ELb1ELb1ELb0ELb0ELb0ELb0ELb1ELb0ELb0ELb0ELb0EEENS1_21CollectiveEpilogueFwdINS6_IJSA_NS7_ILi256EEESB_EEES9_SE_SG_Li256ELb0ELb0ELb0ELb0EEENS1_30DynamicPersistentTileSchedulerILi256ELi32ELb0ELb0ELb1EEEEEEEEEvNT_6ParamsE,"",@"SHT_CUDA_INFO"
	.sectionflags	@""
	.align	4


	//----- nvinfo : EIATTR_CUDA_API_VERSION
	.align		4
        /*0000*/ 	.byte	0x04, 0x37
        /*0002*/ 	.short	(.L_696 - .L_695)
.L_695:
        /*0004*/ 	.word	0x00000082


	//----- nvinfo : EIATTR_KPARAM_INFO
	.align		4
.L_696:
        /*0008*/ 	.byte	0x04, 0x17
        /*000a*/ 	.short	(.L_698 - .L_697)
.L_697:
        /*000c*/ 	.word	0x00000000
        /*0010*/ 	.short	0x0000
        /*0012*/ 	.short	0x0000
        /*0014*/ 	.byte	0x00, 0xf0, 0x01, 0x2e


	//----- nvinfo : EIATTR_SPARSE_MMA_MASK
	.align		4
.L_698:
        /*0018*/ 	.byte	0x03, 0x50
        /*001a*/ 	.short	0x0000


	//----- nvinfo : EIATTR_MAXREG_COUNT
	.align		4
        /*001c*/ 	.byte	0x03, 0x1b
        /*001e*/ 	.short	0x00a8


	//----- nvinfo : EIATTR_MERCURY_ISA_VERSION
	.align		4
        /*0020*/ 	.byte	0x03, 0x5f
        /*0022*/ 	.short	0x0101


	//----- nvinfo : EIATTR_VRC_CTA_INIT_COUNT
	.align		4
        /*0024*/ 	.byte	0x02, 0x4a
	.zero		1
	.zero		1


	//----- nvinfo : EIATTR_EXIT_INSTR_OFFSETS
	.align		4
        /*0028*/ 	.byte	0x04, 0x1c
        /*002a*/ 	.short	(.L_700 - .L_699)


	//   ....[0]....
.L_699:
        /*002c*/ 	.word	0x00000010


	//----- nvinfo : EIATTR_MAX_THREADS
	.align		4
.L_700:
        /*0030*/ 	.byte	0x04, 0x05
        /*0032*/ 	.short	(.L_702 - .L_701)
.L_701:
        /*0034*/ 	.word	0x00000180
        /*0038*/ 	.word	0x00000001
        /*003c*/ 	.word	0x00000001


	//----- nvinfo : EIATTR_CBANK_PARAM_SIZE
	.align		4
.L_702:
        /*0040*/ 	.byte	0x03, 0x19
        /*0042*/ 	.short	0x0b80


	//----- nvinfo : EIATTR_PARAM_CBANK
	.align		4
        /*0044*/ 	.byte	0x04, 0x0a
        /*0046*/ 	.short	(.L_704 - .L_703)
	.align		4
.L_703:
        /*0048*/ 	.word	index@(.nv.constant0._ZN7cutlass13device_kernelIN5flash11enable_sm90INS1_16FlashAttnFwdSm90INS1_25CollectiveMainloopFwdSm90ILi2EN4cute5tupleIJNS5_1CILi1EEES8_S8_EEENS6_IJNS7_ILi128EEENS7_ILi96EEENS7_ILi64EEEEEELi256ENS_6half_tEfNS_4arch4Sm90ELb0ELb1ELb1ELb0ELb0ELb0ELb0ELb1ELb0ELb0ELb0ELb0EEENS1_21CollectiveEpilogueFwdINS6_IJSA_NS7_ILi256EEESB_EEES9_SE_SG_Li256ELb0ELb0ELb0ELb0EEENS1_30DynamicPersistentTileSchedulerILi256ELi32ELb0ELb0ELb1EEEEEEEEEvNT_6ParamsE)
        /*004c*/ 	.short	0x0380
        /*004e*/ 	.short	0x0b80


	//----- nvinfo : EIATTR_SW_WAR
	.align		4
.L_704:
        /*0050*/ 	.byte	0x04, 0x36
        /*0052*/ 	.short	(.L_706 - .L_705)
.L_705:
        /*0054*/ 	.word	0x00000008
.L_706:


//--------------------- .nv.info._ZN7cutlass13device_kernelIN5flash11enable_sm90INS1_16FlashAttnFwdSm90INS1_25CollectiveMainloopFwdSm90ILi2EN4cute5tupleIJNS5_1CILi1EEES8_S8_EEENS6_IJNS7_ILi128EEENS7_ILi96EEENS7_ILi64EEEEEELi256ENS_6half_tEfNS_4arch4Sm90ELb0ELb1ELb1ELb0ELb0ELb0ELb1ELb1ELb0ELb0ELb0ELb0EEENS1_21CollectiveEpilogueFwdINS6_IJSA_NS7_ILi256EEESB_EEES9_SE_SG_Li256ELb0ELb0ELb0ELb0EEENS1_30DynamicPersistentTileSchedulerILi256ELi32ELb0ELb0ELb1EEEEEEEEEvNT_6ParamsE --------------------------
	.section	.nv.info._ZN7cutlass13device_kernelIN5flash11enable_sm90INS1_16FlashAttnFwdSm90INS1_25CollectiveMainloopFwdSm90ILi2EN4cute5tupleIJNS5_1CILi1EEES8_S8_EEENS6_IJNS7_ILi128EEENS7_ILi96EEENS7_ILi64EEEEEELi256ENS_6half_tEfNS_4arch4Sm90ELb0ELb1ELb1ELb0ELb0ELb0ELb1ELb1ELb0ELb0ELb0ELb0EEENS1_21CollectiveEpilogueFwdINS6_IJSA_NS7_ILi256EEESB_EEES9_SE_SG_Li256ELb0ELb0ELb0ELb0EEENS1_30DynamicPersistentTileSchedulerILi256ELi32ELb0ELb0ELb1EEEEEEEEEvNT_6ParamsE,"",@"SHT_CUDA_INFO"
	.sectionflags	@""
	.align	4


	//----- nvinfo : EIATTR_CUDA_API_VERSION
	.align		4
        /*0000*/ 	.byte	0x04, 0x37
        /*0002*/ 	.short	(.L_708 - .L_707)
.L_707:
        /*0004*/ 	.word	0x00000082


	//----- nvinfo : EIATTR_KPARAM_INFO
	.align		4
.L_708:
        /*0008*/ 	.byte	0x04, 0x17
        /*000a*/ 	.short	(.L_710 - .L_709)
.L_709:
        /*000c*/ 	.word	0x00000000
        /*0010*/ 	.short	0x0000
        /*0012*/ 	.short	0x0000
        /*0014*/ 	.byte	0x00, 0xf0, 0x01, 0x32


	//----- nvinfo : EIATTR_SPARSE_MMA_MASK
	.align		4
.L_710:
        /*0018*/ 	.byte	0x03, 0x50
        /*001a*/ 	.short	0x0000


	//----- nvinfo : EIATTR_MAXREG_COUNT
	.align		4
        /*001c*/ 	.byte	0x03, 0x1b
        /*001e*/ 	.short	0x00a8


	//----- nvinfo : EIATTR_MERCURY_ISA_VERSION
	.align		4
        /*0020*/ 	.byte	0x03, 0x5f
        /*0022*/ 	.short	0x0101


	//----- nvinfo : EIATTR_VRC_CTA_INIT_COUNT
	.align		4
        /*0024*/ 	.byte	0x02, 0x4a
	.zero		1
	.zero		1


	//----- nvinfo : EIATTR_EXIT_INSTR_OFFSETS
	.align		4
        /*0028*/ 	.byte	0x04, 0x1c
        /*002a*/ 	.short	(.L_712 - .L_711)


	//   ....[0]....
.L_711:
        /*002c*/ 	.word	0x00000010


	//----- nvinfo : EIATTR_MAX_THREADS
	.align		4
.L_712:
        /*0030*/ 	.byte	0x04, 0x05
        /*0032*/ 	.short	(.L_714 - .L_713)
.L_713:
        /*0034*/ 	.word	0x00000180
        /*0038*/ 	.word	0x00000001
        /*003c*/ 	.word	0x00000001


	//----- nvinfo : EIATTR_CBANK_PARAM_SIZE
	.align		4
.L_714:
        /*0040*/ 	.byte	0x03, 0x19
        /*0042*/ 	.short	0x0c80


	//----- nvinfo : EIATTR_PARAM_CBANK
	.align		4
        /*0044*/ 	.byte	0x04, 0x0a
        /*0046*/ 	.short	(.L_716 - .L_715)
	.align		4
.L_715:
        /*0048*/ 	.word	index@(.nv.constant0._ZN7cutlass13device_kernelIN5flash11enable_sm90INS1_16FlashAttnFwdSm90INS1_25CollectiveMainloopFwdSm90ILi2EN4cute5tupleIJNS5_1CILi1EEES8_S8_EEENS6_IJNS7_ILi128EEENS7_ILi96EEENS7_ILi64EEEEEELi256ENS_6half_tEfNS_4arch4Sm90ELb0ELb1ELb1ELb0ELb0ELb0ELb1ELb1ELb0ELb0ELb0ELb0EEENS1_21CollectiveEpilogueFwdINS6_IJSA_NS7_ILi256EEESB_EEES9_SE_SG_Li256ELb0ELb0ELb0ELb0EEENS1_30DynamicPersistentTileSchedulerILi256ELi32ELb0ELb0ELb1EEEEEEEEEvNT_6ParamsE)
        /*004c*/ 	.short	0x0380
        /*004e*/ 	.short	0x0c80


	//----- nvinfo : EIATTR_SW_WAR
	.align		4
.L_716:
        /*0050*/ 	.byte	0x04, 0x36
        /*0052*/ 	.short	(.L_718 - .L_717)
.L_717:
        /*0054*/ 	.word	0x00000008
.L_718:


//--------------------- .nv.info._ZN7cutlass13device_kernelIN5flash11enable_sm90INS1_16FlashAttnFwdSm90INS1_25CollectiveMainloopFwdSm90ILi2EN4cute5tupleIJNS5_1CILi1EEES8_S8_EEENS6_IJNS7_ILi128EEENS7_ILi96EEENS7_ILi64EEEEEELi256ENS_6half_tEfNS_4arch4Sm90ELb0ELb1ELb1ELb1ELb0ELb0ELb0ELb1ELb0ELb0ELb0ELb0EEENS1_21CollectiveEpilogueFwdINS6_IJSA_NS7_ILi256EEESB_EEES9_SE_SG_Li256ELb1ELb0ELb0ELb0EEENS1_36VarlenDynamicPersistentTileSchedulerILi128ELi96ELi256ELi32ELb0ELb0ELb1ELb1ELb0ELb1EEEEEEEEEvNT_6ParamsE --------------------------
	.section	.nv.info._ZN7cutlass13device_kernelIN5flash11enable_sm90INS1_16FlashAttnFwdSm90INS1_25CollectiveMainloopFwdSm90ILi2EN4cute5tupleIJNS5_1CILi1EEES8_S8_EEENS6_IJNS7_ILi128EEENS7_ILi96EEENS7_ILi64EEEEEELi256ENS_6half_tEfNS_4arch4Sm90ELb0ELb1ELb1ELb1ELb0ELb0ELb0ELb1ELb0ELb0ELb0ELb0EEENS1_21CollectiveEpilogueFwdINS6_IJSA_NS7_ILi256EEESB_EEES9_SE_SG_Li256ELb1ELb0ELb0ELb0EEENS1_36VarlenDynamicPersistentTileSchedulerILi128ELi96ELi256ELi32ELb0ELb0ELb1ELb1ELb0ELb1EEEEEEEEEvNT_6ParamsE,"",@"SHT_CUDA_INFO"
	.sectionflags	@""
	.align	4


	//----- nvinfo : EIATTR_CUDA_API_VERSION
	.align		4
        /*0000*/ 	.byte	0x04, 0x37
        /*0002*/ 	.short	(.L_720 - .L_719)
.L_719:
        /*0004*/ 	.word	0x00000082


	//----- nvinfo : EIATTR_KPARAM_INFO
	.align		4
.L_720:
        /*0008*/ 	.byte	0x04, 0x17
        /*000a*/ 	.short	(.L_722 - .L_721)
.L_721:
        /*000c*/ 	.word	0x00000000
        /*0010*/ 	.short	0x0000
        /*0012*/ 	.short	0x0000
        /*0014*/ 	.byte	0x00, 0xf0, 0x01, 0x28


	//----- nvinfo : EIATTR_SPARSE_MMA_MASK
	.align		4
.L_722:
        /*0018*/ 	.byte	0x03, 0x50
        /*001a*/ 	.short	0x0000


	//----- nvinfo : EIATTR_MAXREG_COUNT
	.align		4
        /*001c*/ 	.byte	0x03, 0x1b
        /*001e*/ 	.short	0x00a8


	//----- nvinfo : EIATTR_MERCURY_ISA_VERSION
	.align		4
        /*0020*/ 	.byte	0x03, 0x5f
        /*0022*/ 	.short	0x0101


	//----- nvinfo : EIATTR_VRC_CTA_INIT_COUNT
	.align		4
        /*0024*/ 	.byte	0x02, 0x4a
	.zero		1
	.zero		1


	//----- nvinfo : EIATTR_EXIT_INSTR_OFFSETS
	.align		4
        /*0028*/ 	.byte	0x04, 0x1c
        /*002a*/ 	.short	(.L_724 - .L_723)


	//   ....[0]....
.L_723:
        /*002c*/ 	.word	0x00000010


	//----- nvinfo : EIATTR_MAX_THREADS
	.align		4
.L_724:
        /*0030*/ 	.byte	0x04, 0x05
        /*0032*/ 	.short	(.L_726 - .L_725)
.L_725:
        /*0034*/ 	.word	0x00000180
        /*0038*/ 	.word	0x00000001
        /*003c*/ 	.word	0x00000001


	//----- nvinfo : EIATTR_CBANK_PARAM_SIZE
	.align		4
.L_726:
        /*0040*/ 	.byte	0x03, 0x19
        /*0042*/ 	.short	0x0a00


	//----- nvinfo : EIATTR_PARAM_CBANK
	.align		4
        /*0044*/ 	.byte	0x04, 0x0a
        /*0046*/ 	.short	(.L_728 - .L_727)
	.align		4
.L_727:
        /*0048*/ 	.word	index@(.nv.constant0._ZN7cutlass13device_kernelIN5flash11enable_sm90INS1_16FlashAttnFwdSm90INS1_25CollectiveMainloopFwdSm90ILi2EN4cute5tupleIJNS5_1CILi1EEES8_S8_EEENS6_IJNS7_ILi128EEENS7_ILi96EEENS7_ILi64EEEEEELi256ENS_6half_tEfNS_4arch4Sm90ELb0ELb1ELb1ELb1ELb0ELb0ELb0ELb1ELb0ELb0ELb0ELb0EEENS1_21CollectiveEpilogueFwdINS6_IJSA_NS7_ILi256EEESB_EEES9_SE_SG_Li256ELb1ELb0ELb0ELb0EEENS1_36VarlenDynamicPersistentTileSchedulerILi128ELi96ELi256ELi32ELb0ELb0ELb1ELb1ELb0ELb1EEEEEEEEEvNT_6ParamsE)
        /*004c*/ 	.short	0x0380
        /*004e*/ 	.short	0x0a00


	//----- nvinfo : EIATTR_SW_WAR
	.align		4
.L_728:
        /*0050*/ 	.byte	0x04, 0x36
        /*0052*/ 	.short	(.L_730 - .L_729)
.L_729:
        /*0054*/ 	.word	0x00000008
.L_730:


//--------------------- .nv.info._ZN7cutlass13device_kernelIN5flash11enable_sm90INS1_16FlashAttnFwdSm90INS1_25CollectiveMainloopFwdSm90ILi2EN4cute5tupleIJNS5_1CILi1EEES8_S8_EEENS6_IJNS7_ILi128EEENS7_ILi96EEENS7_ILi64EEEEEELi256ENS_6half_tEfNS_4arch4Sm90ELb0ELb1ELb1ELb1ELb0ELb1ELb0ELb1ELb0ELb0ELb0ELb0EEENS1_21CollectiveEpilogueFwdINS6_IJSA_NS7_ILi256EEESB_EEES9_SE_SG_Li256ELb1ELb0ELb0ELb0EEENS1_36VarlenDynamicPersistentTileSchedulerILi128ELi96ELi256ELi32ELb0ELb0ELb1ELb1ELb0ELb1EEEEEEEEEvNT_6ParamsE --------------------------
	.section	.nv.info._ZN7cutlass13device_kernelIN5flash11enable_sm90INS1_16FlashAttnFwdSm90INS1_25CollectiveMainloopFwdSm90ILi2EN4cute5tupleIJNS5_1CILi1EEES8_S8_EEENS6_IJNS7_ILi128EEENS7_ILi96EEENS7_ILi64EEEEEELi256ENS_6half_tEfNS_4arch4Sm90ELb0ELb1ELb1ELb1ELb0ELb1ELb0ELb1ELb0ELb0ELb0ELb0EEENS1_21CollectiveEpilogueFwdINS6_IJSA_NS7_ILi256EEESB_EEES9_SE_SG_Li256ELb1ELb0ELb0ELb0EEENS1_36VarlenDynamicPersistentTileSchedulerILi128ELi96ELi256ELi32ELb0ELb0ELb1ELb1ELb0ELb1EEEEEEEEEvNT_6ParamsE,"",@"SHT_CUDA_INFO"
	.sectionflags	@""
	.align	4


	//----- nvinfo : EIATTR_CUDA_API_VERSION
	.align		4
        /*0000*/ 	.byte	0x04, 0x37
        /*0002*/ 	.short	(.L_732 - .L_731)
.L_731:
        /*0004*/ 	.word	0x00000082


	//----- nvinfo : EIATTR_KPARAM_INFO
	.align		4
.L_732:
        /*0008*/ 	.byte	0x04, 0x17
        /*000a*/ 	.short	(.L_734 - .L_733)
.L_733:
        /*000c*/ 	.word	0x00000000
        /*0010*/ 	.short	0x0000
        /*0012*/ 	.short	0x0000
        /*0014*/ 	.byte	0x00, 0xf0, 0x01, 0x28


	//----- nvinfo : EIATTR_SPARSE_MMA_MASK
	.align		4
.L_734:
        /*0018*/ 	.byte	0x03, 0x50
        /*001a*/ 	.short	0x0000


	//----- nvinfo : EIATTR_MAXREG_COUNT
	.align		4
        /*001c*/ 	.byte	0x03, 0x1b
        /*001e*/ 	.short	0x00a8


	//----- nvinfo : EIATTR_MERCURY_ISA_VERSION
	.align		4
        /*0020*/ 	.byte	0x03, 0x5f
        /*0022*/ 	.short	0x0101


	//----- nvinfo : EIATTR_VRC_CTA_INIT_COUNT
	.align		4
        /*0024*/ 	.byte	0x02, 0x4a
	.zero		1
	.zero		1


	//----- nvinfo : EIATTR_EXIT_INSTR_OFFSETS
	.align		4
        /*0028*/ 	.byte	0x04, 0x1c
        /*002a*/ 	.short	(.L_736 - .L_735)


	//   ....[0]....
.L_735:
        /*002c*/ 	.word	0x00000010


	//----- nvinfo : EIATTR_MAX_THREADS
	.align		4
.L_736:
        /*0030*/ 	.byte	0x04, 0x05
        /*0032*/ 	.short	(.L_738 - .L_737)
.L_737:
        /*0034*/ 	.word	0x00000180
        /*0038*/ 	.word	0x00000001
        /*003c*/ 	.word	0x00000001


	//----- nvinfo : EIATTR_CBANK_PARAM_SIZE
	.align		4
.L_738:
        /*0040*/ 	.byte	0x03, 0x19
        /*0042*/ 	.short	0x0a00


	//----- nvinfo : EIATTR_PARAM_CBANK
	.align		4
        /*0044*/ 	.byte	0x04, 0x0a
        /*0046*/ 	.short	(.L_740 - .L_739)
	.align		4
.L_739:
        /*0048*/ 	.word	index@(.nv.constant0._ZN7cutlass13device_kernelIN5flash11enable_sm90INS1_16FlashAttnFwdSm90INS1_25CollectiveMainloopFwdSm90ILi2EN4cute5tupleIJNS5_1CILi1EEES8_S8_EEENS6_IJNS7_ILi128EEENS7_ILi96EEENS7_ILi64EEEEEELi256ENS_6half_tEfNS_4arch4Sm90ELb0ELb1ELb1ELb1ELb0ELb1ELb0ELb1ELb0ELb0ELb0ELb0EEENS1_21CollectiveEpilogueFwdINS6_IJSA_NS7_ILi256EEESB_EEES9_SE_SG_Li256ELb1ELb0ELb0ELb0EEENS1_36VarlenDynamicPersistentTileSchedulerILi128ELi96ELi256ELi32ELb0ELb0ELb1ELb1ELb0ELb1EEEEEEEEEvNT_6ParamsE)
        /*004c*/ 	.short	0x0380
        /*004e*/ 	.short	0x0a00


	//----- nvinfo : EIATTR_SW_WAR
	.align		4
.L_740:
        /*0050*/ 	.byte	0x04, 0x36
        /*0052*/ 	.short	(.L_742 - .L_741)
.L_741:
        /*0054*/ 	.word	0x00000008
.L_742:


//--------------------- .nv.info._ZN7cutlass13device_kernelIN5flash11enable_sm90INS1_16FlashAttnFwdSm90INS1_25CollectiveMainloopFwdSm90ILi2EN4cute5tupleIJNS5_1CILi1EEES8_S8_EEENS6_IJNS7_ILi128EEENS7_ILi96EEENS7_ILi64EEEEEELi256ENS_6half_tEfNS_4arch4Sm90ELb0ELb1ELb1ELb1ELb0ELb0ELb1ELb1ELb0ELb0ELb0ELb0EEENS1_21CollectiveEpilogueFwdINS6_IJSA_NS7_ILi256EEESB_EEES9_SE_SG_Li256ELb1ELb0ELb0ELb0EEENS1_36VarlenDynamicPersistentTileSchedulerILi128ELi96ELi256ELi32ELb0ELb0ELb1ELb1ELb0ELb1EEEEEEEEEvNT_6ParamsE --------------------------
	.section	.nv.info._ZN7cutlass13device_kernelIN5flash11enable_sm90INS1_16FlashAttnFwdSm90INS1_25CollectiveMainloopFwdSm90ILi2EN4cute5tupleIJNS5_1CILi1EEES8_S8_EEENS6_IJNS7_ILi128EEENS7_ILi96EEENS7_ILi64EEEEEELi256ENS_6half_tEfNS_4arch4Sm90ELb0ELb1ELb1ELb1ELb0ELb0ELb1ELb1ELb0ELb0ELb0ELb0EEENS1_21CollectiveEpilogueFwdINS6_IJSA_NS7_ILi256EEESB_EEES9_SE_SG_Li256ELb1ELb0ELb0ELb0EEENS1_36VarlenDynamicPersistentTileSchedulerILi128ELi96ELi256ELi32ELb0ELb0ELb1ELb1ELb0ELb1EEEEEEEEEvNT_6ParamsE,"",@"SHT_CUDA_INFO"
	.sectionflags	@""
	.align	4


	//----- nvinfo : EIATTR_CUDA_API_VERSION
	.align		4
        /*0000*/ 	.byte	0x04, 0x37
        /*0002*/ 	.short	(.L_744 - .L_743)
.L_743:
        /*0004*/ 	.word	0x00000082


	//----- nvinfo : EIATTR_KPARAM_INFO
	.align		4
.L_744:
        /*0008*/ 	.byte	0x04, 0x17
        /*000a*/ 	.short	(.L_746 - .L_745)
.L_745:
        /*000c*/ 	.word	0x00000000
        /*0010*/ 	.short	0x0000
        /*0012*/ 	.short	0x0000
        /*0014*/ 	.byte	0x00, 0xf0, 0x01, 0x2c


	//----- nvinfo : EIATTR_SPARSE_MMA_MASK
	.align		4
.L_746:
        /*0018*/ 	.byte	0x03, 0x50
        /*001a*/ 	.short	0x0000


	//----- nvinfo : EIATTR_MAXREG_COUNT
	.align		4
        /*001c*/ 	.byte	0x03, 0x1b
        /*001e*/ 	.short	0x00a8


	//----- nvinfo : EIATTR_MERCURY_ISA_VERSION
	.align		4
        /*0020*/ 	.byte	0x03, 0x5f
        /*0022*/ 	.short	0x0101


	//----- nvinfo : EIATTR_VRC_CTA_INIT_COUNT
	.align		4
        /*0024*/ 	.byte	0x02, 0x4a
	.zero		1
	.zero		1


	//----- nvinfo : EIATTR_EXIT_INSTR_OFFSETS
	.align		4
        /*0028*/ 	.byte	0x04, 0x1c
        /*002a*/ 	.short	(.L_748 - .L_747)


	//   ....[0]....
.L_747:
        /*002c*/ 	.word	0x00000010


	//----- nvinfo : EIATTR_MAX_THREADS
	.align		4
.L_748:
        /*0030*/ 	.byte	0x04, 0x05
        /*0032*/ 	.short	(.L_750 - .L_749)
.L_749:
        /*0034*/ 	.word	0x00000180
        /*0038*/ 	.word	0x00000001
        /*003c*/ 	.word	0x00000001


	//----- nvinfo : EIATTR_CBANK_PARAM_SIZE
	.align		4
.L_750:
        /*0040*/ 	.byte	0x03, 0x19
        /*0042*/ 	.short	0x0b00


	//----- nvinfo : EIATTR_PARAM_CBANK
	.align		4
        /*0044*/ 	.byte	0x04, 0x0a
        /*0046*/ 	.short	(.L_752 - .L_751)
	.align		4
.L_751:
        /*0048*/ 	.word	index@(.nv.constant0._ZN7cutlass13device_kernelIN5flash11enable_sm90INS1_16FlashAttnFwdSm90INS1_25CollectiveMainloopFwdSm90ILi2EN4cute5tupleIJNS5_1CILi1EEES8_S8_EEENS6_IJNS7_ILi128EEENS7_ILi96EEENS7_ILi64EEEEEELi256ENS_6half_tEfNS_4arch4Sm90ELb0ELb1ELb1ELb1ELb0ELb0ELb1ELb1ELb0ELb0ELb0ELb0EEENS1_21CollectiveEpilogueFwdINS6_IJSA_NS7_ILi256EEESB_EEES9_SE_SG_Li256ELb1ELb0ELb0ELb0EEENS1_36VarlenDynamicPersistentTileSchedulerILi128ELi96ELi256ELi32ELb0ELb0ELb1ELb1ELb0ELb1EEEEEEEEEvNT_6ParamsE)
        /*004c*/ 	.short	0x0380
        /*004e*/ 	.short	0x0b00


	//----- nvinfo : EIATTR_SW_WAR
	.align		4
.L_752:
        /*0050*/ 	.byte	0x04, 0x36
        /*0052*/ 	.short	(.L_754 - .L_753)
.L_753:
        /*0054*/ 	.word	0x00000008
.L_754:


//--------------------- .nv.info._ZN7cutlass13device_kernelIN5flash11enable_sm90INS1_16FlashAttnFwdSm90INS1_25CollectiveMainloopFwdSm90ILi2EN4cute5tupleIJNS5_1CILi1EEES8_S8_EEENS6_IJNS7_ILi128EEENS7_ILi96EEENS7_ILi64EEEEEELi256ENS_6half_tEfNS_4arch4Sm90ELb0ELb1ELb1ELb1ELb0ELb1ELb1ELb1ELb0ELb0ELb0ELb0EEENS1_21CollectiveEpilogueFwdINS6_IJSA_NS7_ILi256EEESB_EEES9_SE_SG_Li256ELb1ELb0ELb0ELb0EEENS1_36VarlenDynamicPersistentTileSchedulerILi128ELi96ELi256ELi32ELb0ELb0ELb1ELb1ELb0ELb1EEEEEEEEEvNT_6ParamsE --------------------------
	.section	.nv.info._ZN7cutlass13device_kernelIN5flash11enable_sm90INS1_16FlashAttnFwdSm90INS1_25CollectiveMainloopFwdSm90ILi2EN4cute5tupleIJNS5_1CILi1EEES8_S8_EEENS6_IJNS7_ILi128EEENS7_ILi96EEENS7_ILi64EEEEEELi256ENS_6half_tEfNS_4arch4Sm90ELb0ELb1ELb1ELb1ELb0ELb1ELb1ELb1ELb0ELb0ELb0ELb0EEENS1_21CollectiveEpilogueFwdINS6_IJSA_NS7_ILi256EEESB_EEES9_SE_SG_Li256ELb1ELb0ELb0ELb0EEENS1_36VarlenDynamicPersistentTileSchedulerILi128ELi96ELi256ELi32ELb0ELb0ELb1ELb1ELb0ELb1EEEEEEEEEvNT_6ParamsE,"",@"SHT_CUDA_INFO"
	.sectionflags	@""
	.align	4


	//----- nvinfo : EIATTR_CUDA_API_VERSION
	.align		4
        /*0000*/ 	.byte	0x04, 0x37
        /*0002*/ 	.short	(.L_756 - .L_755)
.L_755:
        /*0004*/ 	.word	0x00000082


	//----- nvinfo : EIATTR_KPARAM_INFO
	.align		4
.L_756:
        /*0008*/ 	.byte	0x04, 0x17
        /*000a*/ 	.short	(.L_758 - .L_757)
.L_757:
        /*000c*/ 	.word	0x00000000
        /*0010*/ 	.short	0x0000
        /*0012*/ 	.short	0x0000
        /*0014*/ 	.byte	0x00, 0xf0, 0x01, 0x2c


	//----- nvinfo : EIATTR_SPARSE_MMA_MASK
	.align		4
.L_758:
        /*0018*/ 	.byte	0x03, 0x50
        /*001a*/ 	.short	0x0000


	//----- nvinfo : EIATTR_MAXREG_COUNT
	.align		4
        /*001c*/ 	.byte	0x03, 0x1b
        /*001e*/ 	.short	0x00a8


	//----- nvinfo : EIATTR_MERCURY_ISA_VERSION
	.align		4
        /*0020*/ 	.byte	0x03, 0x5f
        /*0022*/ 	.short	0x0101


	//----- nvinfo : EIATTR_VRC_CTA_INIT_COUNT
	.align		4
        /*0024*/ 	.byte	0x02, 0x4a
	.zero		1
	.zero		1


	//----- nvinfo : EIATTR_EXIT_INSTR_OFFSETS
	.align		4
        /*0028*/ 	.byte	0x04, 0x1c
        /*002a*/ 	.short	(.L_760 - .L_759)


	//   ....[0]....
.L_759:
        /*002c*/ 	.word	0x00000010


	//----- nvinfo : EIATTR_MAX_THREADS
	.align		4
.L_760:
        /*0030*/ 	.byte	0x04, 0x05
        /*0032*/ 	.short	(.L_762 - .L_761)
.L_761:
        /*0034*/ 	.word	0x00000180
        /*0038*/ 	.word	0x00000001
        /*003c*/ 	.word	0x00000001


	//----- nvinfo : EIATTR_CBANK_PARAM_SIZE
	.align		4
.L_762:
        /*0040*/ 	.byte	0x03, 0x19
        /*0042*/ 	.short	0x0b00


	//----- nvinfo : EIATTR_PARAM_CBANK
	.align		4
        /*0044*/ 	.byte	0x04, 0x0a
        /*0046*/ 	.short	(.L_764 - .L_763)
	.align		4
.L_763:
        /*0048*/ 	.word	index@(.nv.constant0._ZN7cutlass13device_kernelIN5flash11enable_sm90INS1_16FlashAttnFwdSm90INS1_25CollectiveMainloopFwdSm90ILi2EN4cute5tupleIJNS5_1CILi1EEES8_S8_EEENS6_IJNS7_ILi128EEENS7_ILi96EEENS7_ILi64EEEEEELi256ENS_6half_tEfNS_4arch4Sm90ELb0ELb1ELb1ELb1ELb0ELb1ELb1ELb1ELb0ELb0ELb0ELb0EEENS1_21CollectiveEpilogueFwdINS6_IJSA_NS7_ILi256EEESB_EEES9_SE_SG_Li256ELb1ELb0ELb0ELb0EEENS1_36VarlenDynamicPersistentTileSchedulerILi128ELi96ELi256ELi32ELb0ELb0ELb1ELb1ELb0ELb1EEEEEEEEEvNT_6ParamsE)
        /*004c*/ 	.short	0x0380
        /*004e*/ 	.short	0x0b00


	//----- nvinfo : EIATTR_SW_WAR
	.align		4
.L_764:
        /*0050*/ 	.byte	0x04, 0x36
        /*0052*/ 	.short	(.L_766 - .L_765)
.L_765:
        /*0054*/ 	.word	0x00000008
.L_766:


//--------------------- .nv.info._ZN7cutlass13device_kernelIN5flash11enable_sm90INS1_16FlashAttnFwdSm90INS1_25CollectiveMainloopFwdSm90ILi2EN4cute5tupleIJNS5_1CILi1EEES8_S8_EEENS6_IJNS7_ILi128EEENS7_ILi96EEENS7_ILi64EEEEEELi256ENS_6half_tEfNS_4arch4Sm90ELb1ELb0ELb1ELb0ELb0ELb0ELb0ELb1ELb0ELb0ELb0ELb0EEENS1_21CollectiveEpilogueFwdINS6_IJSA_NS7_ILi256EEESB_EEES9_SE_SG_Li256ELb0ELb0ELb0ELb0EEENS1_30DynamicPersistentTileSchedulerILi256ELi32ELb0ELb0ELb1EEEEEEEEEvNT_6ParamsE --------------------------
	.section	.nv.info._ZN7cutlass13device_kernelIN5flash11enable_sm90INS1_16FlashAttnFwdSm90INS1_25CollectiveMainloopFwdSm90ILi2EN4cute5tupleIJNS5_1CILi1EEES8_S8_EEENS6_IJNS7_ILi128EEENS7_ILi96EEENS7_ILi64EEEEEELi256ENS_6half_tEfNS_4arch4Sm90ELb1ELb0ELb1ELb0ELb0ELb0ELb0ELb1ELb0ELb0ELb0ELb0EEENS1_21CollectiveEpilogueFwdINS6_IJSA_NS7_ILi256EEESB_EEES9_SE_SG_Li256ELb0ELb0ELb0ELb0EEENS1_30DynamicPersistentTileSchedulerILi256ELi32ELb0ELb0ELb1EEEEEEEEEvNT_6ParamsE,"",@"SHT_CUDA_INFO"
	.sectionflags	@""
	.align	4


	//----- nvinfo : EIATTR_CUDA_API_VERSION
	.align		4
        /*0000*/ 	.byte	0x04, 0x37
        /*0002*/ 	.short	(.L_768 - .L_767)
.L_767:
        /*0004*/ 	.word	0x00000082


	//----- nvinfo : EIATTR_KPARAM_INFO
	.align		4
.L_768:
        /*0008*/ 	.byte	0x04, 0x17
        /*000a*/ 	.short	(.L_770 - .L_769)
.L_769:
        /*000c*/ 	.word	0x00000000
        /*0010*/ 	.short	0x0000
        /*0012*/ 	.short	0x0000
        /*0014*/ 	.byte	0x00, 0xf0, 0x01, 0x2e


	//----- nvinfo : EIATTR_SPARSE_MMA_MASK
	.align		4
.L_770:
        /*0018*/ 	.byte	0x03, 0x50
        /*001a*/ 	.short	0x0000


	//----- nvinfo : EIATTR_MAXREG_COUNT
	.align		4
        /*001c*/ 	.byte	0x03, 0x1b
        /*001e*/ 	.short	0x00a8


	//----- nvinfo : EIATTR_MERCURY_ISA_VERSION
	.align		4
        /*0020*/ 	.byte	0x03, 0x5f
        /*0022*/ 	.short	0x0101


	//----- nvinfo : EIATTR_VRC_CTA_INIT_COUNT
	.align		4
        /*0024*/ 	.byte	0x02, 0x4a
	.zero		1
	.zero		1


	//----- nvinfo : EIATTR_EXIT_INSTR_OFFSETS
	.align		4
        /*0028*/ 	.byte	0x04, 0x1c
        /*002a*/ 	.short	(.L_772 - .L_771)


	//   ....[0]....
.L_771:
        /*002c*/ 	.word	0x00000010


	//----- nvinfo : EIATTR_MAX_THREADS
	.align		4
.L_772:
        /*0030*/ 	.byte	0x04, 0x05
        /*0032*/ 	.short	(.L_774 - .L_773)
.L_773:
        /*0034*/ 	.word	0x00000180
        /*0038*/ 	.word	0x00000001
        /*003c*/ 	.word	0x00000001


	//----- nvinfo : EIATTR_CBANK_PARAM_SIZE
	.align		4
.L_774:
        /*0040*/ 	.byte	0x03, 0x19
        /*0042*/ 	.short	0x0b80


	//----- nvinfo : EIATTR_PARAM_CBANK
	.align		4
        /*0044*/ 	.byte	0x04, 0x0a
        /*0046*/ 	.short	(.L_776 - .L_775)
	.align		4
.L_775:
        /*0048*/ 	.word	index@(.nv.constant0._ZN7cutlass13device_kernelIN5flash11enable_sm90INS1_16FlashAttnFwdSm90INS1_25CollectiveMainloopFwdSm90ILi2EN4cute5tupleIJNS5_1CILi1EEES8_S8_EEENS6_IJNS7_ILi128EEENS7_ILi96EEENS7_ILi64EEEEEELi256ENS_6half_tEfNS_4arch4Sm90ELb1ELb0ELb1ELb0ELb0ELb0ELb0ELb1ELb0ELb0ELb0ELb0EEENS1_21CollectiveEpilogueFwdINS6_IJSA_NS7_ILi256EEESB_EEES9_SE_SG_Li256ELb0ELb0ELb0ELb0EEENS1_30DynamicPersistentTileSchedulerILi256ELi32ELb0ELb0ELb1EEEEEEEEEvNT_6ParamsE)
        /*004c*/ 	.short	0x0380
        /*004e*/ 	.short	0x0b80


	//----- nvinfo : EIATTR_SW_WAR
	.align		4
.L_776:
        /*0050*/ 	.byte	0x04, 0x36
        /*0052*/ 	.short	(.L_778 - .L_777)
.L_777:
        /*0054*/ 	.word	0x00000008
.L_778:


//--------------------- .nv.info._ZN7cutlass13device_kernelIN5flash11enable_sm90INS1_16FlashAttnFwdSm90INS1_25CollectiveMainloopFwdSm90ILi2EN4cute5tupleIJNS5_1CILi1EEES8_S8_EEENS6_IJNS7_ILi128EEENS7_ILi96EEENS7_ILi64EEEEEELi256ENS_6half_tEfNS_4arch4Sm90ELb1ELb0ELb1ELb0ELb0ELb0ELb1ELb1ELb0ELb0ELb0ELb0EEENS1_21CollectiveEpilogueFwdINS6_IJSA_NS7_ILi256EEESB_EEES9_SE_SG_Li256ELb0ELb0ELb0ELb0EEENS1_30DynamicPersistentTileSchedulerILi256ELi32ELb0ELb0ELb1EEEEEEEEEvNT_6ParamsE --------------------------
	.section	.nv.info._ZN7cutlass13device_kernelIN5flash11enable_sm90INS1_16FlashAttnFwdSm90INS1_25CollectiveMainloopFwdSm90ILi2EN4cute5tupleIJNS5_1CILi1EEES8_S8_EEENS6_IJNS7_ILi128EEENS7_ILi96EEENS7_ILi64EEEEEELi256ENS_6half_tEfNS_4arch4Sm90ELb1ELb0ELb1ELb0ELb0ELb0ELb1ELb1ELb0ELb0ELb0ELb0EEENS1_21CollectiveEpilogueFwdINS6_IJSA_NS7_ILi256EEESB_EEES9_SE_SG_Li256ELb0ELb0ELb0ELb0EEENS1_30DynamicPersistentTileSchedulerILi256ELi32ELb0ELb0ELb1EEEEEEEEEvNT_6ParamsE,"",@"SHT_CUDA_INFO"
	.sectionflags	@""
	.align	4


	//----- nvinfo : EIATTR_CUDA_API_VERSION
	.align		4
        /*0000*/ 	.byte	0x04, 0x37
        /*0002*/ 	.short	(.L_780 - .L_779)
.L_779:
        /*0004*/ 	.word	0x00000082


	//----- nvinfo : EIATTR_KPARAM_INFO
	.align		4
.L_780:
        /*0008*/ 	.byte	0x04, 0x17
        /*000a*/ 	.short	(.L_782 - .L_781)
.L_781:
        /*000c*/ 	.word	0x00000000
        /*0010*/ 	.short	0x0000
        /*0012*/ 	.short	0x0000
        /*0014*/ 	.byte	0x00, 0xf0, 0x01, 0x32


	//----- nvinfo : EIATTR_SPARSE_MMA_MASK
	.align		4
.L_782:
        /*0018*/ 	.byte	0x03, 0x50
        /*001a*/ 	.short	0x0000


	//----- nvinfo : EIATTR_MAXREG_COUNT
	.align		4
        /*001c*/ 	.byte	0x03, 0x1b
        /*001e*/ 	.short	0x00a8


	//----- nvinfo : EIATTR_MERCURY_ISA_VERSION
	.align		4
        /*0020*/ 	.byte	0x03, 0x5f
        /*0022*/ 	.short	0x0101


	//----- nvinfo : EIATTR_VRC_CTA_INIT_COUNT
	.align		4
        /*0024*/ 	.byte	0x02, 0x4a
	.zero		1
	.zero		1


	//----- nvinfo : EIATTR_EXIT_INSTR_OFFSETS
	.align		4
        /*0028*/ 	.byte	0x04, 0x1c
        /*002a*/ 	.short	(.L_784 - .L_783)


	//   ....[0]....
.L_783:
        /*002c*/ 	.word	0x00000010


	//----- nvinfo : EIATTR_MAX_THREADS
	.align		4
.L_784:
        /*0030*/ 	.byte	0x04, 0x05
        /*0032*/ 	.short	(.L_786 - .L_785)
.L_785:
        /*0034*/ 	.word	0x00000180
        /*0038*/ 	.word	0x00000001
        /*003c*/ 	.word	0x00000001


	//----- nvinfo : EIATTR_CBANK_PARAM_SIZE
	.align		4
.L_786:
        /*0040*/ 	.byte	0x03, 0x19
        /*0042*/ 	.short	0x0c80


	//----- nvinfo : EIATTR_PARAM_CBANK
	.align		4
        /*0044*/ 	.byte	0x04, 0x0a
        /*0046*/ 	.short	(.L_788 - .L_787)
	.align		4
.L_787:
        /*0048*/ 	.word	index@(.nv.constant0._ZN7cutlass13device_kernelIN5flash11enable_sm90INS1_16FlashAttnFwdSm90INS1_25CollectiveMainloopFwdSm90ILi2EN4cute5tupleIJNS5_1CILi1EEES8_S8_EEENS6_IJNS7_ILi128EEENS7_ILi96EEENS7_ILi64EEEEEELi256ENS_6half_tEfNS_4arch4Sm90ELb1ELb0ELb1ELb0ELb0ELb0ELb1ELb1ELb0ELb0ELb0ELb0EEENS1_21CollectiveEpilogueFwdINS6_IJSA_NS7_ILi256EEESB_EEES9_SE_SG_Li256ELb0ELb0ELb0ELb0EEENS1_30DynamicPersistentTileSchedulerILi256ELi32ELb0ELb0ELb1EEEEEEEEEvNT_6ParamsE)
        /*004c*/ 	.short	0x0380
        /*004e*/ 	.short	0x0c80


	//----- nvinfo : EIATTR_SW_WAR
	.align		4
.L_788:
        /*0050*/ 	.byte	0x04, 0x36
        /*0052*/ 	.short	(.L_790 - .L_789)
.L_789:
        /*0054*/ 	.word	0x00000008
.L_790:


//--------------------- .nv.info._ZN7cutlass13device_kernelIN5flash11enable_sm90INS1_16FlashAttnFwdSm90INS1_25CollectiveMainloopFwdSm90ILi2EN4cute5tupleIJNS5_1CILi1EEES8_S8_EEENS6_IJNS7_ILi128EEENS7_ILi96EEENS7_ILi64EEEEEELi256ENS_6half_tEfNS_4arch4Sm90ELb1ELb0ELb1ELb1ELb0ELb0ELb0ELb1ELb0ELb0ELb0ELb0EEENS1_21CollectiveEpilogueFwdINS6_IJSA_NS7_ILi256EEESB_EEES9_SE_SG_Li256ELb1ELb0ELb0ELb0EEENS1_36VarlenDynamicPersistentTileSchedulerILi128ELi96ELi256ELi32ELb0ELb0ELb1ELb1ELb1ELb1EEEEEEEEEvNT_6ParamsE --------------------------
	.section	.nv.info._ZN7cutlass13device_kernelIN5flash11enable_sm90INS1_16FlashAttnFwdSm90INS1_25CollectiveMainloopFwdSm90ILi2EN4cute5tupleIJNS5_1CILi1EEES8_S8_EEENS6_IJNS7_ILi128EEENS7_ILi96EEENS7_ILi64EEEEEELi256ENS_6half_tEfNS_4arch4Sm90ELb1ELb0ELb1ELb1ELb0ELb0ELb0ELb1ELb0ELb0ELb0ELb0EEENS1_21CollectiveEpilogueFwdINS6_IJSA_NS7_ILi256EEESB_EEES9_SE_SG_Li256ELb1ELb0ELb0ELb0EEENS1_36VarlenDynamicPersistentTileSchedulerILi128ELi96ELi256ELi32ELb0ELb0ELb1ELb1ELb1ELb1EEEEEEEEEvNT_6ParamsE,"",@"SHT_CUDA_INFO"
	.sectionflags	@""
	.align	4


	//----- nvinfo : EIATTR_CUDA_API_VERSION
	.align		4
        /*0000*/ 	.byte	0x04, 0x37
        /*0002*/ 	.short	(.L_792 - .L_791)
.L_791:
        /*0004*/ 	.word	0x00000082


	//----- nvinfo : EIATTR_KPARAM_INFO
	.align		4
.L_792:
        /*0008*/ 	.byte	0x04, 0x17
        /*000a*/ 	.short	(.L_794 - .L_793)
.L_793:
        /*000c*/ 	.word	0x00000000
        /*0010*/ 	.short	0x0000
        /*0012*/ 	.short	0x0000
        /*0014*/ 	.byte	0x00, 0xf0, 0x01, 0x28


	//----- nvinfo : EIATTR_SPARSE_MMA_MASK
	.align		4
.L_794:
        /*0018*/ 	.byte	0x03, 0x50
        /*001a*/ 	.short	0x0000


	//----- nvinfo : EIATTR_MAXREG_COUNT
	.align		4
        /*001c*/ 	.byte	0x03, 0x1b
        /*001e*/ 	.short	0x00a8


	//----- nvinfo : EIATTR_MERCURY_ISA_VERSION
	.align		4
        /*0020*/ 	.byte	0x03, 0x5f
        /*0022*/ 	.short	0x0101


	//----- nvinfo : EIATTR_VRC_CTA_INIT_COUNT
	.align		4
        /*0024*/ 	.byte	0x02, 0x4a
	.zero		1
	.zero		1


	//----- nvinfo : EIATTR_EXIT_INSTR_OFFSETS
	.align		4
        /*0028*/ 	.byte	0x04, 0x1c
        /*002a*/ 	.short	(.L_796 - .L_795)


	//   ....[0]....
.L_795:
        /*002c*/ 	.word	0x00000010


	//----- nvinfo : EIATTR_MAX_THREADS
	.align		4
.L_796:
        /*0030*/ 	.byte	0x04, 0x05
        /*0032*/ 	.short	(.L_798 - .L_797)
.L_797:
        /*0034*/ 	.word	0x00000180
        /*0038*/ 	.word	0x00000001
        /*003c*/ 	.word	0x00000001


	//----- nvinfo : EIATTR_CBANK_PARAM_SIZE
	.align		4
.L_798:
        /*0040*/ 	.byte	0x03, 0x19
        /*0042*/ 	.short	0x0a00


	//----- nvinfo : EIATTR_PARAM_CBANK
	.align		4
        /*0044*/ 	.byte	0x04, 0x0a
        /*0046*/ 	.short	(.L_800 - .L_799)
	.align		4
.L_799:
        /*0048*/ 	.word	index@(.nv.constant0._ZN7cutlass13device_kernelIN5flash11enable_sm90INS1_16FlashAttnFwdSm90INS1_25CollectiveMainloopFwdSm90ILi2EN4cute5tupleIJNS5_1CILi1EEES8_S8_EEENS6_IJNS7_ILi128EEENS7_ILi96EEENS7_ILi64EEEEEELi256ENS_6half_tEfNS_4arch4Sm90ELb1ELb0ELb1ELb1ELb0ELb0ELb0ELb1ELb0ELb0ELb0ELb0EEENS1_21CollectiveEpilogueFwdINS6_IJSA_NS7_ILi256EEESB_EEES9_SE_SG_Li256ELb1ELb0ELb0ELb0EEENS1_36VarlenDynamicPersistentTileSchedulerILi128ELi96ELi256ELi32ELb0ELb0ELb1ELb1ELb1ELb1EEEEEEEEEvNT_6ParamsE)
        /*004c*/ 	.short	0x0380
        /*004e*/ 	.short	0x0a00


	//----- nvinfo : EIATTR_SW_WAR
	.align		4
.L_800:
        /*0050*/ 	.byte	0x04, 0x36
        /*0052*/ 	.short	(.L_802 - .L_801)
.L_801:
        /*0054*/ 	.word	0x00000008
.L_802:


//--------------------- .nv.info._ZN7cutlass13device_kernelIN5flash11enable_sm90INS1_16FlashAttnFwdSm90INS1_25CollectiveMainloopFwdSm90ILi2EN4cute5tupleIJNS5_1CILi1EEES8_S8_EEENS6_IJNS7_ILi128EEENS7_ILi96EEENS7_ILi64EEEEEELi256ENS_6half_tEfNS_4arch4Sm90ELb1ELb0ELb1ELb1ELb0ELb1ELb0ELb1ELb0ELb0ELb0ELb0EEENS1_21CollectiveEpilogueFwdINS6_IJSA_NS7_ILi256EEESB_EEES9_SE_SG_Li256ELb1ELb0ELb0ELb0EEENS1_36VarlenDynamicPersistentTileSchedulerILi128ELi96ELi256ELi32ELb0ELb0ELb1ELb1ELb1ELb1EEEEEEEEEvNT_6ParamsE --------------------------
	.section	.nv.info._ZN7cutlass13device_kernelIN5flash11enable_sm90INS1_16FlashAttnFwdSm90INS1_25CollectiveMainloopFwdSm90ILi2EN4cute5tupleIJNS5_1CILi1EEES8_S8_EEENS6_IJNS7_ILi128EEENS7_ILi96EEENS7_ILi64EEEEEELi256ENS_6half_tEfNS_4arch4Sm90ELb1ELb0ELb1ELb1ELb0ELb1ELb0ELb1ELb0ELb0ELb0ELb0EEENS1_21CollectiveEpilogueFwdINS6_IJSA_NS7_ILi256EEESB_EEES9_SE_SG_Li256ELb1ELb0ELb0ELb0EEENS1_36VarlenDynamicPersistentTileSchedulerILi128ELi96ELi256ELi32ELb0ELb0ELb1ELb1ELb1ELb1EEEEEEEEEvNT_6ParamsE,"",@"SHT_CUDA_INFO"
	.sectionflags	@""
	.align	4


	//----- nvinfo : EIATTR_CUDA_API_VERSION
	.align		4
        /*0000*/ 	.byte	0x04, 0x37
        /*0002*/ 	.short	(.L_804 - .L_803)
.L_803:
        /*0004*/ 	.word	0x00000082


	//----- nvinfo : EIATTR_KPARAM_INFO
	.align		4
.L_804:
        /*0008*/ 	.byte	0x04, 0x17
        /*000a*/ 	.short	(.L_806 - .L_805)
.L_805:
        /*000c*/ 	.word	0x00000000
        /*0010*/ 	.short	0x0000
        /*0012*/ 	.short	0x0000
        /*0014*/ 	.byte	0x00, 0xf0, 0x01, 0x28


	//----- nvinfo : EIATTR_SPARSE_MMA_MASK
	.align		4
.L_806:
        /*0018*/ 	.byte	0x03, 0x50
        /*001a*/ 	.short	0x0000


	//----- nvinfo : EIATTR_MAXREG_COUNT
	.align		4
        /*001c*/ 	.byte	0x03, 0x1b
        /*001e*/ 	.short	0x00a8


	//----- nvinfo : EIATTR_MERCURY_ISA_VERSION
	.align		4
        /*0020*/ 	.byte	0x03, 0x5f
        /*0022*/ 	.short	0x0101


	//----- nvinfo : EIATTR_VRC_CTA_INIT_COUNT
	.align		4
        /*0024*/ 	.byte	0x02, 0x4a
	.zero		1
	.zero		1


	//----- nvinfo : EIATTR_EXIT_INSTR_OFFSETS
	.align		4
        /*0028*/ 	.byte	0x04, 0x1c
        /*002a*/ 	.short	(.L_808 - .L_807)


	//   ....[0]....
.L_807:
        /*002c*/ 	.word	0x00000010


	//----- nvinfo : EIATTR_MAX_THREADS
	.align		4
.L_808:
        /*0030*/ 	.byte	0x04, 0x05
        /*0032*/ 	.short	(.L_810 - .L_809)
.L_809:
        /*0034*/ 	.word	0x00000180
        /*0038*/ 	.word	0x00000001
        /*003c*/ 	.word	0x00000001


	//----- nvinfo : EIATTR_CBANK_PARAM_SIZE
	.align		4
.L_810:
        /*0040*/ 	.byte	0x03, 0x19
        /*0042*/ 	.short	0x0a00


	//----- nvinfo : EIATTR_PARAM_CBANK
	.align		4
        /*0044*/ 	.byte	0x04, 0x0a
        /*0046*/ 	.short	(.L_812 - .L_811)
	.align		4
.L_811:
        /*0048*/ 	.word	index@(.nv.constant0._ZN7cutlass13device_kernelIN5flash11enable_sm90INS1_16FlashAttnFwdSm90INS1_25CollectiveMainloopFwdSm90ILi2EN4cute5tupleIJNS5_1CILi1EEES8_S8_EEENS6_IJNS7_ILi128EEENS7_ILi96EEENS7_ILi64EEEEEELi256ENS_6half_tEfNS_4arch4Sm90ELb1ELb0ELb1ELb1ELb0ELb1ELb0ELb1ELb0ELb0ELb0ELb0EEENS1_21CollectiveEpilogueFwdINS6_IJSA_NS7_ILi256EEESB_EEES9_SE_SG_Li256ELb1ELb0ELb0ELb0EEENS1_36VarlenDynamicPersistentTileSchedulerILi128ELi96ELi256ELi32ELb0ELb0ELb1ELb1ELb1ELb1EEEEEEEEEvNT_6ParamsE)
        /*004c*/ 	.short	0x0380
        /*004e*/ 	.short	0x0a00


	//----- nvinfo : EIATTR_SW_WAR
	.align		4
.L_812:
        /*0050*/ 	.byte	0x04, 0x36
        /*0052*/ 	.short	(.L_814 - .L_813)
.L_813:
        /*0054*/ 	.word	0x00000008
.L_814:


//--------------------- .nv.info._ZN7cutlass13device_kernelIN5flash11enable_sm90INS1_16FlashAttnFwdSm90INS1_25CollectiveMainloopFwdSm90ILi2EN4cute5tupleIJNS5_1CILi1EEES8_S8_EEENS6_IJNS7_ILi128EEENS7_ILi96EEENS7_ILi64EEEEEELi256ENS_6half_tEfNS_4arch4Sm90ELb1ELb0ELb1ELb1ELb0ELb0ELb1ELb1ELb0ELb0ELb0ELb0EEENS1_21CollectiveEpilogueFwdINS6_IJSA_NS7_ILi256EEESB_EEES9_SE_SG_Li256ELb1ELb0ELb0ELb0EEENS1_36VarlenDynamicPersistentTileSchedulerILi128ELi96ELi256ELi32ELb0ELb0ELb1ELb1ELb1ELb1EEEEEEEEEvNT_6ParamsE --------------------------
	.section	.nv.info._ZN7cutlass13device_kernelIN5flash11enable_sm90INS1_16FlashAttnFwdSm90INS1_25CollectiveMainloopFwdSm90ILi2EN4cute5tupleIJNS5_1CILi1EEES8_S8_EEENS6_IJNS7_ILi128EEENS7_ILi96EEENS7_ILi64EEEEEELi256ENS_6half_tEfNS_4arch4Sm90ELb1ELb0ELb1ELb1ELb0ELb0ELb1ELb1ELb0ELb0ELb0ELb0EEENS1_21CollectiveEpilogueFwdINS6_IJSA_NS7_ILi256EEESB_EEES9_SE_SG_Li256ELb1ELb0ELb0ELb0EEENS1_36VarlenDynamicPersistentTileSchedulerILi128ELi96ELi256ELi32ELb0ELb0ELb1ELb1ELb1ELb1EEEEEEEEEvNT_6ParamsE,"",@"SHT_CUDA_INFO"
	.sectionflags	@""
	.align	4


	//----- nvinfo : EIATTR_CUDA_API_VERSION
	.align		4
        /*0000*/ 	.byte	0x04, 0x37
        /*0002*/ 	.short	(.L_816 - .L_815)
.L_815:
        /*0004*/ 	.word	0x00000082


	//----- nvinfo : EIATTR_KPARAM_INFO
	.align		4
.L_816:
        /*0008*/ 	.byte	0x04, 0x17
        /*000a*/ 	.short	(.L_818 - .L_817)
.L_817:
        /*000c*/ 	.word	0x00000000
        /*0010*/ 	.short	0x0000
        /*0012*/ 	.short	0x0000
        /*0014*/ 	.byte	0x00, 0xf0, 0x01, 0x2c


	//----- nvinfo : EIATTR_SPARSE_MMA_MASK
	.align		4
.L_818:
        /*0018*/ 	.byte	0x03, 0x50
        /*001a*/ 	.short	0x0000


	//----- nvinfo : EIATTR_MAXREG_COUNT
	.align		4
        /*001c*/ 	.byte	0x03, 0x1b
        /*001e*/ 	.short	0x00a8


	//----- nvinfo : EIATTR_MERCURY_ISA_VERSION
	.align		4
        /*0020*/ 	.byte	0x03, 0x5f
        /*0022*/ 	.short	0x0101


	//----- nvinfo : EIATTR_VRC_CTA_INIT_COUNT
	.align		4
        /*0024*/ 	.byte	0x02, 0x4a
	.zero		1
	.zero		1


	//----- nvinfo : EIATTR_EXIT_INSTR_OFFSETS
	.align		4
        /*0028*/ 	.byte	0x04, 0x1c
        /*002a*/ 	.short	(.L_820 - .L_819)


	//   ....[0]....
.L_819:
        /*002c*/ 	.word	0x00000010


	//----- nvinfo : EIATTR_MAX_THREADS
	.align		4
.L_820:
        /*0030*/ 	.byte	0x04, 0x05
        /*0032*/ 	.short	(.L_822 - .L_821)
.L_821:
        /*0034*/ 	.word	0x00000180
        /*0038*/ 	.word	0x00000001
        /*003c*/ 	.word	0x00000001


	//----- nvinfo : EIATTR_CBANK_PARAM_SIZE
	.align		4
.L_822:
        /*0040*/ 	.byte	0x03, 0x19
        /*0042*/ 	.short	0x0b00


	//----- nvinfo : EIATTR_PARAM_CBANK
	.align		4
        /*0044*/ 	.byte	0x04, 0x0a
        /*0046*/ 	.short	(.L_824 - .L_823)
	.align		4
.L_823:
        /*0048*/ 	.word	index@(.nv.constant0._ZN7cutlass13device_kernelIN5flash11enable_sm90INS1_16FlashAttnFwdSm90INS1_25CollectiveMainloopFwdSm90ILi2EN4cute5tupleIJNS5_1CILi1EEES8_S8_EEENS6_IJNS7_ILi128EEENS7_ILi96EEENS7_ILi64EEEEEELi256ENS_6half_tEfNS_4arch4Sm90ELb1ELb0ELb1ELb1ELb0ELb0ELb1ELb1ELb0ELb0ELb0ELb0EEENS1_21CollectiveEpilogueFwdINS6_IJSA_NS7_ILi256EEESB_EEES9_SE_SG_Li256ELb1ELb0ELb0ELb0EEENS1_36VarlenDynamicPersistentTileSchedulerILi128ELi96ELi256ELi32ELb0ELb0ELb1ELb1ELb1ELb1EEEEEEEEEvNT_6ParamsE)
        /*004c*/ 	.short	0x0380
        /*004e*/ 	.short	0x0b00


	//----- nvinfo : EIATTR_SW_WAR
	.align		4
.L_824:
        /*0050*/ 	.byte	0x04, 0x36
        /*0052*/ 	.short	(.L_826 - .L_825)
.L_825:
        /*0054*/ 	.word	0x00000008
.L_826:


//--------------------- .nv.info._ZN7cutlass13device_kernelIN5flash11enable_sm90INS1_16FlashAttnFwdSm90INS1_25CollectiveMainloopFwdSm90ILi2EN4cute5tupleIJNS5_1CILi1EEES8_S8_EEENS6_IJNS7_ILi128EEENS7_ILi96EEENS7_ILi64EEEEEELi256ENS_6half_tEfNS_4arch4Sm90ELb1ELb0ELb1ELb1ELb0ELb1ELb1ELb1ELb0ELb0ELb0ELb0EEENS1_21CollectiveEpilogueFwdINS6_IJSA_NS7_ILi256EEESB_EEES9_SE_SG_Li256ELb1ELb0ELb0ELb0EEENS1_36VarlenDynamicPersistentTileSchedulerILi128ELi96ELi256ELi32ELb0ELb0ELb1ELb1ELb1ELb1EEEEEEEEEvNT_6ParamsE --------------------------
	.section	.nv.info._ZN7cutlass13device_kernelIN5flash11enable_sm90INS1_16FlashAttnFwdSm90INS1_25CollectiveMainloopFwdSm90ILi2EN4cute5tupleIJNS5_1CILi1EEES8_S8_EEENS6_IJNS7_ILi128EEENS7_ILi96EEENS7_ILi64EEEEEELi256ENS_6half_tEfNS_4arch4Sm90ELb1ELb0ELb1ELb1ELb0ELb1ELb1ELb1ELb0ELb0ELb0ELb0EEENS1_21CollectiveEpilogueFwdINS6_IJSA_NS7_ILi256EEESB_EEES9_SE_SG_Li256ELb1ELb0ELb0ELb0EEENS1_36VarlenDynamicPersistentTileSchedulerILi128ELi96ELi256ELi32ELb0ELb0ELb1ELb1ELb1ELb1EEEEEEEEEvNT_6ParamsE,"",@"SHT_CUDA_INFO"
	.sectionflags	@""
	.align	4


	//----- nvinfo : EIATTR_CUDA_API_VERSION
	.align		4
        /*0000*/ 	.byte	0x04, 0x37
        /*0002*/ 	.short	(.L_828 - .L_827)
.L_827:
        /*0004*/ 	.word	0x00000082


	//----- nvinfo : EIATTR_KPARAM_INFO
	.align		4
.L_828:
        /*0008*/ 	.byte	0x04, 0x17
        /*000a*/ 	.short	(.L_830 - .L_829)
.L_829:
        /*000c*/ 	.word	0x00000000
        /*0010*/ 	.short	0x0000
        /*0012*/ 	.short	0x0000
        /*0014*/ 	.byte	0x00, 0xf0, 0x01, 0x2c


	//----- nvinfo : EIATTR_SPARSE_MMA_MASK
	.align		4
.L_830:
        /*0018*/ 	.byte	0x03, 0x50
        /*001a*/ 	.short	0x0000


	//----- nvinfo : EIATTR_MAXREG_COUNT
	.align		4
        /*001c*/ 	.byte	0x03, 0x1b
        /*001e*/ 	.short	0x00a8


	//----- nvinfo : EIATTR_MERCURY_ISA_VERSION
	.align		4
        /*0020*/ 	.byte	0x03, 0x5f
        /*0022*/ 	.short	0x0101


	//----- nvinfo : EIATTR_VRC_CTA_INIT_COUNT
	.align		4
        /*0024*/ 	.byte	0x02, 0x4a
	.zero		1
	.zero		1


	//----- nvinfo : EIATTR_EXIT_INSTR_OFFSETS
	.align		4
        /*0028*/ 	.byte	0x04, 0x1c
        /*002a*/ 	.short	(.L_832 - .L_831)


	//   ....[0]....
.L_831:
        /*002c*/ 	.word	0x00000010


	//----- nvinfo : EIATTR_MAX_THREADS
	.align		4
.L_832:
        /*0030*/ 	.byte	0x04, 0x05
        /*0032*/ 	.short	(.L_834 - .L_833)
.L_833:
        /*0034*/ 	.word	0x00000180
        /*0038*/ 	.word	0x00000001
        /*003c*/ 	.word	0x00000001


	//----- nvinfo : EIATTR_CBANK_PARAM_SIZE
	.align		4
.L_834:
        /*0040*/ 	.byte	0x03, 0x19
        /*0042*/ 	.short	0x0b00


	//----- nvinfo : EIATTR_PARAM_CBANK
	.align		4
        /*0044*/ 	.byte	0x04, 0x0a
        /*0046*/ 	.short	(.L_836 - .L_835)
	.align		4
.L_835:
        /*0048*/ 	.word	index@(.nv.constant0._ZN7cutlass13device_kernelIN5flash11enable_sm90INS1_16FlashAttnFwdSm90INS1_25CollectiveMainloopFwdSm90ILi2EN4cute5tupleIJNS5_1CILi1EEES8_S8_EEENS6_IJNS7_ILi128EEENS7_ILi96EEENS7_ILi64EEEEEELi256ENS_6half_tEfNS_4arch4Sm90ELb1ELb0ELb1ELb1ELb0ELb1ELb1ELb1ELb0ELb0ELb0ELb0EEENS1_21CollectiveEpilogueFwdINS6_IJSA_NS7_ILi256EEESB_EEES9_SE_SG_Li256ELb1ELb0ELb0ELb0EEENS1_36VarlenDynamicPersistentTileSchedulerILi128ELi96ELi256ELi32ELb0ELb0ELb1ELb1ELb1ELb1EEEEEEEEEvNT_6ParamsE)
        /*004c*/ 	.short	0x0380
        /*004e*/ 	.short	0x0b00


	//----- nvinfo : EIATTR_SW_WAR
	.align		4
.L_836:
        /*0050*/ 	.byte	0x04, 0x36
        /*0052*/ 	.short	(.L_838 - .L_837)
.L_837:
        /*0054*/ 	.word	0x00000008
.L_838:


//--------------------- .nv.callgraph             --------------------------
	.section	.nv.callgraph,"",@"SHT_CUDA_CALLGRAPH"
	.align	4
	.sectionentsize	8
	.align		4
        /*0000*/ 	.word	0x00000000
	.align		4
        /*0004*/ 	.word	0xffffffff
	.align		4
        /*0008*/ 	.word	0x00000000
	.align		4
        /*000c*/ 	.word	0xfffffffe
	.align		4
        /*0010*/ 	.word	0x00000000
	.align		4
        /*0014*/ 	.word	0xfffffffd
	.align		4
        /*0018*/ 	.word	0x00000000
	.align		4
        /*001c*/ 	.word	0xfffffffc


//--------------------- .nv.constant4             --------------------------
	.section	.nv.constant4,"a",@progbits
	.align	8
	.align		8
.nv.constant4:
        /*0000*/ 	.dword	_ZN75_INTERNAL_502cd67e_39_flash_fwd_hdimdiff_fp16_softcap_sm90_cu_49158569_38214cuda3std3__45__cpo5beginE
	.align		8
        /*0008*/ 	.dword	_ZN75_INTERNAL_502cd67e_39_flash_fwd_hdimdiff_fp16_softcap_sm90_cu_49158569_38214cuda3std3__45__cpo3endE
	.align		8
        /*0010*/ 	.dword	_ZN75_INTERNAL_502cd67e_39_flash_fwd_hdimdiff_fp16_softcap_sm90_cu_49158569_38214cuda3std3__45__cpo6cbeginE
	.align		8
        /*0018*/ 	.dword	_ZN75_INTERNAL_502cd67e_39_flash_fwd_hdimdiff_fp16_softcap_sm90_cu_49158569_38214cuda3std3__45__cpo4cendE
	.align		8
        /*0020*/ 	.dword	_ZN75_INTERNAL_502cd67e_39_flash_fwd_hdimdiff_fp16_softcap_sm90_cu_49158569_38214cuda3std3__477_GLOBAL__N__502cd67e_39_flash_fwd_hdimdiff_fp16_softcap_sm90_cu_49158569_38216ignoreE
	.align		8
        /*0028*/ 	.dword	_ZN75_INTERNAL_502cd67e_39_flash_fwd_hdimdiff_fp16_softcap_sm90_cu_49158569_38214cuda3std3__419piecewise_constructE
	.align		8
        /*0030*/ 	.dword	_ZN75_INTERNAL_502cd67e_39_flash_fwd_hdimdiff_fp16_softcap_sm90_cu_49158569_38214cuda3std3__48in_placeE
	.align		8
        /*0038*/ 	.dword	_ZN75_INTERNAL_502cd67e_39_flash_fwd_hdimdiff_fp16_softcap_sm90_cu_49158569_38214cuda3std6ranges3__45__cpo4swapE
	.align		8
        /*0040*/ 	.dword	_ZN75_INTERNAL_502cd67e_39_flash_fwd_hdimdiff_fp16_softcap_sm90_cu_49158569_38214cuda3std6ranges3__45__cpo9iter_moveE
	.align		8
        /*0048*/ 	.dword	_ZN75_INTERNAL_502cd67e_39_flash_fwd_hdimdiff_fp16_softcap_sm90_cu_49158569_38214cute7productE
	.align		8
        /*0050*/ 	.dword	_ZN75_INTERNAL_502cd67e_39_flash_fwd_hdimdiff_fp16_softcap_sm90_cu_49158569_38214cute1_E


//--------------------- .text._ZN7cutlass13device_kernelIN5flash11enable_sm90INS1_16FlashAttnFwdSm90INS1_25CollectiveMainloopFwdSm90ILi2EN4cute5tupleIJNS5_1CILi1EEES8_S8_EEENS6_IJNS7_ILi128EEESA_NS7_ILi192EEEEEELi128ENS_6half_tEfNS_4arch4Sm90ELb0ELb0ELb1ELb0ELb0ELb0ELb0ELb1ELb1ELb0ELb0ELb0EEENS1_21CollectiveEpilogueFwdINS6_IJSA_SA_SA_EEES9_SD_SF_Li256ELb0ELb0ELb0ELb0EEENS1_29StaticPersistentTileSchedulerILb0EEEEEEEEEvNT_6ParamsE --------------------------
	.section	.text._ZN7cutlass13device_kernelIN5flash11enable_sm90INS1_16FlashAttnFwdSm90INS1_25CollectiveMainloopFwdSm90ILi2EN4cute5tupleIJNS5_1CILi1EEES8_S8_EEENS6_IJNS7_ILi128EEESA_NS7_ILi192EEEEEELi128ENS_6half_tEfNS_4arch4Sm90ELb0ELb0ELb1ELb0ELb0ELb0ELb0ELb1ELb1ELb0ELb0ELb0EEENS1_21CollectiveEpilogueFwdINS6_IJSA_SA_SA_EEES9_SD_SF_Li256ELb0ELb0ELb0ELb0EEENS1_29StaticPersistentTileSchedulerILb0EEEEEEEEEvNT_6ParamsE,"ax",@progbits
	.align	128
.text._ZN7cutlass13device_kernelIN5flash11enable_sm90INS1_16FlashAttnFwdSm90INS1_25CollectiveMainloopFwdSm90ILi2EN4cute5tupleIJNS5_1CILi1EEES8_S8_EEENS6_IJNS7_ILi128EEESA_NS7_ILi192EEEEEELi128ENS_6half_tEfNS_4arch4Sm90ELb0ELb0ELb1ELb0ELb0ELb0ELb0ELb1ELb1ELb0ELb0ELb0EEENS1_21CollectiveEpilogueFwdINS6_IJSA_SA_SA_EEES9_SD_SF_Li256ELb0ELb0ELb0ELb0EEENS1_29StaticPersistentTileSchedulerILb0EEEEEEEEEvNT_6ParamsE:
        .type           _ZN7cutlass13device_kernelIN5flash11enable_sm90INS1_16FlashAttnFwdSm90INS1_25CollectiveMainloopFwdSm90ILi2EN4cute5tupleIJNS5_1CILi1EEES8_S8_EEENS6_IJNS7_ILi128EEESA_NS7_ILi192EEEEEELi128ENS_6half_tEfNS_4arch4Sm90ELb0ELb0ELb1ELb0ELb0ELb0ELb0ELb1ELb1ELb0ELb0ELb0EEENS1_21CollectiveEpilogueFwdINS6_IJSA_SA_SA_EEES9_SD_SF_Li256ELb0ELb0ELb0ELb0EEENS1_29StaticPersistentTileSchedulerILb0EEEEEEEEEvNT_6ParamsE,@function
        .size           _ZN7cutlass13device_kernelIN5flash11enable_sm90INS1_16FlashAttnFwdSm90INS1_25CollectiveMainloopFwdSm90ILi2EN4cute5tupleIJNS5_1CILi1EEES8_S8_EEENS6_IJNS7_ILi128EEESA_NS7_ILi192EEEEEELi128ENS_6half_tEfNS_4arch4Sm90ELb0ELb0ELb1ELb0ELb0ELb0ELb0ELb1ELb1ELb0ELb0ELb0EEENS1_21CollectiveEpilogueFwdINS6_IJSA_SA_SA_EEES9_SD_SF_Li256ELb0ELb0ELb0ELb0EEENS1_29StaticPersistentTileSchedulerILb0EEEEEEEEEvNT_6ParamsE,(.L_x_46 - _ZN7cutlass13device_kernelIN5flash11enable_sm90INS1_16FlashAttnFwdSm90INS1_25CollectiveMainloopFwdSm90ILi2EN4cute5tupleIJNS5_1CILi1EEES8_S8_EEENS6_IJNS7_ILi128EEESA_NS7_ILi192EEEEEELi128ENS_6half_tEfNS_4arch4Sm90ELb0ELb0ELb1ELb0ELb0ELb0ELb0ELb1ELb1ELb0ELb0ELb0EEENS1_21CollectiveEpilogueFwdINS6_IJSA_SA_SA_EEES9_SD_SF_Li256ELb0ELb0ELb0ELb0EEENS1_29StaticPersistentTileSchedulerILb0EEEEEEEEEvNT_6ParamsE)
        .other          _ZN7cutlass13device_kernelIN5flash11enable_sm90INS1_16FlashAttnFwdSm90INS1_25CollectiveMainloopFwdSm90ILi2EN4cute5tupleIJNS5_1CILi1EEES8_S8_EEENS6_IJNS7_ILi128EEESA_NS7_ILi192EEEEEELi128ENS_6half_tEfNS_4arch4Sm90ELb0ELb0ELb1ELb0ELb0ELb0ELb0ELb1ELb1ELb0ELb0ELb0EEENS1_21CollectiveEpilogueFwdINS6_IJSA_SA_SA_EEES9_SD_SF_Li256ELb0ELb0ELb0ELb0EEENS1_29StaticPersistentTileSchedulerILb0EEEEEEEEEvNT_6ParamsE,@"STO_CUDA_ENTRY STV_DEFAULT"
_ZN7cutlass13device_kernelIN5flash11enable_sm90INS1_16FlashAttnFwdSm90INS1_25CollectiveMainloopFwdSm90ILi2EN4cute5tupleIJNS5_1CILi1EEES8_S8_EEENS6_IJNS7_ILi128EEESA_NS7_ILi192EEEEEELi128ENS_6half_tEfNS_4arch4Sm90ELb0ELb0ELb1ELb0ELb0ELb0ELb0ELb1ELb1ELb0ELb0ELb0EEENS1_21CollectiveEpilogueFwdINS6_IJSA_SA_SA_EEES9_SD_SF_Li256ELb0ELb0ELb0ELb0EEENS1_29StaticPersistentTileSchedulerILb0EEEEEEEEEvNT_6ParamsE:
[----:B------:R-:W-:Y:S01]  /*0000*/  LDC R1, c[0x0][0x37c] ;  /* 0x0000df00ff017b82 */ /* 0x000fe20000000800 */
[----:B------:R-:W-:Y:S05]  /*0010*/  EXIT ;  /* 0x000000000000794d */ /* 0x000fea0003800000 */
.L_x_0:
[----:B------:R-:W-:-:S00]  /*0020*/  BRA `(.L_x_0) ;  /* 0xfffffffc00fc7947 */ /* 0x000fc0000383ffff */
[----:B------:R-:W-:-:S00]  /*0030*/  NOP ;  /* 0x0000000000007918 */ /* 0x000fc00000000000 */
        /* <DEDUP_REMOVED lines=12> */
.L_x_46:


//--------------------- .text._ZN7cutlass13device_kernelIN5flash11enable_sm90INS1_16FlashAttnFwdSm90INS1_25CollectiveMainloopFwdSm90ILi2EN4cute5tupleIJNS5_1CILi2EEENS7_ILi1EEES9_EEENS6_IJNS7_ILi128EEESB_NS7_ILi192EEEEEELi128ENS_6half_tEfNS_4arch4Sm90ELb0ELb0ELb1ELb0ELb0ELb0ELb0ELb1ELb1ELb0ELb0ELb0EEENS1_21CollectiveEpilogueFwdINS6_IJSB_SB_SB_EEESA_SE_SG_Li256ELb0ELb0ELb0ELb0EEENS1_29StaticPersistentTileSchedulerILb0EEEEEEEEEvNT_6ParamsE --------------------------
	.section	.text._ZN7cutlass13device_kernelIN5flash11enable_sm90INS1_16FlashAttnFwdSm90INS1_25CollectiveMainloopFwdSm90ILi2EN4cute5tupleIJNS5_1CILi2EEENS7_ILi1EEES9_EEENS6_IJNS7_ILi128EEESB_NS7_ILi192EEEEEELi128ENS_6half_tEfNS_4arch4Sm90ELb0ELb0ELb1ELb0ELb0ELb0ELb0ELb1ELb1ELb0ELb0ELb0EEENS1_21CollectiveEpilogueFwdINS6_IJSB_SB_SB_EEESA_SE_SG_Li256ELb0ELb0ELb0ELb0EEENS1_29StaticPersistentTileSchedulerILb0EEEEEEEEEvNT_6ParamsE,"ax",@progbits
	.align	128
.text._ZN7cutlass13device_kernelIN5flash11enable_sm90INS1_16FlashAttnFwdSm90INS1_25CollectiveMainloopFwdSm90ILi2EN4cute5tupleIJNS5_1CILi2EEENS7_ILi1EEES9_EEENS6_IJNS7_ILi128EEESB_NS7_ILi192EEEEEELi128ENS_6half_tEfNS_4arch4Sm90ELb0ELb0ELb1ELb0ELb0ELb0ELb0ELb1ELb1ELb0ELb0ELb0EEENS1_21CollectiveEpilogueFwdINS6_IJSB_SB_SB_EEESA_SE_SG_Li256ELb0ELb0ELb0ELb0EEENS1_29StaticPersistentTileSchedulerILb0EEEEEEEEEvNT_6ParamsE:
        .type           _ZN7cutlass13device_kernelIN5flash11enable_sm90INS1_16FlashAttnFwdSm90INS1_25CollectiveMainloopFwdSm90ILi2EN4cute5tupleIJNS5_1CILi2EEENS7_ILi1EEES9_EEENS6_IJNS7_ILi128EEESB_NS7_ILi192EEEEEELi128ENS_6half_tEfNS_4arch4Sm90ELb0ELb0ELb1ELb0ELb0ELb0ELb0ELb1ELb1ELb0ELb0ELb0EEENS1_21CollectiveEpilogueFwdINS6_IJSB_SB_SB_EEESA_SE_SG_Li256ELb0ELb0ELb0ELb0EEENS1_29StaticPersistentTileSchedulerILb0EEEEEEEEEvNT_6ParamsE,@function
        .size           _ZN7cutlass13device_kernelIN5flash11enable_sm90INS1_16FlashAttnFwdSm90INS1_25CollectiveMainloopFwdSm90ILi2EN4cute5tupleIJNS5_1CILi2EEENS7_ILi1EEES9_EEENS6_IJNS7_ILi128EEESB_NS7_ILi192EEEEEELi128ENS_6half_tEfNS_4arch4Sm90ELb0ELb0ELb1ELb0ELb0ELb0ELb0ELb1ELb1ELb0ELb0ELb0EEENS1_21CollectiveEpilogueFwdINS6_IJSB_SB_SB_EEESA_SE_SG_Li256ELb0ELb0ELb0ELb0EEENS1_29StaticPersistentTileSchedulerILb0EEEEEEEEEvNT_6ParamsE,(.L_x_47 - _ZN7cutlass13device_kernelIN5flash11enable_sm90INS1_16FlashAttnFwdSm90INS1_25CollectiveMainloopFwdSm90ILi2EN4cute5tupleIJNS5_1CILi2EEENS7_ILi1EEES9_EEENS6_IJNS7_ILi128EEESB_NS7_ILi192EEEEEELi128ENS_6half_tEfNS_4arch4Sm90ELb0ELb0ELb1ELb0ELb0ELb0ELb0ELb1ELb1ELb0ELb0ELb0EEENS1_21CollectiveEpilogueFwdINS6_IJSB_SB_SB_EEESA_SE_SG_Li256ELb0ELb0ELb0ELb0EEENS1_29StaticPersistentTileSchedulerILb0EEEEEEEEEvNT_6ParamsE)
        .other          _ZN7cutlass13device_kernelIN5flash11enable_sm90INS1_16FlashAttnFwdSm90INS1_25CollectiveMainloopFwdSm90ILi2EN4cute5tupleIJNS5_1CILi2EEENS7_ILi1EEES9_EEENS6_IJNS7_ILi128EEESB_NS7_ILi192EEEEEELi128ENS_6half_tEfNS_4arch4Sm90ELb0ELb0ELb1ELb0ELb0ELb0ELb0ELb1ELb1ELb0ELb0ELb0EEENS1_21CollectiveEpilogueFwdINS6_IJSB_SB_SB_EEESA_SE_SG_Li256ELb0ELb0ELb0ELb0EEENS1_29StaticPersistentTileSchedulerILb0EEEEEEEEEvNT_6ParamsE,@"STO_CUDA_ENTRY STV_DEFAULT"
_ZN7cutlass13device_kernelIN5flash11enable_sm90INS1_16FlashAttnFwdSm90INS1_25CollectiveMainloopFwdSm90ILi2EN4cute5tupleIJNS5_1CILi2EEENS7_ILi1EEES9_EEENS6_IJNS7_ILi128EEESB_NS7_ILi192EEEEEELi128ENS_6half_tEfNS_4arch4Sm90ELb0ELb0ELb1ELb0ELb0ELb0ELb0ELb1ELb1ELb0ELb0ELb0EEENS1_21CollectiveEpilogueFwdINS6_IJSB_SB_SB_EEESA_SE_SG_Li256ELb0ELb0ELb0ELb0EEENS1_29StaticPersistentTileSchedulerILb0EEEEEEEEEvNT_6ParamsE:
[----:B------:R-:W-:Y:S01]  /*0000*/  LDC R1, c[0x0][0x37c] ;  /* 0x0000df00ff017b82 */ /* 0x000fe20000000800 */
[----:B------:R-:W-:Y:S05]  /*0010*/  EXIT ;  /* 0x000000000000794d */ /* 0x000fea0003800000 */
.L_x_1:
        /* <DEDUP_REMOVED lines=14> */
.L_x_47:


//--------------------- .text._ZN7cutlass13device_kernelIN5flash11enable_sm90INS1_16FlashAttnFwdSm90INS1_25CollectiveMainloopFwdSm90ILi2EN4cute5tupleIJNS5_1CILi1EEES8_S8_EEENS6_IJNS7_ILi128EEESA_NS7_ILi192EEEEEELi128ENS_6half_tEfNS_4arch4Sm90ELb0ELb0ELb1ELb1ELb0ELb0ELb0ELb1ELb1ELb0ELb0ELb0EEENS1_21CollectiveEpilogueFwdINS6_IJSA_SA_SA_EEES9_SD_SF_Li256ELb1ELb0ELb0ELb0EEENS1_36VarlenDynamicPersistentTileSchedulerILi128ELi128ELi256ELi32ELb0ELb0ELb1ELb0ELb1ELb1EEEEEEEEEvNT_6ParamsE --------------------------
	.section	.text._ZN7cutlass13device_kernelIN5flash11enable_sm90INS1_16FlashAttnFwdSm90INS1_25CollectiveMainloopFwdSm90ILi2EN4cute5tupleIJNS5_1CILi1EEES8_S8_EEENS6_IJNS7_ILi128EEESA_NS7_ILi192EEEEEELi128ENS_6half_tEfNS_4arch4Sm90ELb0ELb0ELb1ELb1ELb0ELb0ELb0ELb1ELb1ELb0ELb0ELb0EEENS1_21CollectiveEpilogueFwdINS6_IJSA_SA_SA_EEES9_SD_SF_Li256ELb1ELb0ELb0ELb0EEENS1_36VarlenDynamicPersistentTileSchedulerILi128ELi128ELi256ELi32ELb0ELb0ELb1ELb0ELb1ELb1EEEEEEEEEvNT_6ParamsE,"ax",@progbits
	.align	128
.text._ZN7cutlass13device_kernelIN5flash11enable_sm90INS1_16FlashAttnFwdSm90INS1_25CollectiveMainloopFwdSm90ILi2EN4cute5tupleIJNS5_1CILi1EEES8_S8_EEENS6_IJNS7_ILi128EEESA_NS7_ILi192EEEEEELi128ENS_6half_tEfNS_4arch4Sm90ELb0ELb0ELb1ELb1ELb0ELb0ELb0ELb1ELb1ELb0ELb0ELb0EEENS1_21CollectiveEpilogueFwdINS6_IJSA_SA_SA_EEES9_SD_SF_Li256ELb1ELb0ELb0ELb0EEENS1_36VarlenDynamicPersistentTileSchedulerILi128ELi128ELi256ELi32ELb0ELb0ELb1ELb0ELb1ELb1EEEEEEEEEvNT_6ParamsE:
        .type           _ZN7cutlass13device_kernelIN5flash11enable_sm90INS1_16FlashAttnFwdSm90INS1_25CollectiveMainloopFwdSm90ILi2EN4cute5tupleIJNS5_1CILi1EEES8_S8_EEENS6_IJNS7_ILi128EEESA_NS7_ILi192EEEEEELi128ENS_6half_tEfNS_4arch4Sm90ELb0ELb0ELb1ELb1ELb0ELb0ELb0ELb1ELb1ELb0ELb0ELb0EEENS1_21CollectiveEpilogueFwdINS6_IJSA_SA_SA_EEES9_SD_SF_Li256ELb1ELb0ELb0ELb0EEENS1_36VarlenDynamicPersistentTileSchedulerILi128ELi128ELi256ELi32ELb0ELb0ELb1ELb0ELb1ELb1EEEEEEEEEvNT_6ParamsE,@function
        .size           _ZN7cutlass13device_kernelIN5flash11enable_sm90INS1_16FlashAttnFwdSm90INS1_25CollectiveMainloopFwdSm90ILi2EN4cute5tupleIJNS5_1CILi1EEES8_S8_EEENS6_IJNS7_ILi128EEESA_NS7_ILi192EEEEEELi128ENS_6half_tEfNS_4arch4Sm90ELb0ELb0ELb1ELb1ELb0ELb0ELb0ELb1ELb1ELb0ELb0ELb0EEENS1_21CollectiveEpilogueFwdINS6_IJSA_SA_SA_EEES9_SD_SF_Li256ELb1ELb0ELb0ELb0EEENS1_36VarlenDynamicPersistentTileSchedulerILi128ELi128ELi256ELi32ELb0ELb0ELb1ELb0ELb1ELb1EEEEEEEEEvNT_6ParamsE,(.L_x_48 - _ZN7cutlass13device_kernelIN5flash11enable_sm90INS1_16FlashAttnFwdSm90INS1_25CollectiveMainloopFwdSm90ILi2EN4cute5tupleIJNS5_1CILi1EEES8_S8_EEENS6_IJNS7_ILi128EEESA_NS7_ILi192EEEEEELi128ENS_6half_tEfNS_4arch4Sm90ELb0ELb0ELb1ELb1ELb0ELb0ELb0ELb1ELb1ELb0ELb0ELb0EEENS1_21CollectiveEpilogueFwdINS6_IJSA_SA_SA_EEES9_SD_SF_Li256ELb1ELb0ELb0ELb0EEENS1_36VarlenDynamicPersistentTileSchedulerILi128ELi128ELi256ELi32ELb0ELb0ELb1ELb0ELb1ELb1EEEEEEEEEvNT_6ParamsE)
        .other          _ZN7cutlass13device_kernelIN5flash11enable_sm90INS1_16FlashAttnFwdSm90INS1_25CollectiveMainloopFwdSm90ILi2EN4cute5tupleIJNS5_1CILi1EEES8_S8_EEENS6_IJNS7_ILi128EEESA_NS7_ILi192EEEEEELi128ENS_6half_tEfNS_4arch4Sm90ELb0ELb0ELb1ELb1ELb0ELb0ELb0ELb1ELb1ELb0ELb0ELb0EEENS1_21CollectiveEpilogueFwdINS6_IJSA_SA_SA_EEES9_SD_SF_Li256ELb1ELb0ELb0ELb0EEENS1_36VarlenDynamicPersistentTileSchedulerILi128ELi128ELi256ELi32ELb0ELb0ELb1ELb0ELb1ELb1EEEEEEEEEvNT_6ParamsE,@"STO_CUDA_ENTRY STV_DEFAULT"
_ZN7cutlass13device_kernelIN5flash11enable_sm90INS1_16FlashAttnFwdSm90INS1_25CollectiveMainloopFwdSm90ILi2EN4cute5tupleIJNS5_1CILi1EEES8_S8_EEENS6_IJNS7_ILi128EEESA_NS7_ILi192EEEEEELi128ENS_6half_tEfNS_4arch4Sm90ELb0ELb0ELb1ELb1ELb0ELb0ELb0ELb1ELb1ELb0ELb0ELb0EEENS1_21CollectiveEpilogueFwdINS6_IJSA_SA_SA_EEES9_SD_SF_Li256ELb1ELb0ELb0ELb0EEENS1_36VarlenDynamicPersistentTileSchedulerILi128ELi128ELi256ELi32ELb0ELb0ELb1ELb0ELb1ELb1EEEEEEEEEvNT_6ParamsE:
[----:B------:R-:W-:Y:S01]  /*0000*/  LDC R1, c[0x0][0x37c] ;  /* 0x0000df00ff017b82 */ /* 0x000fe20000000800 */
[----:B------:R-:W-:Y:S05]  /*0010*/  EXIT ;  /* 0x000000000000794d */ /* 0x000fea0003800000 */
.L_x_2:
        /* <DEDUP_REMOVED lines=14> */
.L_x_48:


//--------------------- .text._ZN7cutlass13device_kernelIN5flash11enable_sm90INS1_16FlashAttnFwdSm90INS1_25CollectiveMainloopFwdSm90ILi2EN4cute5tupleIJNS5_1CILi1EEES8_S8_EEENS6_IJNS7_ILi128EEESA_NS7_ILi192EEEEEELi128ENS_6half_tEfNS_4arch4Sm90ELb0ELb0ELb1ELb1ELb0ELb1ELb0ELb1ELb1ELb0ELb0ELb0EEENS1_21CollectiveEpilogueFwdINS6_IJSA_SA_SA_EEES9_SD_SF_Li256ELb1ELb0ELb0ELb0EEENS1_36VarlenDynamicPersistentTileSchedulerILi128ELi128ELi256ELi32ELb0ELb0ELb1ELb0ELb1ELb1EEEEEEEEEvNT_6ParamsE --------------------------
	.section	.text._ZN7cutlass13device_kernelIN5flash11enable_sm90INS1_16FlashAttnFwdSm90INS1_25CollectiveMainloopFwdSm90ILi2EN4cute5tupleIJNS5_1CILi1EEES8_S8_EEENS6_IJNS7_ILi128EEESA_NS7_ILi192EEEEEELi128ENS_6half_tEfNS_4arch4Sm90ELb0ELb0ELb1ELb1ELb0ELb1ELb0ELb1ELb1ELb0ELb0ELb0EEENS1_21CollectiveEpilogueFwdINS6_IJSA_SA_SA_EEES9_SD_SF_Li256ELb1ELb0ELb0ELb0EEENS1_36VarlenDynamicPersistentTileSchedulerILi128ELi128ELi256ELi32ELb0ELb0ELb1ELb0ELb1ELb1EEEEEEEEEvNT_6ParamsE,"ax",@progbits
	.align	128
.text._ZN7cutlass13device_kernelIN5flash11enable_sm90INS1_16FlashAttnFwdSm90INS1_25CollectiveMainloopFwdSm90ILi2EN4cute5tupleIJNS5_1CILi1EEES8_S8_EEENS6_IJNS7_ILi128EEESA_NS7_ILi192EEEEEELi128ENS_6half_tEfNS_4arch4Sm90ELb0ELb0ELb1ELb1ELb0ELb1ELb0ELb1ELb1ELb0ELb0ELb0EEENS1_21CollectiveEpilogueFwdINS6_IJSA_SA_SA_EEES9_SD_SF_Li256ELb1ELb0ELb0ELb0EEENS1_36VarlenDynamicPersistentTileSchedulerILi128ELi128ELi256ELi32ELb0ELb0ELb1ELb0ELb1ELb1EEEEEEEEEvNT_6ParamsE:
        .type           _ZN7cutlass13device_kernelIN5flash11enable_sm90INS1_16FlashAttnFwdSm90INS1_25CollectiveMainloopFwdSm90ILi2EN4cute5tupleIJNS5_1CILi1EEES8_S8_EEENS6_IJNS7_ILi128EEESA_NS7_ILi192EEEEEELi128ENS_6half_tEfNS_4arch4Sm90ELb0ELb0ELb1ELb1ELb0ELb1ELb0ELb1ELb1ELb0ELb0ELb0EEENS1_21CollectiveEpilogueFwdINS6_IJSA_SA_SA_EEES9_SD_SF_Li256ELb1ELb0ELb0ELb0EEENS1_36VarlenDynamicPersistentTileSchedulerILi128ELi128ELi256ELi32ELb0ELb0ELb1ELb0ELb1ELb1EEEEEEEEEvNT_6ParamsE,@function
        .size           _ZN7cutlass13device_kernelIN5flash11enable_sm90INS1_16FlashAttnFwdSm90INS1_25CollectiveMainloopFwdSm90ILi2EN4cute5tupleIJNS5_1CILi1EEES8_S8_EEENS6_IJNS7_ILi128EEESA_NS7_ILi192EEEEEELi128ENS_6half_tEfNS_4arch4Sm90ELb0ELb0ELb1ELb1ELb0ELb1ELb0ELb1ELb1ELb0ELb0ELb0EEENS1_21CollectiveEpilogueFwdINS6_IJSA_SA_SA_EEES9_SD_SF_Li256ELb1ELb0ELb0ELb0EEENS1_36VarlenDynamicPersistentTileSchedulerILi128ELi128ELi256ELi32ELb0ELb0ELb1ELb0ELb1ELb1EEEEEEEEEvNT_6ParamsE,(.L_x_49 - _ZN7cutlass13device_kernelIN5flash11enable_sm90INS1_16FlashAttnFwdSm90INS1_25CollectiveMainloopFwdSm90ILi2EN4cute5tupleIJNS5_1CILi1EEES8_S8_EEENS6_IJNS7_ILi128EEESA_NS7_ILi192EEEEEELi128ENS_6half_tEfNS_4arch4Sm90ELb0ELb0ELb1ELb1ELb0ELb1ELb0ELb1ELb1ELb0ELb0ELb0EEENS1_21CollectiveEpilogueFwdINS6_IJSA_SA_SA_EEES9_SD_SF_Li256ELb1ELb0ELb0ELb0EEENS1_36VarlenDynamicPersistentTileSchedulerILi128ELi128ELi256ELi32ELb0ELb0ELb1ELb0ELb1ELb1EEEEEEEEEvNT_6ParamsE)
        .other          _ZN7cutlass13device_kernelIN5flash11enable_sm90INS1_16FlashAttnFwdSm90INS1_25CollectiveMainloopFwdSm90ILi2EN4cute5tupleIJNS5_1CILi1EEES8_S8_EEENS6_IJNS7_ILi128EEESA_NS7_ILi192EEEEEELi128ENS_6half_tEfNS_4arch4Sm90ELb0ELb0ELb1ELb1ELb0ELb1ELb0ELb1ELb1ELb0ELb0ELb0EEENS1_21CollectiveEpilogueFwdINS6_IJSA_SA_SA_EEES9_SD_SF_Li256ELb1ELb0ELb0ELb0EEENS1_36VarlenDynamicPersistentTileSchedulerILi128ELi128ELi256ELi32ELb0ELb0ELb1ELb0ELb1ELb1EEEEEEEEEvNT_6ParamsE,@"STO_CUDA_ENTRY STV_DEFAULT"
_ZN7cutlass13device_kernelIN5flash11enable_sm90INS1_16FlashAttnFwdSm90INS1_25CollectiveMainloopFwdSm90ILi2EN4cute5tupleIJNS5_1CILi1EEES8_S8_EEENS6_IJNS7_ILi128EEESA_NS7_ILi192EEEEEELi128ENS_6half_tEfNS_4arch4Sm90ELb0ELb0ELb1ELb1ELb0ELb1ELb0ELb1ELb1ELb0ELb0ELb0EEENS1_21CollectiveEpilogueFwdINS6_IJSA_SA_SA_EEES9_SD_SF_Li256ELb1ELb0ELb0ELb0EEENS1_36VarlenDynamicPersistentTileSchedulerILi128ELi128ELi256ELi32ELb0ELb0ELb1ELb0ELb1ELb1EEEEEEEEEvNT_6ParamsE:
[----:B------:R-:W-:Y:S01]  /*0000*/  LDC R1, c[0x0][0x37c] ;  /* 0x0000df00ff017b82 */ /* 0x000fe20000000800 */
[----:B------:R-:W-:Y:S05]  /*0010*/  EXIT ;  /* 0x000000000000794d */ /* 0x000fea0003800000 */
.L_x_3:
        /* <DEDUP_REMOVED lines=14> */
.L_x_49:


//--------------------- .text._ZN7cutlass13device_kernelIN5flash11enable_sm90INS1_16FlashAttnFwdSm90INS1_25CollectiveMainloopFwdSm90ILi2EN4cute5tupleIJNS5_1CILi1EEES8_S8_EEENS6_IJNS7_ILi128EEENS7_ILi96EEENS7_ILi192EEEEEELi128ENS_6half_tEfNS_4arch4Sm90ELb0ELb1ELb1ELb0ELb0ELb0ELb0ELb1ELb1ELb0ELb0ELb0EEENS1_21CollectiveEpilogueFwdINS6_IJSA_SA_SB_EEES9_SE_SG_Li256ELb0ELb0ELb0ELb0EEENS1_30DynamicPersistentTileSchedulerILi256ELi32ELb0ELb0ELb1EEEEEEEEEvNT_6ParamsE --------------------------
	.section	.text._ZN7cutlass13device_kernelIN5flash11enable_sm90INS1_16FlashAttnFwdSm90INS1_25CollectiveMainloopFwdSm90ILi2EN4cute5tupleIJNS5_1CILi1EEES8_S8_EEENS6_IJNS7_ILi128EEENS7_ILi96EEENS7_ILi192EEEEEELi128ENS_6half_tEfNS_4arch4Sm90ELb0ELb1ELb1ELb0ELb0ELb0ELb0ELb1ELb1ELb0ELb0ELb0EEENS1_21CollectiveEpilogueFwdINS6_IJSA_SA_SB_EEES9_SE_SG_Li256ELb0ELb0ELb0ELb0EEENS1_30DynamicPersistentTileSchedulerILi256ELi32ELb0ELb0ELb1EEEEEEEEEvNT_6ParamsE,"ax",@progbits
	.align	128
.text._ZN7cutlass13device_kernelIN5flash11enable_sm90INS1_16FlashAttnFwdSm90INS1_25CollectiveMainloopFwdSm90ILi2EN4cute5tupleIJNS5_1CILi1EEES8_S8_EEENS6_IJNS7_ILi128EEENS7_ILi96EEENS7_ILi192EEEEEELi128ENS_6half_tEfNS_4arch4Sm90ELb0ELb1ELb1ELb0ELb0ELb0ELb0ELb1ELb1ELb0ELb0ELb0EEENS1_21CollectiveEpilogueFwdINS6_IJSA_SA_SB_EEES9_SE_SG_Li256ELb0ELb0ELb0ELb0EEENS1_30DynamicPersistentTileSchedulerILi256ELi32ELb0ELb0ELb1EEEEEEEEEvNT_6ParamsE:
        .type           _ZN7cutlass13device_kernelIN5flash11enable_sm90INS1_16FlashAttnFwdSm90INS1_25CollectiveMainloopFwdSm90ILi2EN4cute5tupleIJNS5_1CILi1EEES8_S8_EEENS6_IJNS7_ILi128EEENS7_ILi96EEENS7_ILi192EEEEEELi128ENS_6half_tEfNS_4arch4Sm90ELb0ELb1ELb1ELb0ELb0ELb0ELb0ELb1ELb1ELb0ELb0ELb0EEENS1_21CollectiveEpilogueFwdINS6_IJSA_SA_SB_EEES9_SE_SG_Li256ELb0ELb0ELb0ELb0EEENS1_30DynamicPersistentTileSchedulerILi256ELi32ELb0ELb0ELb1EEEEEEEEEvNT_6ParamsE,@function
        .size           _ZN7cutlass13device_kernelIN5flash11enable_sm90INS1_16FlashAttnFwdSm90INS1_25CollectiveMainloopFwdSm90ILi2EN4cute5tupleIJNS5_1CILi1EEES8_S8_EEENS6_IJNS7_ILi128EEENS7_ILi96EEENS7_ILi192EEEEEELi128ENS_6half_tEfNS_4arch4Sm90ELb0ELb1ELb1ELb0ELb0ELb0ELb0ELb1ELb1ELb0ELb0ELb0EEENS1_21CollectiveEpilogueFwdINS6_IJSA_SA_SB_EEES9_SE_SG_Li256ELb0ELb0ELb0ELb0EEENS1_30DynamicPersistentTileSchedulerILi256ELi32ELb0ELb0ELb1EEEEEEEEEvNT_6ParamsE,(.L_x_50 - _ZN7cutlass13device_kernelIN5flash11enable_sm90INS1_16FlashAttnFwdSm90INS1_25CollectiveMainloopFwdSm90ILi2EN4cute5tupleIJNS5_1CILi1EEES8_S8_EEENS6_IJNS7_ILi128EEENS7_ILi96EEENS7_ILi192EEEEEELi128ENS_6half_tEfNS_4arch4Sm90ELb0ELb1ELb1ELb0ELb0ELb0ELb0ELb1ELb1ELb0ELb0ELb0EEENS1_21CollectiveEpilogueFwdINS6_IJSA_SA_SB_EEES9_SE_SG_Li256ELb0ELb0ELb0ELb0EEENS1_30DynamicPersistentTileSchedulerILi256ELi32ELb0ELb0ELb1EEEEEEEEEvNT_6ParamsE)
        .other          _ZN7cutlass13device_kernelIN5flash11enable_sm90INS1_16FlashAttnFwdSm90INS1_25CollectiveMainloopFwdSm90ILi2EN4cute5tupleIJNS5_1CILi1EEES8_S8_EEENS6_IJNS7_ILi128EEENS7_ILi96EEENS7_ILi192EEEEEELi128ENS_6half_tEfNS_4arch4Sm90ELb0ELb1ELb1ELb0ELb0ELb0ELb0ELb1ELb1ELb0ELb0ELb0EEENS1_21CollectiveEpilogueFwdINS6_IJSA_SA_SB_EEES9_SE_SG_Li256ELb0ELb0ELb0ELb0EEENS1_30DynamicPersistentTileSchedulerILi256ELi32ELb0ELb0ELb1EEEEEEEEEvNT_6ParamsE,@"STO_CUDA_ENTRY STV_DEFAULT"
_ZN7cutlass13device_kernelIN5flash11enable_sm90INS1_16FlashAttnFwdSm90INS1_25CollectiveMainloopFwdSm90ILi2EN4cute5tupleIJNS5_1CILi1EEES8_S8_EEENS6_IJNS7_ILi128EEENS7_ILi96EEENS7_ILi192EEEEEELi128ENS_6half_tEfNS_4arch4Sm90ELb0ELb1ELb1ELb0ELb0ELb0ELb0ELb1ELb1ELb0ELb0ELb0EEENS1_21CollectiveEpilogueFwdINS6_IJSA_SA_SB_EEES9_SE_SG_Li256ELb0ELb0ELb0ELb0EEENS1_30DynamicPersistentTileSchedulerILi256ELi32ELb0ELb0ELb1EEEEEEEEEvNT_6ParamsE:
[----:B------:R-:W-:Y:S01]  /*0000*/  LDC R1, c[0x0][0x37c] ;  /* 0x0000df00ff017b82 */ /* 0x000fe20000000800 */
[----:B------:R-:W-:Y:S05]  /*0010*/  EXIT ;  /* 0x000000000000794d */ /* 0x000fea0003800000 */
.L_x_4:
        /* <DEDUP_REMOVED lines=14> */
.L_x_50:


//--------------------- .text._ZN7cutlass13device_kernelIN5flash11enable_sm90INS1_16FlashAttnFwdSm90INS1_25CollectiveMainloopFwdSm90ILi2EN4cute5tupleIJNS5_1CILi1EEES8_S8_EEENS6_IJNS7_ILi128EEENS7_ILi96EEENS7_ILi192EEEEEELi128ENS_6half_tEfNS_4arch4Sm90ELb0ELb1ELb1ELb1ELb0ELb0ELb0ELb1ELb1ELb0ELb0ELb0EEENS1_21CollectiveEpilogueFwdINS6_IJSA_SA_SB_EEES9_SE_SG_Li256ELb1ELb0ELb0ELb0EEENS1_36VarlenDynamicPersistentTileSchedulerILi128ELi96ELi256ELi32ELb0ELb0ELb1ELb1ELb0ELb1EEEEEEEEEvNT_6ParamsE --------------------------
	.section	.text._ZN7cutlass13device_kernelIN5flash11enable_sm90INS1_16FlashAttnFwdSm90INS1_25CollectiveMainloopFwdSm90ILi2EN4cute5tupleIJNS5_1CILi1EEES8_S8_EEENS6_IJNS7_ILi128EEENS7_ILi96EEENS7_ILi192EEEEEELi128ENS_6half_tEfNS_4arch4Sm90ELb0ELb1ELb1ELb1ELb0ELb0ELb0ELb1ELb1ELb0ELb0ELb0EEENS1_21CollectiveEpilogueFwdINS6_IJSA_SA_SB_EEES9_SE_SG_Li256ELb1ELb0ELb0ELb0EEENS1_36VarlenDynamicPersistentTileSchedulerILi128ELi96ELi256ELi32ELb0ELb0ELb1ELb1ELb0ELb1EEEEEEEEEvNT_6ParamsE,"ax",@progbits
	.align	128
.text._ZN7cutlass13device_kernelIN5flash11enable_sm90INS1_16FlashAttnFwdSm90INS1_25CollectiveMainloopFwdSm90ILi2EN4cute5tupleIJNS5_1CILi1EEES8_S8_EEENS6_IJNS7_ILi128EEENS7_ILi96EEENS7_ILi192EEEEEELi128ENS_6half_tEfNS_4arch4Sm90ELb0ELb1ELb1ELb1ELb0ELb0ELb0ELb1ELb1ELb0ELb0ELb0EEENS1_21CollectiveEpilogueFwdINS6_IJSA_SA_SB_EEES9_SE_SG_Li256ELb1ELb0ELb0ELb0EEENS1_36VarlenDynamicPersistentTileSchedulerILi128ELi96ELi256ELi32ELb0ELb0ELb1ELb1ELb0ELb1EEEEEEEEEvNT_6ParamsE:
        .type           _ZN7cutlass13device_kernelIN5flash11enable_sm90INS1_16FlashAttnFwdSm90INS1_25CollectiveMainloopFwdSm90ILi2EN4cute5tupleIJNS5_1CILi1EEES8_S8_EEENS6_IJNS7_ILi128EEENS7_ILi96EEENS7_ILi192EEEEEELi128ENS_6half_tEfNS_4arch4Sm90ELb0ELb1ELb1ELb1ELb0ELb0ELb0ELb1ELb1ELb0ELb0ELb0EEENS1_21CollectiveEpilogueFwdINS6_IJSA_SA_SB_EEES9_SE_SG_Li256ELb1ELb0ELb0ELb0EEENS1_36VarlenDynamicPersistentTileSchedulerILi128ELi96ELi256ELi32ELb0ELb0ELb1ELb1ELb0ELb1EEEEEEEEEvNT_6ParamsE,@function
        .size           _ZN7cutlass13device_kernelIN5flash11enable_sm90INS1_16FlashAttnFwdSm90INS1_25CollectiveMainloopFwdSm90ILi2EN4cute5tupleIJNS5_1CILi1EEES8_S8_EEENS6_IJNS7_ILi128EEENS7_ILi96EEENS7_ILi192EEEEEELi128ENS_6half_tEfNS_4arch4Sm90ELb0ELb1ELb1ELb1ELb0ELb0ELb0ELb1ELb1ELb0ELb0ELb0EEENS1_21CollectiveEpilogueFwdINS6_IJSA_SA_SB_EEES9_SE_SG_Li256ELb1ELb0ELb0ELb0EEENS1_36VarlenDynamicPersistentTileSchedulerILi128ELi96ELi256ELi32ELb0ELb0ELb1ELb1ELb0ELb1EEEEEEEEEvNT_6ParamsE,(.L_x_51 - _ZN7cutlass13device_kernelIN5flash11enable_sm90INS1_16FlashAttnFwdSm90INS1_25CollectiveMainloopFwdSm90ILi2EN4cute5tupleIJNS5_1CILi1EEES8_S8_EEENS6_IJNS7_ILi128EEENS7_ILi96EEENS7_ILi192EEEEEELi128ENS_6half_tEfNS_4arch4Sm90ELb0ELb1ELb1ELb1ELb0ELb0ELb0ELb1ELb1ELb0ELb0ELb0EEENS1_21CollectiveEpilogueFwdINS6_IJSA_SA_SB_EEES9_SE_SG_Li256ELb1ELb0ELb0ELb0EEENS1_36VarlenDynamicPersistentTileSchedulerILi128ELi96ELi256ELi32ELb0ELb0ELb1ELb1ELb0ELb1EEEEEEEEEvNT_6ParamsE)
        .other          _ZN7cutlass13device_kernelIN5flash11enable_sm90INS1_16FlashAttnFwdSm90INS1_25CollectiveMainloopFwdSm90ILi2EN4cute5tupleIJNS5_1CILi1EEES8_S8_EEENS6_IJNS7_ILi128EEENS7_ILi96EEENS7_ILi192EEEEEELi128ENS_6half_tEfNS_4arch4Sm90ELb0ELb1ELb1ELb1ELb0ELb0ELb0ELb1ELb1ELb0ELb0ELb0EEENS1_21CollectiveEpilogueFwdINS6_IJSA_SA_SB_EEES9_SE_SG_Li256ELb1ELb0ELb0ELb0EEENS1_36VarlenDynamicPersistentTileSchedulerILi128ELi96ELi256ELi32ELb0ELb0ELb1ELb1ELb0ELb1EEEEEEEEEvNT_6ParamsE,@"STO_CUDA_ENTRY STV_DEFAULT"
_ZN7cutlass13device_kernelIN5flash11enable_sm90INS1_16FlashAttnFwdSm90INS1_25CollectiveMainloopFwdSm90ILi2EN4cute5tupleIJNS5_1CILi1EEES8_S8_EEENS6_IJNS7_ILi128EEENS7_ILi96EEENS7_ILi192EEEEEELi128ENS_6half_tEfNS_4arch4Sm90ELb0ELb1ELb1ELb1ELb0ELb0ELb0ELb1ELb1ELb0ELb0ELb0EEENS1_21CollectiveEpilogueFwdINS6_IJSA_SA_SB_EEES9_SE_SG_Li256ELb1ELb0ELb0ELb0EEENS1_36VarlenDynamicPersistentTileSchedulerILi128ELi96ELi256ELi32ELb0ELb0ELb1ELb1ELb0ELb1EEEEEEEEEvNT_6ParamsE:
[----:B------:R-:W-:Y:S01]  /*0000*/  LDC R1, c[0x0][0x37c] ;  /* 0x0000df00ff017b82 */ /* 0x000fe20000000800 */
[----:B------:R-:W-:Y:S05]  /*0010*/  EXIT ;  /* 0x000000000000794d */ /* 0x000fea0003800000 */
.L_x_5:
        /* <DEDUP_REMOVED lines=14> */
.L_x_51:


//--------------------- .text._ZN7cutlass13device_kernelIN5flash11enable_sm90INS1_16FlashAttnFwdSm90INS1_25CollectiveMainloopFwdSm90ILi2EN4cute5tupleIJNS5_1CILi1EEES8_S8_EEENS6_IJNS7_ILi128EEENS7_ILi96EEENS7_ILi192EEEEEELi128ENS_6half_tEfNS_4arch4Sm90ELb0ELb1ELb1ELb1ELb0ELb1ELb0ELb1ELb1ELb0ELb0ELb0EEENS1_21CollectiveEpilogueFwdINS6_IJSA_SA_SB_EEES9_SE_SG_Li256ELb1ELb0ELb0ELb0EEENS1_36VarlenDynamicPersistentTileSchedulerILi128ELi96ELi256ELi32ELb0ELb0ELb1ELb1ELb0ELb1EEEEEEEEEvNT_6ParamsE --------------------------
	.section	.text._ZN7cutlass13device_kernelIN5flash11enable_sm90INS1_16FlashAttnFwdSm90INS1_25CollectiveMainloopFwdSm90ILi2EN4cute5tupleIJNS5_1CILi1EEES8_S8_EEENS6_IJNS7_ILi128EEENS7_ILi96EEENS7_ILi192EEEEEELi128ENS_6half_tEfNS_4arch4Sm90ELb0ELb1ELb1ELb1ELb0ELb1ELb0ELb1ELb1ELb0ELb0ELb0EEENS1_21CollectiveEpilogueFwdINS6_IJSA_SA_SB_EEES9_SE_SG_Li256ELb1ELb0ELb0ELb0EEENS1_36VarlenDynamicPersistentTileSchedulerILi128ELi96ELi256ELi32ELb0ELb0ELb1ELb1ELb0ELb1EEEEEEEEEvNT_6ParamsE,"ax",@progbits
	.align	128
.text._ZN7cutlass13device_kernelIN5flash11enable_sm90INS1_16FlashAttnFwdSm90INS1_25CollectiveMainloopFwdSm90ILi2EN4cute5tupleIJNS5_1CILi1EEES8_S8_EEENS6_IJNS7_ILi128EEENS7_ILi96EEENS7_ILi192EEEEEELi128ENS_6half_tEfNS_4arch4Sm90ELb0ELb1ELb1ELb1ELb0ELb1ELb0ELb1ELb1ELb0ELb0ELb0EEENS1_21CollectiveEpilogueFwdINS6_IJSA_SA_SB_EEES9_SE_SG_Li256ELb1ELb0ELb0ELb0EEENS1_36VarlenDynamicPersistentTileSchedulerILi128ELi96ELi256ELi32ELb0ELb0ELb1ELb1ELb0ELb1EEEEEEEEEvNT_6ParamsE:
        .type           _ZN7cutlass13device_kernelIN5flash11enable_sm90INS1_16FlashAttnFwdSm90INS1_25CollectiveMainloopFwdSm90ILi2EN4cute5tupleIJNS5_1CILi1EEES8_S8_EEENS6_IJNS7_ILi128EEENS7_ILi96EEENS7_ILi192EEEEEELi128ENS_6half_tEfNS_4arch4Sm90ELb0ELb1ELb1ELb1ELb0ELb1ELb0ELb1ELb1ELb0ELb0ELb0EEENS1_21CollectiveEpilogueFwdINS6_IJSA_SA_SB_EEES9_SE_SG_Li256ELb1ELb0ELb0ELb0EEENS1_36VarlenDynamicPersistentTileSchedulerILi128ELi96ELi256ELi32ELb0ELb0ELb1ELb1ELb0ELb1EEEEEEEEEvNT_6ParamsE,@function
        .size           _ZN7cutlass13device_kernelIN5flash11enable_sm90INS1_16FlashAttnFwdSm90INS1_25CollectiveMainloopFwdSm90ILi2EN4cute5tupleIJNS5_1CILi1EEES8_S8_EEENS6_IJNS7_ILi128EEENS7_ILi96EEENS7_ILi192EEEEEELi128ENS_6half_tEfNS_4arch4Sm90ELb0ELb1ELb1ELb1ELb0ELb1ELb0ELb1ELb1ELb0ELb0ELb0EEENS1_21CollectiveEpilogueFwdINS6_IJSA_SA_SB_EEES9_SE_SG_Li256ELb1ELb0ELb0ELb0EEENS1_36VarlenDynamicPersistentTileSchedulerILi128ELi96ELi256ELi32ELb0ELb0ELb1ELb1ELb0ELb1EEEEEEEEEvNT_6ParamsE,(.L_x_52 - _ZN7cutlass13device_kernelIN5flash11enable_sm90INS1_16FlashAttnFwdSm90INS1_25CollectiveMainloopFwdSm90ILi2EN4cute5tupleIJNS5_1CILi1EEES8_S8_EEENS6_IJNS7_ILi128EEENS7_ILi96EEENS7_ILi192EEEEEELi128ENS_6half_tEfNS_4arch4Sm90ELb0ELb1ELb1ELb1ELb0ELb1ELb0ELb1ELb1ELb0ELb0ELb0EEENS1_21CollectiveEpilogueFwdINS6_IJSA_SA_SB_EEES9_SE_SG_Li256ELb1ELb0ELb0ELb0EEENS1_36VarlenDynamicPersistentTileSchedulerILi128ELi96ELi256ELi32ELb0ELb0ELb1ELb1ELb0ELb1EEEEEEEEEvNT_6ParamsE)
        .other          _ZN7cutlass13device_kernelIN5flash11enable_sm90INS1_16FlashAttnFwdSm90INS1_25CollectiveMainloopFwdSm90ILi2EN4cute5tupleIJNS5_1CILi1EEES8_S8_EEENS6_IJNS7_ILi128EEENS7_ILi96EEENS7_ILi192EEEEEELi128ENS_6half_tEfNS_4arch4Sm90ELb0ELb1ELb1ELb1ELb0ELb1ELb0ELb1ELb1ELb0ELb0ELb0EEENS1_21CollectiveEpilogueFwdINS6_IJSA_SA_SB_EEES9_SE_SG_Li256ELb1ELb0ELb0ELb0EEENS1_36VarlenDynamicPersistentTileSchedulerILi128ELi96ELi256ELi32ELb0ELb0ELb1ELb1ELb0ELb1EEEEEEEEEvNT_6ParamsE,@"STO_CUDA_ENTRY STV_DEFAULT"
_ZN7cutlass13device_kernelIN5flash11enable_sm90INS1_16FlashAttnFwdSm90INS1_25CollectiveMainloopFwdSm90ILi2EN4cute5tupleIJNS5_1CILi1EEES8_S8_EEENS6_IJNS7_ILi128EEENS7_ILi96EEENS7_ILi192EEEEEELi128ENS_6half_tEfNS_4arch4Sm90ELb0ELb1ELb1ELb1ELb0ELb1ELb0ELb1ELb1ELb0ELb0ELb0EEENS1_21CollectiveEpilogueFwdINS6_IJSA_SA_SB_EEES9_SE_SG_Li256ELb1ELb0ELb0ELb0EEENS1_36VarlenDynamicPersistentTileSchedulerILi128ELi96ELi256ELi32ELb0ELb0ELb1ELb1ELb0ELb1EEEEEEEEEvNT_6ParamsE:
[----:B------:R-:W-:Y:S01]  /*0000*/  LDC R1, c[0x0][0x37c] ;  /* 0x0000df00ff017b82 */ /* 0x000fe20000000800 */
[----:B------:R-:W-:Y:S05]  /*0010*/  EXIT ;  /* 0x000000000000794d */ /* 0x000fea0003800000 */
.L_x_6:
        /* <DEDUP_REMOVED lines=14> */
.L_x_52:


//--------------------- .text._ZN7cutlass13device_kernelIN5flash11enable_sm90INS1_16FlashAttnFwdSm90INS1_25CollectiveMainloopFwdSm90ILi2EN4cute5tupleIJNS5_1CILi1EEES8_S8_EEENS6_IJNS7_ILi128EEESA_NS7_ILi192EEEEEELi128ENS_6half_tEfNS_4arch4Sm90ELb1ELb0ELb1ELb0ELb0ELb0ELb0ELb1ELb1ELb0ELb0ELb0EEENS1_21CollectiveEpilogueFwdINS6_IJSA_SA_SA_EEES9_SD_SF_Li256ELb0ELb0ELb0ELb0EEENS1_30DynamicPersistentTileSchedulerILi256ELi32ELb0ELb0ELb1EEEEEEEEEvNT_6ParamsE --------------------------
	.section	.text._ZN7cutlass13device_kernelIN5flash11enable_sm90INS1_16FlashAttnFwdSm90INS1_25CollectiveMainloopFwdSm90ILi2EN4cute5tupleIJNS5_1CILi1EEES8_S8_EEENS6_IJNS7_ILi128EEESA_NS7_ILi192EEEEEELi128ENS_6half_tEfNS_4arch4Sm90ELb1ELb0ELb1ELb0ELb0ELb0ELb0ELb1ELb1ELb0ELb0ELb0EEENS1_21CollectiveEpilogueFwdINS6_IJSA_SA_SA_EEES9_SD_SF_Li256ELb0ELb0ELb0ELb0EEENS1_30DynamicPersistentTileSchedulerILi256ELi32ELb0ELb0ELb1EEEEEEEEEvNT_6ParamsE,"ax",@progbits
	.align	128
.text._ZN7cutlass13device_kernelIN5flash11enable_sm90INS1_16FlashAttnFwdSm90INS1_25CollectiveMainloopFwdSm90ILi2EN4cute5tupleIJNS5_1CILi1EEES8_S8_EEENS6_IJNS7_ILi128EEESA_NS7_ILi192EEEEEELi128ENS_6half_tEfNS_4arch4Sm90ELb1ELb0ELb1ELb0ELb0ELb0ELb0ELb1ELb1ELb0ELb0ELb0EEENS1_21CollectiveEpilogueFwdINS6_IJSA_SA_SA_EEES9_SD_SF_Li256ELb0ELb0ELb0ELb0EEENS1_30DynamicPersistentTileSchedulerILi256ELi32ELb0ELb0ELb1EEEEEEEEEvNT_6ParamsE:
        .type           _ZN7cutlass13device_kernelIN5flash11enable_sm90INS1_16FlashAttnFwdSm90INS1_25CollectiveMainloopFwdSm90ILi2EN4cute5tupleIJNS5_1CILi1EEES8_S8_EEENS6_IJNS7_ILi128EEESA_NS7_ILi192EEEEEELi128ENS_6half_tEfNS_4arch4Sm90ELb1ELb0ELb1ELb0ELb0ELb0ELb0ELb1ELb1ELb0ELb0ELb0EEENS1_21CollectiveEpilogueFwdINS6_IJSA_SA_SA_EEES9_SD_SF_Li256ELb0ELb0ELb0ELb0EEENS1_30DynamicPersistentTileSchedulerILi256ELi32ELb0ELb0ELb1EEEEEEEEEvNT_6ParamsE,@function
        .size           _ZN7cutlass13device_kernelIN5flash11enable_sm90INS1_16FlashAttnFwdSm90INS1_25CollectiveMainloopFwdSm90ILi2EN4cute5tupleIJNS5_1CILi1EEES8_S8_EEENS6_IJNS7_ILi128EEESA_NS7_ILi192EEEEEELi128ENS_6half_tEfNS_4arch4Sm90ELb1ELb0ELb1ELb0ELb0ELb0ELb0ELb1ELb1ELb0ELb0ELb0EEENS1_21CollectiveEpilogueFwdINS6_IJSA_SA_SA_EEES9_SD_SF_Li256ELb0ELb0ELb0ELb0EEENS1_30DynamicPersistentTileSchedulerILi256ELi32ELb0ELb0ELb1EEEEEEEEEvNT_6ParamsE,(.L_x_53 - _ZN7cutlass13device_kernelIN5flash11enable_sm90INS1_16FlashAttnFwdSm90INS1_25CollectiveMainloopFwdSm90ILi2EN4cute5tupleIJNS5_1CILi1EEES8_S8_EEENS6_IJNS7_ILi128EEESA_NS7_ILi192EEEEEELi128ENS_6half_tEfNS_4arch4Sm90ELb1ELb0ELb1ELb0ELb0ELb0ELb0ELb1ELb1ELb0ELb0ELb0EEENS1_21CollectiveEpilogueFwdINS6_IJSA_SA_SA_EEES9_SD_SF_Li256ELb0ELb0ELb0ELb0EEENS1_30DynamicPersistentTileSchedulerILi256ELi32ELb0ELb0ELb1EEEEEEEEEvNT_6ParamsE)
        .other          _ZN7cutlass13device_kernelIN5flash11enable_sm90INS1_16FlashAttnFwdSm90INS1_25CollectiveMainloopFwdSm90ILi2EN4cute5tupleIJNS5_1CILi1EEES8_S8_EEENS6_IJNS7_ILi128EEESA_NS7_ILi192EEEEEELi128ENS_6half_tEfNS_4arch4Sm90ELb1ELb0ELb1ELb0ELb0ELb0ELb0ELb1ELb1ELb0ELb0ELb0EEENS1_21CollectiveEpilogueFwdINS6_IJSA_SA_SA_EEES9_SD_SF_Li256ELb0ELb0ELb0ELb0EEENS1_30DynamicPersistentTileSchedulerILi256ELi32ELb0ELb0ELb1EEEEEEEEEvNT_6ParamsE,@"STO_CUDA_ENTRY STV_DEFAULT"
_ZN7cutlass13device_kernelIN5flash11enable_sm90INS1_16FlashAttnFwdSm90INS1_25CollectiveMainloopFwdSm90ILi2EN4cute5tupleIJNS5_1CILi1EEES8_S8_EEENS6_IJNS7_ILi128EEESA_NS7_ILi192EEEEEELi128ENS_6half_tEfNS_4arch4Sm90ELb1ELb0ELb1ELb0ELb0ELb0ELb0ELb1ELb1ELb0ELb0ELb0EEENS1_21CollectiveEpilogueFwdINS6_IJSA_SA_SA_EEES9_SD_SF_Li256ELb0ELb0ELb0ELb0EEENS1_30DynamicPersistentTileSchedulerILi256ELi32ELb0ELb0ELb1EEEEEEEEEvNT_6ParamsE:
[----:B------:R-:W-:Y:S01]  /*0000*/  LDC R1, c[0x0][0x37c] ;  /* 0x0000df00ff017b82 */ /* 0x000fe20000000800 */
[----:B------:R-:W-:Y:S05]  /*0010*/  EXIT ;  /* 0x000000000000794d */ /* 0x000fea0003800000 */
.L_x_7:
        /* <DEDUP_REMOVED lines=14> */
.L_x_53:


//--------------------- .text._ZN7cutlass13device_kernelIN5flash11enable_sm90INS1_16FlashAttnFwdSm90INS1_25CollectiveMainloopFwdSm90ILi2EN4cute5tupleIJNS5_1CILi1EEES8_S8_EEENS6_IJNS7_ILi128EEESA_NS7_ILi192EEEEEELi128ENS_6half_tEfNS_4arch4Sm90ELb1ELb0ELb1ELb1ELb0ELb0ELb0ELb1ELb1ELb0ELb0ELb0EEENS1_21CollectiveEpilogueFwdINS6_IJSA_SA_SA_EEES9_SD_SF_Li256ELb1ELb0ELb0ELb0EEENS1_36VarlenDynamicPersistentTileSchedulerILi128ELi128ELi256ELi32ELb0ELb0ELb1ELb1ELb1ELb1EEEEEEEEEvNT_6ParamsE --------------------------
	.section	.text._ZN7cutlass13device_kernelIN5flash11enable_sm90INS1_16FlashAttnFwdSm90INS1_25CollectiveMainloopFwdSm90ILi2EN4cute5tupleIJNS5_1CILi1EEES8_S8_EEENS6_IJNS7_ILi128EEESA_NS7_ILi192EEEEEELi128ENS_6half_tEfNS_4arch4Sm90ELb1ELb0ELb1ELb1ELb0ELb0ELb0ELb1ELb1ELb0ELb0ELb0EEENS1_21CollectiveEpilogueFwdINS6_IJSA_SA_SA_EEES9_SD_SF_Li256ELb1ELb0ELb0ELb0EEENS1_36VarlenDynamicPersistentTileSchedulerILi128ELi128ELi256ELi32ELb0ELb0ELb1ELb1ELb1ELb1EEEEEEEEEvNT_6ParamsE,"ax",@progbits
	.align	128
.text._ZN7cutlass13device_kernelIN5flash11enable_sm90INS1_16FlashAttnFwdSm90INS1_25CollectiveMainloopFwdSm90ILi2EN4cute5tupleIJNS5_1CILi1EEES8_S8_EEENS6_IJNS7_ILi128EEESA_NS7_ILi192EEEEEELi128ENS_6half_tEfNS_4arch4Sm90ELb1ELb0ELb1ELb1ELb0ELb0ELb0ELb1ELb1ELb0ELb0ELb0EEENS1_21CollectiveEpilogueFwdINS6_IJSA_SA_SA_EEES9_SD_SF_Li256ELb1ELb0ELb0ELb0EEENS1_36VarlenDynamicPersistentTileSchedulerILi128ELi128ELi256ELi32ELb0ELb0ELb1ELb1ELb1ELb1EEEEEEEEEvNT_6ParamsE:
        .type           _ZN7cutlass13device_kernelIN5flash11enable_sm90INS1_16FlashAttnFwdSm90INS1_25CollectiveMainloopFwdSm90ILi2EN4cute5tupleIJNS5_1CILi1EEES8_S8_EEENS6_IJNS7_ILi128EEESA_NS7_ILi192EEEEEELi128ENS_6half_tEfNS_4arch4Sm90ELb1ELb0ELb1ELb1ELb0ELb0ELb0ELb1ELb1ELb0ELb0ELb0EEENS1_21CollectiveEpilogueFwdINS6_IJSA_SA_SA_EEES9_SD_SF_Li256ELb1ELb0ELb0ELb0EEENS1_36VarlenDynamicPersistentTileSchedulerILi128ELi128ELi256ELi32ELb0ELb0ELb1ELb1ELb1ELb1EEEEEEEEEvNT_6ParamsE,@function
        .size           _ZN7cutlass13device_kernelIN5flash11enable_sm90INS1_16FlashAttnFwdSm90INS1_25CollectiveMainloopFwdSm90ILi2EN4cute5tupleIJNS5_1CILi1EEES8_S8_EEENS6_IJNS7_ILi128EEESA_NS7_ILi192EEEEEELi128ENS_6half_tEfNS_4arch4Sm90ELb1ELb0ELb1ELb1ELb0ELb0ELb0ELb1ELb1ELb0ELb0ELb0EEENS1_21CollectiveEpilogueFwdINS6_IJSA_SA_SA_EEES9_SD_SF_Li256ELb1ELb0ELb0ELb0EEENS1_36VarlenDynamicPersistentTileSchedulerILi128ELi128ELi256ELi32ELb0ELb0ELb1ELb1ELb1ELb1EEEEEEEEEvNT_6ParamsE,(.L_x_54 - _ZN7cutlass13device_kernelIN5flash11enable_sm90INS1_16FlashAttnFwdSm90INS1_25CollectiveMainloopFwdSm90ILi2EN4cute5tupleIJNS5_1CILi1EEES8_S8_EEENS6_IJNS7_ILi128EEESA_NS7_ILi192EEEEEELi128ENS_6half_tEfNS_4arch4Sm90ELb1ELb0ELb1ELb1ELb0ELb0ELb0ELb1ELb1ELb0ELb0ELb0EEENS1_21CollectiveEpilogueFwdINS6_IJSA_SA_SA_EEES9_SD_SF_Li256ELb1ELb0ELb0ELb0EEENS1_36VarlenDynamicPersistentTileSchedulerILi128ELi128ELi256ELi32ELb0ELb0ELb1ELb1ELb1ELb1EEEEEEEEEvNT_6ParamsE)
        .other          _ZN7cutlass13device_kernelIN5flash11enable_sm90INS1_16FlashAttnFwdSm90INS1_25CollectiveMainloopFwdSm90ILi2EN4cute5tupleIJNS5_1CILi1EEES8_S8_EEENS6_IJNS7_ILi128EEESA_NS7_ILi192EEEEEELi128ENS_6half_tEfNS_4arch4Sm90ELb1ELb0ELb1ELb1ELb0ELb0ELb0ELb1ELb1ELb0ELb0ELb0EEENS1_21CollectiveEpilogueFwdINS6_IJSA_SA_SA_EEES9_SD_SF_Li256ELb1ELb0ELb0ELb0EEENS1_36VarlenDynamicPersistentTileSchedulerILi128ELi128ELi256ELi32ELb0ELb0ELb1ELb1ELb1ELb1EEEEEEEEEvNT_6ParamsE,@"STO_CUDA_ENTRY STV_DEFAULT"
_ZN7cutlass13device_kernelIN5flash11enable_sm90INS1_16FlashAttnFwdSm90INS1_25CollectiveMainloopFwdSm90ILi2EN4cute5tupleIJNS5_1CILi1EEES8_S8_EEENS6_IJNS7_ILi128EEESA_NS7_ILi192EEEEEELi128ENS_6half_tEfNS_4arch4Sm90ELb1ELb0ELb1ELb1ELb0ELb0ELb0ELb1ELb1ELb0ELb0ELb0EEENS1_21CollectiveEpilogueFwdINS6_IJSA_SA_SA_EEES9_SD_SF_Li256ELb1ELb0ELb0ELb0EEENS1_36VarlenDynamicPersistentTileSchedulerILi128ELi128ELi256ELi32ELb0ELb0ELb1ELb1ELb1ELb1EEEEEEEEEvNT_6ParamsE:
[----:B------:R-:W-:Y:S01]  /*0000*/  LDC R1, c[0x0][0x37c] ;  /* 0x0000df00ff017b82 */ /* 0x000fe20000000800 */
[----:B------:R-:W-:Y:S05]  /*0010*/  EXIT ;  /* 0x000000000000794d */ /* 0x000fea0003800000 */
.L_x_8:
        /* <DEDUP_REMOVED lines=14> */
.L_x_54:


//--------------------- .text._ZN7cutlass13device_kernelIN5flash11enable_sm90INS1_16FlashAttnFwdSm90INS1_25CollectiveMainloopFwdSm90ILi2EN4cute5tupleIJNS5_1CILi1EEES8_S8_EEENS6_IJNS7_ILi128EEESA_NS7_ILi192EEEEEELi128ENS_6half_tEfNS_4arch4Sm90ELb1ELb0ELb1ELb1ELb0ELb1ELb0ELb1ELb1ELb0ELb0ELb0EEENS1_21CollectiveEpilogueFwdINS6_IJSA_SA_SA_EEES9_SD_SF_Li256ELb1ELb0ELb0ELb0EEENS1_36VarlenDynamicPersistentTileSchedulerILi128ELi128ELi256ELi32ELb0ELb0ELb1ELb1ELb1ELb1EEEEEEEEEvNT_6ParamsE --------------------------
	.section	.text._ZN7cutlass13device_kernelIN5flash11enable_sm90INS1_16FlashAttnFwdSm90INS1_25CollectiveMainloopFwdSm90ILi2EN4cute5tupleIJNS5_1CILi1EEES8_S8_EEENS6_IJNS7_ILi128EEESA_NS7_ILi192EEEEEELi128ENS_6half_tEfNS_4arch4Sm90ELb1ELb0ELb1ELb1ELb0ELb1ELb0ELb1ELb1ELb0ELb0ELb0EEENS1_21CollectiveEpilogueFwdINS6_IJSA_SA_SA_EEES9_SD_SF_Li256ELb1ELb0ELb0ELb0EEENS1_36VarlenDynamicPersistentTileSchedulerILi128ELi128ELi256ELi32ELb0ELb0ELb1ELb1ELb1ELb1EEEEEEEEEvNT_6ParamsE,"ax",@progbits
	.align	128
.text._ZN7cutlass13device_kernelIN5flash11enable_sm90INS1_16FlashAttnFwdSm90INS1_25CollectiveMainloopFwdSm90ILi2EN4cute5tupleIJNS5_1CILi1EEES8_S8_EEENS6_IJNS7_ILi128EEESA_NS7_ILi192EEEEEELi128ENS_6half_tEfNS_4arch4Sm90ELb1ELb0ELb1ELb1ELb0ELb1ELb0ELb1ELb1ELb0ELb0ELb0EEENS1_21CollectiveEpilogueFwdINS6_IJSA_SA_SA_EEES9_SD_SF_Li256ELb1ELb0ELb0ELb0EEENS1_36VarlenDynamicPersistentTileSchedulerILi128ELi128ELi256ELi32ELb0ELb0ELb1ELb1ELb1ELb1EEEEEEEEEvNT_6ParamsE:
        .type           _ZN7cutlass13device_kernelIN5flash11enable_sm90INS1_16FlashAttnFwdSm90INS1_25CollectiveMainloopFwdSm90ILi2EN4cute5tupleIJNS5_1CILi1EEES8_S8_EEENS6_IJNS7_ILi128EEESA_NS7_ILi192EEEEEELi128ENS_6half_tEfNS_4arch4Sm90ELb1ELb0ELb1ELb1ELb0ELb1ELb0ELb1ELb1ELb0ELb0ELb0EEENS1_21CollectiveEpilogueFwdINS6_IJSA_SA_SA_EEES9_SD_SF_Li256ELb1ELb0ELb0ELb0EEENS1_36VarlenDynamicPersistentTileSchedulerILi128ELi128ELi256ELi32ELb0ELb0ELb1ELb1ELb1ELb1EEEEEEEEEvNT_6ParamsE,@function
        .size           _ZN7cutlass13device_kernelIN5flash11enable_sm90INS1_16FlashAttnFwdSm90INS1_25CollectiveMainloopFwdSm90ILi2EN4cute5tupleIJNS5_1CILi1EEES8_S8_EEENS6_IJNS7_ILi128EEESA_NS7_ILi192EEEEEELi128ENS_6half_tEfNS_4arch4Sm90ELb1ELb0ELb1ELb1ELb0ELb1ELb0ELb1ELb1ELb0ELb0ELb0EEENS1_21CollectiveEpilogueFwdINS6_IJSA_SA_SA_EEES9_SD_SF_Li256ELb1ELb0ELb0ELb0EEENS1_36VarlenDynamicPersistentTileSchedulerILi128ELi128ELi256ELi32ELb0ELb0ELb1ELb1ELb1ELb1EEEEEEEEEvNT_6ParamsE,(.L_x_55 - _ZN7cutlass13device_kernelIN5flash11enable_sm90INS1_16FlashAttnFwdSm90INS1_25CollectiveMainloopFwdSm90ILi2EN4cute5tupleIJNS5_1CILi1EEES8_S8_EEENS6_IJNS7_ILi128EEESA_NS7_ILi192EEEEEELi128ENS_6half_tEfNS_4arch4Sm90ELb1ELb0ELb1ELb1ELb0ELb1ELb0ELb1ELb1ELb0ELb0ELb0EEENS1_21CollectiveEpilogueFwdINS6_IJSA_SA_SA_EEES9_SD_SF_Li256ELb1ELb0ELb0ELb0EEENS1_36VarlenDynamicPersistentTileSchedulerILi128ELi128ELi256ELi32ELb0ELb0ELb1ELb1ELb1ELb1EEEEEEEEEvNT_6ParamsE)
        .other          _ZN7cutlass13device_kernelIN5flash11enable_sm90INS1_16FlashAttnFwdSm90INS1_25CollectiveMainloopFwdSm90ILi2EN4cute5tupleIJNS5_1CILi1EEES8_S8_EEENS6_IJNS7_ILi128EEESA_NS7_ILi192EEEEEELi128ENS_6half_tEfNS_4arch4Sm90ELb1ELb0ELb1ELb1ELb0ELb1ELb0ELb1ELb1ELb0ELb0ELb0EEENS1_21CollectiveEpilogueFwdINS6_IJSA_SA_SA_EEES9_SD_SF_Li256ELb1ELb0ELb0ELb0EEENS1_36VarlenDynamicPersistentTileSchedulerILi128ELi128ELi256ELi32ELb0ELb0ELb1ELb1ELb1ELb1EEEEEEEEEvNT_6ParamsE,@"STO_CUDA_ENTRY STV_DEFAULT"
_ZN7cutlass13device_kernelIN5flash11enable_sm90INS1_16FlashAttnFwdSm90INS1_25CollectiveMainloopFwdSm90ILi2EN4cute5tupleIJNS5_1CILi1EEES8_S8_EEENS6_IJNS7_ILi128EEESA_NS7_ILi192EEEEEELi128ENS_6half_tEfNS_4arch4Sm90ELb1ELb0ELb1ELb1ELb0ELb1ELb0ELb1ELb1ELb0ELb0ELb0EEENS1_21CollectiveEpilogueFwdINS6_IJSA_SA_SA_EEES9_SD_SF_Li256ELb1ELb0ELb0ELb0EEENS1_36VarlenDynamicPersistentTileSchedulerILi128ELi128ELi256ELi32ELb0ELb0ELb1ELb1ELb1ELb1EEEEEEEEEvNT_6ParamsE:
[----:B------:R-:W-:Y:S01]  /*0000*/  LDC R1, c[0x0][0x37c] ;  /* 0x0000df00ff017b82 */ /* 0x000fe20000000800 */
[----:B------:R-:W-:Y:S05]  /*0010*/  EXIT ;  /* 0x000000000000794d */ /* 0x000fea0003800000 */
.L_x_9:
        /* <DEDUP_REMOVED lines=14> */
.L_x_55:


//--------------------- .text._ZN7cutlass13device_kernelIN5flash11enable_sm90INS1_16FlashAttnFwdSm90INS1_25CollectiveMainloopFwdSm90ILi2EN4cute5tupleIJNS5_1CILi1EEES8_S8_EEENS6_IJNS7_ILi64EEESA_SA_EEELi512ENS_6half_tEfNS_4arch4Sm90ELb0ELb0ELb1ELb0ELb0ELb0ELb0ELb0ELb0ELb0ELb0ELb0EEENS1_21CollectiveEpilogueFwdINS6_IJSA_NS7_ILi512EEESA_EEES9_SC_SE_Li256ELb0ELb0ELb0ELb0EEENS1_29StaticPersistentTileSchedulerILb0EEEEEEEEEvNT_6ParamsE --------------------------
	.section	.text._ZN7cutlass13device_kernelIN5flash11enable_sm90INS1_16FlashAttnFwdSm90INS1_25CollectiveMainloopFwdSm90ILi2EN4cute5tupleIJNS5_1CILi1EEES8_S8_EEENS6_IJNS7_ILi64EEESA_SA_EEELi512ENS_6half_tEfNS_4arch4Sm90ELb0ELb0ELb1ELb0ELb0ELb0ELb0ELb0ELb0ELb0ELb0ELb0EEENS1_21CollectiveEpilogueFwdINS6_IJSA_NS7_ILi512EEESA_EEES9_SC_SE_Li256ELb0ELb0ELb0ELb0EEENS1_29StaticPersistentTileSchedulerILb0EEEEEEEEEvNT_6ParamsE,"ax",@progbits
	.align	128
.text._ZN7cutlass13device_kernelIN5flash11enable_sm90INS1_16FlashAttnFwdSm90INS1_25CollectiveMainloopFwdSm90ILi2EN4cute5tupleIJNS5_1CILi1EEES8_S8_EEENS6_IJNS7_ILi64EEESA_SA_EEELi512ENS_6half_tEfNS_4arch4Sm90ELb0ELb0ELb1ELb0ELb0ELb0ELb0ELb0ELb0ELb0ELb0ELb0EEENS1_21CollectiveEpilogueFwdINS6_IJSA_NS7_ILi512EEESA_EEES9_SC_SE_Li256ELb0ELb0ELb0ELb0EEENS1_29StaticPersistentTileSchedulerILb0EEEEEEEEEvNT_6ParamsE:
        .type           _ZN7cutlass13device_kernelIN5flash11enable_sm90INS1_16FlashAttnFwdSm90INS1_25CollectiveMainloopFwdSm90ILi2EN4cute5tupleIJNS5_1CILi1EEES8_S8_EEENS6_IJNS7_ILi64EEESA_SA_EEELi512ENS_6half_tEfNS_4arch4Sm90ELb0ELb0ELb1ELb0ELb0ELb0ELb0ELb0ELb0ELb0ELb0ELb0EEENS1_21CollectiveEpilogueFwdINS6_IJSA_NS7_ILi512EEESA_EEES9_SC_SE_Li256ELb0ELb0ELb0ELb0EEENS1_29StaticPersistentTileSchedulerILb0EEEEEEEEEvNT_6ParamsE,@function
        .size           _ZN7cutlass13device_kernelIN5flash11enable_sm90INS1_16FlashAttnFwdSm90INS1_25CollectiveMainloopFwdSm90ILi2EN4cute5tupleIJNS5_1CILi1EEES8_S8_EEENS6_IJNS7_ILi64EEESA_SA_EEELi512ENS_6half_tEfNS_4arch4Sm90ELb0ELb0ELb1ELb0ELb0ELb0ELb0ELb0ELb0ELb0ELb0ELb0EEENS1_21CollectiveEpilogueFwdINS6_IJSA_NS7_ILi512EEESA_EEES9_SC_SE_Li256ELb0ELb0ELb0ELb0EEENS1_29StaticPersistentTileSchedulerILb0EEEEEEEEEvNT_6ParamsE,(.L_x_56 - _ZN7cutlass13device_kernelIN5flash11enable_sm90INS1_16FlashAttnFwdSm90INS1_25CollectiveMainloopFwdSm90ILi2EN4cute5tupleIJNS5_1CILi1EEES8_S8_EEENS6_IJNS7_ILi64EEESA_SA_EEELi512ENS_6half_tEfNS_4arch4Sm90ELb0ELb0ELb1ELb0ELb0ELb0ELb0ELb0ELb0ELb0ELb0ELb0EEENS1_21CollectiveEpilogueFwdINS6_IJSA_NS7_ILi512EEESA_EEES9_SC_SE_Li256ELb0ELb0ELb0ELb0EEENS1_29StaticPersistentTileSchedulerILb0EEEEEEEEEvNT_6ParamsE)
        .other          _ZN7cutlass13device_kernelIN5flash11enable_sm90INS1_16FlashAttnFwdSm90INS1_25CollectiveMainloopFwdSm90ILi2EN4cute5tupleIJNS5_1CILi1EEES8_S8_EEENS6_IJNS7_ILi64EEESA_SA_EEELi512ENS_6half_tEfNS_4arch4Sm90ELb0ELb0ELb1ELb0ELb0ELb0ELb0ELb0ELb0ELb0ELb0ELb0EEENS1_21CollectiveEpilogueFwdINS6_IJSA_NS7_ILi512EEESA_EEES9_SC_SE_Li256ELb0ELb0ELb0ELb0EEENS1_29StaticPersistentTileSchedulerILb0EEEEEEEEEvNT_6ParamsE,@"STO_CUDA_ENTRY STV_DEFAULT"
_ZN7cutlass13device_kernelIN5flash11enable_sm90INS1_16FlashAttnFwdSm90INS1_25CollectiveMainloopFwdSm90ILi2EN4cute5tupleIJNS5_1CILi1EEES8_S8_EEENS6_IJNS7_ILi64EEESA_SA_EEELi512ENS_6half_tEfNS_4arch4Sm90ELb0ELb0ELb1ELb0ELb0ELb0ELb0ELb0ELb0ELb0ELb0ELb0EEENS1_21CollectiveEpilogueFwdINS6_IJSA_NS7_ILi512EEESA_EEES9_SC_SE_Li256ELb0ELb0ELb0ELb0EEENS1_29StaticPersistentTileSchedulerILb0EEEEEEEEEvNT_6ParamsE:
[----:B------:R-:W-:Y:S01]  /*0000*/  LDC R1, c[0x0][0x37c] ;  /* 0x0000df00ff017b82 */ /* 0x000fe20000000800 */
[----:B------:R-:W-:Y:S05]  /*0010*/  EXIT ;  /* 0x000000000000794d */ /* 0x000fea0003800000 */
.L_x_10:
        /* <DEDUP_REMOVED lines=14> */
.L_x_56:


//--------------------- .text._ZN7cutlass13device_kernelIN5flash11enable_sm90INS1_16FlashAttnFwdSm90INS1_25CollectiveMainloopFwdSm90ILi2EN4cute5tupleIJNS5_1CILi1EEES8_S8_EEENS6_IJNS7_ILi64EEESA_SA_EEELi512ENS_6half_tEfNS_4arch4Sm90ELb0ELb0ELb1ELb0ELb0ELb0ELb1ELb0ELb0ELb0ELb0ELb0EEENS1_21CollectiveEpilogueFwdINS6_IJSA_NS7_ILi512EEESA_EEES9_SC_SE_Li256ELb0ELb0ELb0ELb0EEENS1_29StaticPersistentTileSchedulerILb0EEEEEEEEEvNT_6ParamsE --------------------------
	.section	.text._ZN7cutlass13device_kernelIN5flash11enable_sm90INS1_16FlashAttnFwdSm90INS1_25CollectiveMainloopFwdSm90ILi2EN4cute5tupleIJNS5_1CILi1EEES8_S8_EEENS6_IJNS7_ILi64EEESA_SA_EEELi512ENS_6half_tEfNS_4arch4Sm90ELb0ELb0ELb1ELb0ELb0ELb0ELb1ELb0ELb0ELb0ELb0ELb0EEENS1_21CollectiveEpilogueFwdINS6_IJSA_NS7_ILi512EEESA_EEES9_SC_SE_Li256ELb0ELb0ELb0ELb0EEENS1_29StaticPersistentTileSchedulerILb0EEEEEEEEEvNT_6ParamsE,"ax",@progbits
	.align	128
.text._ZN7cutlass13device_kernelIN5flash11enable_sm90INS1_16FlashAttnFwdSm90INS1_25CollectiveMainloopFwdSm90ILi2EN4cute5tupleIJNS5_1CILi1EEES8_S8_EEENS6_IJNS7_ILi64EEESA_SA_EEELi512ENS_6half_tEfNS_4arch4Sm90ELb0ELb0ELb1ELb0ELb0ELb0ELb1ELb0ELb0ELb0ELb0ELb0EEENS1_21CollectiveEpilogueFwdINS6_IJSA_NS7_ILi512EEESA_EEES9_SC_SE_Li256ELb0ELb0ELb0ELb0EEENS1_29StaticPersistentTileSchedulerILb0EEEEEEEEEvNT_6ParamsE:
        .type           _ZN7cutlass13device_kernelIN5flash11enable_sm90INS1_16FlashAttnFwdSm90INS1_25CollectiveMainloopFwdSm90ILi2EN4cute5tupleIJNS5_1CILi1EEES8_S8_EEENS6_IJNS7_ILi64EEESA_SA_EEELi512ENS_6half_tEfNS_4arch4Sm90ELb0ELb0ELb1ELb0ELb0ELb0ELb1ELb0ELb0ELb0ELb0ELb0EEENS1_21CollectiveEpilogueFwdINS6_IJSA_NS7_ILi512EEESA_EEES9_SC_SE_Li256ELb0ELb0ELb0ELb0EEENS1_29StaticPersistentTileSchedulerILb0EEEEEEEEEvNT_6ParamsE,@function
        .size           _ZN7cutlass13device_kernelIN5flash11enable_sm90INS1_16FlashAttnFwdSm90INS1_25CollectiveMainloopFwdSm90ILi2EN4cute5tupleIJNS5_1CILi1EEES8_S8_EEENS6_IJNS7_ILi64EEESA_SA_EEELi512ENS_6half_tEfNS_4arch4Sm90ELb0ELb0ELb1ELb0ELb0ELb0ELb1ELb0ELb0ELb0ELb0ELb0EEENS1_21CollectiveEpilogueFwdINS6_IJSA_NS7_ILi512EEESA_EEES9_SC_SE_Li256ELb0ELb0ELb0ELb0EEENS1_29StaticPersistentTileSchedulerILb0EEEEEEEEEvNT_6ParamsE,(.L_x_57 - _ZN7cutlass13device_kernelIN5flash11enable_sm90INS1_16FlashAttnFwdSm90INS1_25CollectiveMainloopFwdSm90ILi2EN4cute5tupleIJNS5_1CILi1EEES8_S8_EEENS6_IJNS7_ILi64EEESA_SA_EEELi512ENS_6half_tEfNS_4arch4Sm90ELb0ELb0ELb1ELb0ELb0ELb0ELb1ELb0ELb0ELb0ELb0ELb0EEENS1_21CollectiveEpilogueFwdINS6_IJSA_NS7_ILi512EEESA_EEES9_SC_SE_Li256ELb0ELb0ELb0ELb0EEENS1_29StaticPersistentTileSchedulerILb0EEEEEEEEEvNT_6ParamsE)
        .other          _ZN7cutlass13device_kernelIN5flash11enable_sm90INS1_16FlashAttnFwdSm90INS1_25CollectiveMainloopFwdSm90ILi2EN4cute5tupleIJNS5_1CILi1EEES8_S8_EEENS6_IJNS7_ILi64EEESA_SA_EEELi512ENS_6half_tEfNS_4arch4Sm90ELb0ELb0ELb1ELb0ELb0ELb0ELb1ELb0ELb0ELb0ELb0ELb0EEENS1_21CollectiveEpilogueFwdINS6_IJSA_NS7_ILi512EEESA_EEES9_SC_SE_Li256ELb0ELb0ELb0ELb0EEENS1_29StaticPersistentTileSchedulerILb0EEEEEEEEEvNT_6ParamsE,@"STO_CUDA_ENTRY STV_DEFAULT"
_ZN7cutlass13device_kernelIN5flash11enable_sm90INS1_16FlashAttnFwdSm90INS1_25CollectiveMainloopFwdSm90ILi2EN4cute5tupleIJNS5_1CILi1EEES8_S8_EEENS6_IJNS7_ILi64EEESA_SA_EEELi512ENS_6half_tEfNS_4arch4Sm90ELb0ELb0ELb1ELb0ELb0ELb0ELb1ELb0ELb0ELb0ELb0ELb0EEENS1_21CollectiveEpilogueFwdINS6_IJSA_NS7_ILi512EEESA_EEES9_SC_SE_Li256ELb0ELb0ELb0ELb0EEENS1_29StaticPersistentTileSchedulerILb0EEEEEEEEEvNT_6ParamsE:
[----:B------:R-:W-:Y:S01]  /*0000*/  LDC R1, c[0x0][0x37c] ;  /* 0x0000df00ff017b82 */ /* 0x000fe20000000800 */
[----:B------:R-:W-:Y:S05]  /*0010*/  EXIT ;  /* 0x000000000000794d */ /* 0x000fea0003800000 */
.L_x_11:
        /* <DEDUP_REMOVED lines=14> */
.L_x_57:


//--------------------- .text._ZN7cutlass13device_kernelIN5flash11enable_sm90INS1_16FlashAttnFwdSm90INS1_25CollectiveMainloopFwdSm90ILi2EN4cute5tupleIJNS5_1CILi1EEES8_S8_EEENS6_IJNS7_ILi64EEESA_SA_EEELi512ENS_6half_tEfNS_4arch4Sm90ELb0ELb0ELb1ELb1ELb0ELb0ELb0ELb0ELb0ELb0ELb0ELb0EEENS1_21CollectiveEpilogueFwdINS6_IJSA_NS7_ILi512EEESA_EEES9_SC_SE_Li256ELb1ELb0ELb0ELb0EEENS1_36VarlenDynamicPersistentTileSchedulerILi64ELi64ELi256ELi32ELb0ELb0ELb1ELb0ELb1ELb1EEEEEEEEEvNT_6ParamsE --------------------------
	.section	.text._ZN7cutlass13device_kernelIN5flash11enable_sm90INS1_16FlashAttnFwdSm90INS1_25CollectiveMainloopFwdSm90ILi2EN4cute5tupleIJNS5_1CILi1EEES8_S8_EEENS6_IJNS7_ILi64EEESA_SA_EEELi512ENS_6half_tEfNS_4arch4Sm90ELb0ELb0ELb1ELb1ELb0ELb0ELb0ELb0ELb0ELb0ELb0ELb0EEENS1_21CollectiveEpilogueFwdINS6_IJSA_NS7_ILi512EEESA_EEES9_SC_SE_Li256ELb1ELb0ELb0ELb0EEENS1_36VarlenDynamicPersistentTileSchedulerILi64ELi64ELi256ELi32ELb0ELb0ELb1ELb0ELb1ELb1EEEEEEEEEvNT_6ParamsE,"ax",@progbits
	.align	128
.text._ZN7cutlass13device_kernelIN5flash11enable_sm90INS1_16FlashAttnFwdSm90INS1_25CollectiveMainloopFwdSm90ILi2EN4cute5tupleIJNS5_1CILi1EEES8_S8_EEENS6_IJNS7_ILi64EEESA_SA_EEELi512ENS_6half_tEfNS_4arch4Sm90ELb0ELb0ELb1ELb1ELb0ELb0ELb0ELb0ELb0ELb0ELb0ELb0EEENS1_21CollectiveEpilogueFwdINS6_IJSA_NS7_ILi512EEESA_EEES9_SC_SE_Li256ELb1ELb0ELb0ELb0EEENS1_36VarlenDynamicPersistentTileSchedulerILi64ELi64ELi256ELi32ELb0ELb0ELb1ELb0ELb1ELb1EEEEEEEEEvNT_6ParamsE:
        .type           _ZN7cutlass13device_kernelIN5flash11enable_sm90INS1_16FlashAttnFwdSm90INS1_25CollectiveMainloopFwdSm90ILi2EN4cute5tupleIJNS5_1CILi1EEES8_S8_EEENS6_IJNS7_ILi64EEESA_SA_EEELi512ENS_6half_tEfNS_4arch4Sm90ELb0ELb0ELb1ELb1ELb0ELb0ELb0ELb0ELb0ELb0ELb0ELb0EEENS1_21CollectiveEpilogueFwdINS6_IJSA_NS7_ILi512EEESA_EEES9_SC_SE_Li256ELb1ELb0ELb0ELb0EEENS1_36VarlenDynamicPersistentTileSchedulerILi64ELi64ELi256ELi32ELb0ELb0ELb1ELb0ELb1ELb1EEEEEEEEEvNT_6ParamsE,@function
        .size           _ZN7cutlass13device_kernelIN5flash11enable_sm90INS1_16FlashAttnFwdSm90INS1_25CollectiveMainloopFwdSm90ILi2EN4cute5tupleIJNS5_1CILi1EEES8_S8_EEENS6_IJNS7_ILi64EEESA_SA_EEELi512ENS_6half_tEfNS_4arch4Sm90ELb0ELb0ELb1ELb1ELb0ELb0ELb0ELb0ELb0ELb0ELb0ELb0EEENS1_21CollectiveEpilogueFwdINS6_IJSA_NS7_ILi512EEESA_EEES9_SC_SE_Li256ELb1ELb0ELb0ELb0EEENS1_36VarlenDynamicPersistentTileSchedulerILi64ELi64ELi256ELi32ELb0ELb0ELb1ELb0ELb1ELb1EEEEEEEEEvNT_6ParamsE,(.L_x_58 - _ZN7cutlass13device_kernelIN5flash11enable_sm90INS1_16FlashAttnFwdSm90INS1_25CollectiveMainloopFwdSm90ILi2EN4cute5tupleIJNS5_1CILi1EEES8_S8_EEENS6_IJNS7_ILi64EEESA_SA_EEELi512ENS_6half_tEfNS_4arch4Sm90ELb0ELb0ELb1ELb1ELb0ELb0ELb0ELb0ELb0ELb0ELb0ELb0EEENS1_21CollectiveEpilogueFwdINS6_IJSA_NS7_ILi512EEESA_EEES9_SC_SE_Li256ELb1ELb0ELb0ELb0EEENS1_36VarlenDynamicPersistentTileSchedulerILi64ELi64ELi256ELi32ELb0ELb0ELb1ELb0ELb1ELb1EEEEEEEEEvNT_6ParamsE)
        .other          _ZN7cutlass13device_kernelIN5flash11enable_sm90INS1_16FlashAttnFwdSm90INS1_25CollectiveMainloopFwdSm90ILi2EN4cute5tupleIJNS5_1CILi1EEES8_S8_EEENS6_IJNS7_ILi64EEESA_SA_EEELi512ENS_6half_tEfNS_4arch4Sm90ELb0ELb0ELb1ELb1ELb0ELb0ELb0ELb0ELb0ELb0ELb0ELb0EEENS1_21CollectiveEpilogueFwdINS6_IJSA_NS7_ILi512EEESA_EEES9_SC_SE_Li256ELb1ELb0ELb0ELb0EEENS1_36VarlenDynamicPersistentTileSchedulerILi64ELi64ELi256ELi32ELb0ELb0ELb1ELb0ELb1ELb1EEEEEEEEEvNT_6ParamsE,@"STO_CUDA_ENTRY STV_DEFAULT"
_ZN7cutlass13device_kernelIN5flash11enable_sm90INS1_16FlashAttnFwdSm90INS1_25CollectiveMainloopFwdSm90ILi2EN4cute5tupleIJNS5_1CILi1EEES8_S8_EEENS6_IJNS7_ILi64EEESA_SA_EEELi512ENS_6half_tEfNS_4arch4Sm90ELb0ELb0ELb1ELb1ELb0ELb0ELb0ELb0ELb0ELb0ELb0ELb0EEENS1_21CollectiveEpilogueFwdINS6_IJSA_NS7_ILi512EEESA_EEES9_SC_SE_Li256ELb1ELb0ELb0ELb0EEENS1_36VarlenDynamicPersistentTileSchedulerILi64ELi64ELi256ELi32ELb0ELb0ELb1ELb0ELb1ELb1EEEEEEEEEvNT_6ParamsE:
[----:B------:R-:W-:Y:S01]  /*0000*/  LDC R1, c[0x0][0x37c] ;  /* 0x0000df00ff017b82 */ /* 0x000fe20000000800 */
[----:B------:R-:W-:Y:S05]  /*0010*/  EXIT ;  /* 0x000000000000794d */ /* 0x000fea0003800000 */
.L_x_12:
        /* <DEDUP_REMOVED lines=14> */
.L_x_58:


//--------------------- .text._ZN7cutlass13device_kernelIN5flash11enable_sm90INS1_16FlashAttnFwdSm90INS1_25CollectiveMainloopFwdSm90ILi2EN4cute5tupleIJNS5_1CILi1EEES8_S8_EEENS6_IJNS7_ILi64EEESA_SA_EEELi512ENS_6half_tEfNS_4arch4Sm90ELb0ELb0ELb1ELb1ELb0ELb1ELb0ELb0ELb0ELb0ELb0ELb0EEENS1_21CollectiveEpilogueFwdINS6_IJSA_NS7_ILi512EEESA_EEES9_SC_SE_Li256ELb1ELb0ELb0ELb0EEENS1_36VarlenDynamicPersistentTileSchedulerILi64ELi64ELi256ELi32ELb0ELb0ELb1ELb0ELb1ELb1EEEEEEEEEvNT_6ParamsE --------------------------
	.section	.text._ZN7cutlass13device_kernelIN5flash11enable_sm90INS1_16FlashAttnFwdSm90INS1_25CollectiveMainloopFwdSm90ILi2EN4cute5tupleIJNS5_1CILi1EEES8_S8_EEENS6_IJNS7_ILi64EEESA_SA_EEELi512ENS_6half_tEfNS_4arch4Sm90ELb0ELb0ELb1ELb1ELb0ELb1ELb0ELb0ELb0ELb0ELb0ELb0EEENS1_21CollectiveEpilogueFwdINS6_IJSA_NS7_ILi512EEESA_EEES9_SC_SE_Li256ELb1ELb0ELb0ELb0EEENS1_36VarlenDynamicPersistentTileSchedulerILi64ELi64ELi256ELi32ELb0ELb0ELb1ELb0ELb1ELb1EEEEEEEEEvNT_6ParamsE,"ax",@progbits
	.align	128
.text._ZN7cutlass13device_kernelIN5flash11enable_sm90INS1_16FlashAttnFwdSm90INS1_25CollectiveMainloopFwdSm90ILi2EN4cute5tupleIJNS5_1CILi1EEES8_S8_EEENS6_IJNS7_ILi64EEESA_SA_EEELi512ENS_6half_tEfNS_4arch4Sm90ELb0ELb0ELb1ELb1ELb0ELb1ELb0ELb0ELb0ELb0ELb0ELb0EEENS1_21CollectiveEpilogueFwdINS6_IJSA_NS7_ILi512EEESA_EEES9_SC_SE_Li256ELb1ELb0ELb0ELb0EEENS1_36VarlenDynamicPersistentTileSchedulerILi64ELi64ELi256ELi32ELb0ELb0ELb1ELb0ELb1ELb1EEEEEEEEEvNT_6ParamsE:
        .type           _ZN7cutlass13device_kernelIN5flash11enable_sm90INS1_16FlashAttnFwdSm90INS1_25CollectiveMainloopFwdSm90ILi2EN4cute5tupleIJNS5_1CILi1EEES8_S8_EEENS6_IJNS7_ILi64EEESA_SA_EEELi512ENS_6half_tEfNS_4arch4Sm90ELb0ELb0ELb1ELb1ELb0ELb1ELb0ELb0ELb0ELb0ELb0ELb0EEENS1_21CollectiveEpilogueFwdINS6_IJSA_NS7_ILi512EEESA_EEES9_SC_SE_Li256ELb1ELb0ELb0ELb0EEENS1_36VarlenDynamicPersistentTileSchedulerILi64ELi64ELi256ELi32ELb0ELb0ELb1ELb0ELb1ELb1EEEEEEEEEvNT_6ParamsE,@function
        .size           _ZN7cutlass13device_kernelIN5flash11enable_sm90INS1_16FlashAttnFwdSm90INS1_25CollectiveMainloopFwdSm90ILi2EN4cute5tupleIJNS5_1CILi1EEES8_S8_EEENS6_IJNS7_ILi64EEESA_SA_EEELi512ENS_6half_tEfNS_4arch4Sm90ELb0ELb0ELb1ELb1ELb0ELb1ELb0ELb0ELb0ELb0ELb0ELb0EEENS1_21CollectiveEpilogueFwdINS6_IJSA_NS7_ILi512EEESA_EEES9_SC_SE_Li256ELb1ELb0ELb0ELb0EEENS1_36VarlenDynamicPersistentTileSchedulerILi64ELi64ELi256ELi32ELb0ELb0ELb1ELb0ELb1ELb1EEEEEEEEEvNT_6ParamsE,(.L_x_59 - _ZN7cutlass13device_kernelIN5flash11enable_sm90INS1_16FlashAttnFwdSm90INS1_25CollectiveMainloopFwdSm90ILi2EN4cute5tupleIJNS5_1CILi1EEES8_S8_EEENS6_IJNS7_ILi64EEESA_SA_EEELi512ENS_6half_tEfNS_4arch4Sm90ELb0ELb0ELb1ELb1ELb0ELb1ELb0ELb0ELb0ELb0ELb0ELb0EEENS1_21CollectiveEpilogueFwdINS6_IJSA_NS7_ILi512EEESA_EEES9_SC_SE_Li256ELb1ELb0ELb0ELb0EEENS1_36VarlenDynamicPersistentTileSchedulerILi64ELi64ELi256ELi32ELb0ELb0ELb1ELb0ELb1ELb1EEEEEEEEEvNT_6ParamsE)
        .other          _ZN7cutlass13device_kernelIN5flash11enable_sm90INS1_16FlashAttnFwdSm90INS1_25CollectiveMainloopFwdSm90ILi2EN4cute5tupleIJNS5_1CILi1EEES8_S8_EEENS6_IJNS7_ILi64EEESA_SA_EEELi512ENS_6half_tEfNS_4arch4Sm90ELb0ELb0ELb1ELb1ELb0ELb1ELb0ELb0ELb0ELb0ELb0ELb0EEENS1_21CollectiveEpilogueFwdINS6_IJSA_NS7_ILi512EEESA_EEES9_SC_SE_Li256ELb1ELb0ELb0ELb0EEENS1_36VarlenDynamicPersistentTileSchedulerILi64ELi64ELi256ELi32ELb0ELb0ELb1ELb0ELb1ELb1EEEEEEEEEvNT_6ParamsE,@"STO_CUDA_ENTRY STV_DEFAULT"
_ZN7cutlass13device_kernelIN5flash11enable_sm90INS1_16FlashAttnFwdSm90INS1_25CollectiveMainloopFwdSm90ILi2EN4cute5tupleIJNS5_1CILi1EEES8_S8_EEENS6_IJNS7_ILi64EEESA_SA_EEELi512ENS_6half_tEfNS_4arch4Sm90ELb0ELb0ELb1ELb1ELb0ELb1ELb0ELb0ELb0ELb0ELb0ELb0EEENS1_21CollectiveEpilogueFwdINS6_IJSA_NS7_ILi512EEESA_EEES9_SC_SE_Li256ELb1ELb0ELb0ELb0EEENS1_36VarlenDynamicPersistentTileSchedulerILi64ELi64ELi256ELi32ELb0ELb0ELb1ELb0ELb1ELb1EEEEEEEEEvNT_6ParamsE:
[----:B------:R-:W-:Y:S01]  /*0000*/  LDC R1, c[0x0][0x37c] ;  /* 0x0000df00ff017b82 */ /* 0x000fe20000000800 */
[----:B------:R-:W-:Y:S05]  /*0010*/  EXIT ;  /* 0x000000000000794d */ /* 0x000fea0003800000 */
.L_x_13:
        /* <DEDUP_REMOVED lines=14> */
.L_x_59:


//--------------------- .text._ZN7cutlass13device_kernelIN5flash11enable_sm90INS1_16FlashAttnFwdSm90INS1_25CollectiveMainloopFwdSm90ILi2EN4cute5tupleIJNS5_1CILi1EEES8_S8_EEENS6_IJNS7_ILi64EEESA_SA_EEELi512ENS_6half_tEfNS_4arch4Sm90ELb0ELb0ELb1ELb1ELb0ELb0ELb1ELb0ELb0ELb0ELb0ELb0EEENS1_21CollectiveEpilogueFwdINS6_IJSA_NS7_ILi512EEESA_EEES9_SC_SE_Li256ELb1ELb0ELb0ELb0EEENS1_36VarlenDynamicPersistentTileSchedulerILi64ELi64ELi256ELi32ELb0ELb0ELb1ELb0ELb1ELb1EEEEEEEEEvNT_6ParamsE --------------------------
	.section	.text._ZN7cutlass13device_kernelIN5flash11enable_sm90INS1_16FlashAttnFwdSm90INS1_25CollectiveMainloopFwdSm90ILi2EN4cute5tupleIJNS5_1CILi1EEES8_S8_EEENS6_IJNS7_ILi64EEESA_SA_EEELi512ENS_6half_tEfNS_4arch4Sm90ELb0ELb0ELb1ELb1ELb0ELb0ELb1ELb0ELb0ELb0ELb0ELb0EEENS1_21CollectiveEpilogueFwdINS6_IJSA_NS7_ILi512EEESA_EEES9_SC_SE_Li256ELb1ELb0ELb0ELb0EEENS1_36VarlenDynamicPersistentTileSchedulerILi64ELi64ELi256ELi32ELb0ELb0ELb1ELb0ELb1ELb1EEEEEEEEEvNT_6ParamsE,"ax",@progbits
	.align	128
.text._ZN7cutlass13device_kernelIN5flash11enable_sm90INS1_16FlashAttnFwdSm90INS1_25CollectiveMainloopFwdSm90ILi2EN4cute5tupleIJNS5_1CILi1EEES8_S8_EEENS6_IJNS7_ILi64EEESA_SA_EEELi512ENS_6half_tEfNS_4arch4Sm90ELb0ELb0ELb1ELb1ELb0ELb0ELb1ELb0ELb0ELb0ELb0ELb0EEENS1_21CollectiveEpilogueFwdINS6_IJSA_NS7_ILi512EEESA_EEES9_SC_SE_Li256ELb1ELb0ELb0ELb0EEENS1_36VarlenDynamicPersistentTileSchedulerILi64ELi64ELi256ELi32ELb0ELb0ELb1ELb0ELb1ELb1EEEEEEEEEvNT_6ParamsE:
        .type           _ZN7cutlass13device_kernelIN5flash11enable_sm90INS1_16FlashAttnFwdSm90INS1_25CollectiveMainloopFwdSm90ILi2EN4cute5tupleIJNS5_1CILi1EEES8_S8_EEENS6_IJNS7_ILi64EEESA_SA_EEELi512ENS_6half_tEfNS_4arch4Sm90ELb0ELb0ELb1ELb1ELb0ELb0ELb1ELb0ELb0ELb0ELb0ELb0EEENS1_21CollectiveEpilogueFwdINS6_IJSA_NS7_ILi512EEESA_EEES9_SC_SE_Li256ELb1ELb0ELb0ELb0EEENS1_36VarlenDynamicPersistentTileSchedulerILi64ELi64ELi256ELi32ELb0ELb0ELb1ELb0ELb1ELb1EEEEEEEEEvNT_6ParamsE,@function
        .size           _ZN7cutlass13device_kernelIN5flash11enable_sm90INS1_16FlashAttnFwdSm90INS1_25CollectiveMainloopFwdSm90ILi2EN4cute5tupleIJNS5_1CILi1EEES8_S8_EEENS6_IJNS7_ILi64EEESA_SA_EEELi512ENS_6half_tEfNS_4arch4Sm90ELb0ELb0ELb1ELb1ELb0ELb0ELb1ELb0ELb0ELb0ELb0ELb0EEENS1_21CollectiveEpilogueFwdINS6_IJSA_NS7_ILi512EEESA_EEES9_SC_SE_Li256ELb1ELb0ELb0ELb0EEENS1_36VarlenDynamicPersistentTileSchedulerILi64ELi64ELi256ELi32ELb0ELb0ELb1ELb0ELb1ELb1EEEEEEEEEvNT_6ParamsE,(.L_x_60 - _ZN7cutlass13device_kernelIN5flash11enable_sm90INS1_16FlashAttnFwdSm90INS1_25CollectiveMainloopFwdSm90ILi2EN4cute5tupleIJNS5_1CILi1EEES8_S8_EEENS6_IJNS7_ILi64EEESA_SA_EEELi512ENS_6half_tEfNS_4arch4Sm90ELb0ELb0ELb1ELb1ELb0ELb0ELb1ELb0ELb0ELb0ELb0ELb0EEENS1_21CollectiveEpilogueFwdINS6_IJSA_NS7_ILi512EEESA_EEES9_SC_SE_Li256ELb1ELb0ELb0ELb0EEENS1_36VarlenDynamicPersistentTileSchedulerILi64ELi64ELi256ELi32ELb0ELb0ELb1ELb0ELb1ELb1EEEEEEEEEvNT_6ParamsE)
        .other          _ZN7cutlass13device_kernelIN5flash11enable_sm90INS1_16FlashAttnFwdSm90INS1_25CollectiveMainloopFwdSm90ILi2EN4cute5tupleIJNS5_1CILi1EEES8_S8_EEENS6_IJNS7_ILi64EEESA_SA_EEELi512ENS_6half_tEfNS_4arch4Sm90ELb0ELb0ELb1ELb1ELb0ELb0ELb1ELb0ELb0ELb0ELb0ELb0EEENS1_21CollectiveEpilogueFwdINS6_IJSA_NS7_ILi512EEESA_EEES9_SC_SE_Li256ELb1ELb0ELb0ELb0EEENS1_36VarlenDynamicPersistentTileSchedulerILi64ELi64ELi256ELi32ELb0ELb0ELb1ELb0ELb1ELb1EEEEEEEEEvNT_6ParamsE,@"STO_CUDA_ENTRY STV_DEFAULT"
_ZN7cutlass13device_kernelIN5flash11enable_sm90INS1_16FlashAttnFwdSm90INS1_25CollectiveMainloopFwdSm90ILi2EN4cute5tupleIJNS5_1CILi1EEES8_S8_EEENS6_IJNS7_ILi64EEESA_SA_EEELi512ENS_6half_tEfNS_4arch4Sm90ELb0ELb0ELb1ELb1ELb0ELb0ELb1ELb0ELb0ELb0ELb0ELb0EEENS1_21CollectiveEpilogueFwdINS6_IJSA_NS7_ILi512EEESA_EEES9_SC_SE_Li256ELb1ELb0ELb0ELb0EEENS1_36VarlenDynamicPersistentTileSchedulerILi64ELi64ELi256ELi32ELb0ELb0ELb1ELb0ELb1ELb1EEEEEEEEEvNT_6ParamsE:
[----:B------:R-:W-:Y:S01]  /*0000*/  LDC R1, c[0x0][0x37c] ;  /* 0x0000df00ff017b82 */ /* 0x000fe20000000800 */
[----:B------:R-:W-:Y:S05]  /*0010*/  EXIT ;  /* 0x000000000000794d */ /* 0x000fea0003800000 */
.L_x_14:
        /* <DEDUP_REMOVED lines=14> */
.L_x_60:


//--------------------- .text._ZN7cutlass13device_kernelIN5flash11enable_sm90INS1_16FlashAttnFwdSm90INS1_25CollectiveMainloopFwdSm90ILi2EN4cute5tupleIJNS5_1CILi1EEES8_S8_EEENS6_IJNS7_ILi64EEESA_SA_EEELi512ENS_6half_tEfNS_4arch4Sm90ELb0ELb0ELb1ELb1ELb0ELb1ELb1ELb0ELb0ELb0ELb0ELb0EEENS1_21CollectiveEpilogueFwdINS6_IJSA_NS7_ILi512EEESA_EEES9_SC_SE_Li256ELb1ELb0ELb0ELb0EEENS1_36VarlenDynamicPersistentTileSchedulerILi64ELi64ELi256ELi32ELb0ELb0ELb1ELb0ELb1ELb1EEEEEEEEEvNT_6ParamsE --------------------------
	.section	.text._ZN7cutlass13device_kernelIN5flash11enable_sm90INS1_16FlashAttnFwdSm90INS1_25CollectiveMainloopFwdSm90ILi2EN4cute5tupleIJNS5_1CILi1EEES8_S8_EEENS6_IJNS7_ILi64EEESA_SA_EEELi512ENS_6half_tEfNS_4arch4Sm90ELb0ELb0ELb1ELb1ELb0ELb1ELb1ELb0ELb0ELb0ELb0ELb0EEENS1_21CollectiveEpilogueFwdINS6_IJSA_NS7_ILi512EEESA_EEES9_SC_SE_Li256ELb1ELb0ELb0ELb0EEENS1_36VarlenDynamicPersistentTileSchedulerILi64ELi64ELi256ELi32ELb0ELb0ELb1ELb0ELb1ELb1EEEEEEEEEvNT_6ParamsE,"ax",@progbits
	.align	128
.text._ZN7cutlass13device_kernelIN5flash11enable_sm90INS1_16FlashAttnFwdSm90INS1_25CollectiveMainloopFwdSm90ILi2EN4cute5tupleIJNS5_1CILi1EEES8_S8_EEENS6_IJNS7_ILi64EEESA_SA_EEELi512ENS_6half_tEfNS_4arch4Sm90ELb0ELb0ELb1ELb1ELb0ELb1ELb1ELb0ELb0ELb0ELb0ELb0EEENS1_21CollectiveEpilogueFwdINS6_IJSA_NS7_ILi512EEESA_EEES9_SC_SE_Li256ELb1ELb0ELb0ELb0EEENS1_36VarlenDynamicPersistentTileSchedulerILi64ELi64ELi256ELi32ELb0ELb0ELb1ELb0ELb1ELb1EEEEEEEEEvNT_6ParamsE:
        .type           _ZN7cutlass13device_kernelIN5flash11enable_sm90INS1_16FlashAttnFwdSm90INS1_25CollectiveMainloopFwdSm90ILi2EN4cute5tupleIJNS5_1CILi1EEES8_S8_EEENS6_IJNS7_ILi64EEESA_SA_EEELi512ENS_6half_tEfNS_4arch4Sm90ELb0ELb0ELb1ELb1ELb0ELb1ELb1ELb0ELb0ELb0ELb0ELb0EEENS1_21CollectiveEpilogueFwdINS6_IJSA_NS7_ILi512EEESA_EEES9_SC_SE_Li256ELb1ELb0ELb0ELb0EEENS1_36VarlenDynamicPersistentTileSchedulerILi64ELi64ELi256ELi32ELb0ELb0ELb1ELb0ELb1ELb1EEEEEEEEEvNT_6ParamsE,@function
        .size           _ZN7cutlass13device_kernelIN5flash11enable_sm90INS1_16FlashAttnFwdSm90INS1_25CollectiveMainloopFwdSm90ILi2EN4cute5tupleIJNS5_1CILi1EEES8_S8_EEENS6_IJNS7_ILi64EEESA_SA_EEELi512ENS_6half_tEfNS_4arch4Sm90ELb0ELb0ELb1ELb1ELb0ELb1ELb1ELb0ELb0ELb0ELb0ELb0EEENS1_21CollectiveEpilogueFwdINS6_IJSA_NS7_ILi512EEESA_EEES9_SC_SE_Li256ELb1ELb0ELb0ELb0EEENS1_36VarlenDynamicPersistentTileSchedulerILi64ELi64ELi256ELi32ELb0ELb0ELb1ELb0ELb1ELb1EEEEEEEEEvNT_6ParamsE,(.L_x_61 - _ZN7cutlass13device_kernelIN5flash11enable_sm90INS1_16FlashAttnFwdSm90INS1_25CollectiveMainloopFwdSm90ILi2EN4cute5tupleIJNS5_1CILi1EEES8_S8_EEENS6_IJNS7_ILi64EEESA_SA_EEELi512ENS_6half_tEfNS_4arch4Sm90ELb0ELb0ELb1ELb1ELb0ELb1ELb1ELb0ELb0ELb0ELb0ELb0EEENS1_21CollectiveEpilogueFwdINS6_IJSA_NS7_ILi512EEESA_EEES9_SC_SE_Li256ELb1ELb0ELb0ELb0EEENS1_36VarlenDynamicPersistentTileSchedulerILi64ELi64ELi256ELi32ELb0ELb0ELb1ELb0ELb1ELb1EEEEEEEEEvNT_6ParamsE)
        .other          _ZN7cutlass13device_kernelIN5flash11enable_sm90INS1_16FlashAttnFwdSm90INS1_25CollectiveMainloopFwdSm90ILi2EN4cute5tupleIJNS5_1CILi1EEES8_S8_EEENS6_IJNS7_ILi64EEESA_SA_EEELi512ENS_6half_tEfNS_4arch4Sm90ELb0ELb0ELb1ELb1ELb0ELb1ELb1ELb0ELb0ELb0ELb0ELb0EEENS1_21CollectiveEpilogueFwdINS6_IJSA_NS7_ILi512EEESA_EEES9_SC_SE_Li256ELb1ELb0ELb0ELb0EEENS1_36VarlenDynamicPersistentTileSchedulerILi64ELi64ELi256ELi32ELb0ELb0ELb1ELb0ELb1ELb1EEEEEEEEEvNT_6ParamsE,@"STO_CUDA_ENTRY STV_DEFAULT"
_ZN7cutlass13device_kernelIN5flash11enable_sm90INS1_16FlashAttnFwdSm90INS1_25CollectiveMainloopFwdSm90ILi2EN4cute5tupleIJNS5_1CILi1EEES8_S8_EEENS6_IJNS7_ILi64EEESA_SA_EEELi512ENS_6half_tEfNS_4arch4Sm90ELb0ELb0ELb1ELb1ELb0ELb1ELb1ELb0ELb0ELb0ELb0ELb0EEENS1_21CollectiveEpilogueFwdINS6_IJSA_NS7_ILi512EEESA_EEES9_SC_SE_Li256ELb1ELb0ELb0ELb0EEENS1_36VarlenDynamicPersistentTileSchedulerILi64ELi64ELi256ELi32ELb0ELb0ELb1ELb0ELb1ELb1EEEEEEEEEvNT_6ParamsE:
[----:B------:R-:W-:Y:S01]  /*0000*/  LDC R1, c[0x0][0x37c] ;  /* 0x0000df00ff017b82 */ /* 0x000fe20000000800 */
[----:B------:R-:W-:Y:S05]  /*0010*/  EXIT ;  /* 0x000000000000794d */ /* 0x000fea0003800000 */
.L_x_15:
        /* <DEDUP_REMOVED lines=14> */
.L_x_61:


//--------------------- .text._ZN7cutlass13device_kernelIN5flash11enable_sm90INS1_16FlashAttnFwdSm90INS1_25CollectiveMainloopFwdSm90ILi2EN4cute5tupleIJNS5_1CILi1EEES8_S8_EEENS6_IJNS7_ILi64EEESA_SA_EEELi512ENS_6half_tEfNS_4arch4Sm90ELb0ELb1ELb1ELb0ELb0ELb0ELb0ELb0ELb0ELb0ELb0ELb0EEENS1_21CollectiveEpilogueFwdINS6_IJSA_NS7_ILi512EEESA_EEES9_SC_SE_Li256ELb0ELb0ELb0ELb0EEENS1_30DynamicPersistentTileSchedulerILi256ELi32ELb0ELb0ELb1EEEEEEEEEvNT_6ParamsE --------------------------
	.section	.text._ZN7cutlass13device_kernelIN5flash11enable_sm90INS1_16FlashAttnFwdSm90INS1_25CollectiveMainloopFwdSm90ILi2EN4cute5tupleIJNS5_1CILi1EEES8_S8_EEENS6_IJNS7_ILi64EEESA_SA_EEELi512ENS_6half_tEfNS_4arch4Sm90ELb0ELb1ELb1ELb0ELb0ELb0ELb0ELb0ELb0ELb0ELb0ELb0EEENS1_21CollectiveEpilogueFwdINS6_IJSA_NS7_ILi512EEESA_EEES9_SC_SE_Li256ELb0ELb0ELb0ELb0EEENS1_30DynamicPersistentTileSchedulerILi256ELi32ELb0ELb0ELb1EEEEEEEEEvNT_6ParamsE,"ax",@progbits
	.align	128
.text._ZN7cutlass13device_kernelIN5flash11enable_sm90INS1_16FlashAttnFwdSm90INS1_25CollectiveMainloopFwdSm90ILi2EN4cute5tupleIJNS5_1CILi1EEES8_S8_EEENS6_IJNS7_ILi64EEESA_SA_EEELi512ENS_6half_tEfNS_4arch4Sm90ELb0ELb1ELb1ELb0ELb0ELb0ELb0ELb0ELb0ELb0ELb0ELb0EEENS1_21CollectiveEpilogueFwdINS6_IJSA_NS7_ILi512EEESA_EEES9_SC_SE_Li256ELb0ELb0ELb0ELb0EEENS1_30DynamicPersistentTileSchedulerILi256ELi32ELb0ELb0ELb1EEEEEEEEEvNT_6ParamsE:
        .type           _ZN7cutlass13device_kernelIN5flash11enable_sm90INS1_16FlashAttnFwdSm90INS1_25CollectiveMainloopFwdSm90ILi2EN4cute5tupleIJNS5_1CILi1EEES8_S8_EEENS6_IJNS7_ILi64EEESA_SA_EEELi512ENS_6half_tEfNS_4arch4Sm90ELb0ELb1ELb1ELb0ELb0ELb0ELb0ELb0ELb0ELb0ELb0ELb0EEENS1_21CollectiveEpilogueFwdINS6_IJSA_NS7_ILi512EEESA_EEES9_SC_SE_Li256ELb0ELb0ELb0ELb0EEENS1_30DynamicPersistentTileSchedulerILi256ELi32ELb0ELb0ELb1EEEEEEEEEvNT_6ParamsE,@function
        .size           _ZN7cutlass13device_kernelIN5flash11enable_sm90INS1_16FlashAttnFwdSm90INS1_25CollectiveMainloopFwdSm90ILi2EN4cute5tupleIJNS5_1CILi1EEES8_S8_EEENS6_IJNS7_ILi64EEESA_SA_EEELi512ENS_6half_tEfNS_4arch4Sm90ELb0ELb1ELb1ELb0ELb0ELb0ELb0ELb0ELb0ELb0ELb0ELb0EEENS1_21CollectiveEpilogueFwdINS6_IJSA_NS7_ILi512EEESA_EEES9_SC_SE_Li256ELb0ELb0ELb0ELb0EEENS1_30DynamicPersistentTileSchedulerILi256ELi32ELb0ELb0ELb1EEEEEEEEEvNT_6ParamsE,(.L_x_62 - _ZN7cutlass13device_kernelIN5flash11enable_sm90INS1_16FlashAttnFwdSm90INS1_25CollectiveMainloopFwdSm90ILi2EN4cute5tupleIJNS5_1CILi1EEES8_S8_EEENS6_IJNS7_ILi64EEESA_SA_EEELi512ENS_6half_tEfNS_4arch4Sm90ELb0ELb1ELb1ELb0ELb0ELb0ELb0ELb0ELb0ELb0ELb0ELb0EEENS1_21CollectiveEpilogueFwdINS6_IJSA_NS7_ILi512EEESA_EEES9_SC_SE_Li256ELb0ELb0ELb0ELb0EEENS1_30DynamicPersistentTileSchedulerILi256ELi32ELb0ELb0ELb1EEEEEEEEEvNT_6ParamsE)
        .other          _ZN7cutlass13device_kernelIN5flash11enable_sm90INS1_16FlashAttnFwdSm90INS1_25CollectiveMainloopFwdSm90ILi2EN4cute5tupleIJNS5_1CILi1EEES8_S8_EEENS6_IJNS7_ILi64EEESA_SA_EEELi512ENS_6half_tEfNS_4arch4Sm90ELb0ELb1ELb1ELb0ELb0ELb0ELb0ELb0ELb0ELb0ELb0ELb0EEENS1_21CollectiveEpilogueFwdINS6_IJSA_NS7_ILi512EEESA_EEES9_SC_SE_Li256ELb0ELb0ELb0ELb0EEENS1_30DynamicPersistentTileSchedulerILi256ELi32ELb0ELb0ELb1EEEEEEEEEvNT_6ParamsE,@"STO_CUDA_ENTRY STV_DEFAULT"
_ZN7cutlass13device_kernelIN5flash11enable_sm90INS1_16FlashAttnFwdSm90INS1_25CollectiveMainloopFwdSm90ILi2EN4cute5tupleIJNS5_1CILi1EEES8_S8_EEENS6_IJNS7_ILi64EEESA_SA_EEELi512ENS_6half_tEfNS_4arch4Sm90ELb0ELb1ELb1ELb0ELb0ELb0ELb0ELb0ELb0ELb0ELb0ELb0EEENS1_21CollectiveEpilogueFwdINS6_IJSA_NS7_ILi512EEESA_EEES9_SC_SE_Li256ELb0ELb0ELb0ELb0EEENS1_30DynamicPersistentTileSchedulerILi256ELi32ELb0ELb0ELb1EEEEEEEEEvNT_6ParamsE:
[----:B------:R-:W-:Y:S01]  /*0000*/  LDC R1, c[0x0][0x37c] ;  /* 0x0000df00ff017b82 */ /* 0x000fe20000000800 */
[----:B------:R-:W-:Y:S05]  /*0010*/  EXIT ;  /* 0x000000000000794d */ /* 0x000fea0003800000 */
.L_x_16:
        /* <DEDUP_REMOVED lines=14> */
.L_x_62:


//--------------------- .text._ZN7cutlass13device_kernelIN5flash11enable_sm90INS1_16FlashAttnFwdSm90INS1_25CollectiveMainloopFwdSm90ILi2EN4cute5tupleIJNS5_1CILi1EEES8_S8_EEENS6_IJNS7_ILi64EEESA_SA_EEELi512ENS_6half_tEfNS_4arch4Sm90ELb0ELb1ELb1ELb0ELb0ELb0ELb1ELb0ELb0ELb0ELb0ELb0EEENS1_21CollectiveEpilogueFwdINS6_IJSA_NS7_ILi512EEESA_EEES9_SC_SE_Li256ELb0ELb0ELb0ELb0EEENS1_30DynamicPersistentTileSchedulerILi256ELi32ELb0ELb0ELb1EEEEEEEEEvNT_6ParamsE --------------------------
	.section	.text._ZN7cutlass13device_kernelIN5flash11enable_sm90INS1_16FlashAttnFwdSm90INS1_25CollectiveMainloopFwdSm90ILi2EN4cute5tupleIJNS5_1CILi1EEES8_S8_EEENS6_IJNS7_ILi64EEESA_SA_EEELi512ENS_6half_tEfNS_4arch4Sm90ELb0ELb1ELb1ELb0ELb0ELb0ELb1ELb0ELb0ELb0ELb0ELb0EEENS1_21CollectiveEpilogueFwdINS6_IJSA_NS7_ILi512EEESA_EEES9_SC_SE_Li256ELb0ELb0ELb0ELb0EEENS1_30DynamicPersistentTileSchedulerILi256ELi32ELb0ELb0ELb1EEEEEEEEEvNT_6ParamsE,"ax",@progbits
	.align	128
.text._ZN7cutlass13device_kernelIN5flash11enable_sm90INS1_16FlashAttnFwdSm90INS1_25CollectiveMainloopFwdSm90ILi2EN4cute5tupleIJNS5_1CILi1EEES8_S8_EEENS6_IJNS7_ILi64EEESA_SA_EEELi512ENS_6half_tEfNS_4arch4Sm90ELb0ELb1ELb1ELb0ELb0ELb0ELb1ELb0ELb0ELb0ELb0ELb0EEENS1_21CollectiveEpilogueFwdINS6_IJSA_NS7_ILi512EEESA_EEES9_SC_SE_Li256ELb0ELb0ELb0ELb0EEENS1_30DynamicPersistentTileSchedulerILi256ELi32ELb0ELb0ELb1EEEEEEEEEvNT_6ParamsE:
        .type           _ZN7cutlass13device_kernelIN5flash11enable_sm90INS1_16FlashAttnFwdSm90INS1_25CollectiveMainloopFwdSm90ILi2EN4cute5tupleIJNS5_1CILi1EEES8_S8_EEENS6_IJNS7_ILi64EEESA_SA_EEELi512ENS_6half_tEfNS_4arch4Sm90ELb0ELb1ELb1ELb0ELb0ELb0ELb1ELb0ELb0ELb0ELb0ELb0EEENS1_21CollectiveEpilogueFwdINS6_IJSA_NS7_ILi512EEESA_EEES9_SC_SE_Li256ELb0ELb0ELb0ELb0EEENS1_30DynamicPersistentTileSchedulerILi256ELi32ELb0ELb0ELb1EEEEEEEEEvNT_6ParamsE,@function
        .size           _ZN7cutlass13device_kernelIN5flash11enable_sm90INS1_16FlashAttnFwdSm90INS1_25CollectiveMainloopFwdSm90ILi2EN4cute5tupleIJNS5_1CILi1EEES8_S8_EEENS6_IJNS7_ILi64EEESA_SA_EEELi512ENS_6half_tEfNS_4arch4Sm90ELb0ELb1ELb1ELb0ELb0ELb0ELb1ELb0ELb0ELb0ELb0ELb0EEENS1_21CollectiveEpilogueFwdINS6_IJSA_NS7_ILi512EEESA_EEES9_SC_SE_Li256ELb0ELb0ELb0ELb0EEENS1_30DynamicPersistentTileSchedulerILi256ELi32ELb0ELb0ELb1EEEEEEEEEvNT_6ParamsE,(.L_x_63 - _ZN7cutlass13device_kernelIN5flash11enable_sm90INS1_16FlashAttnFwdSm90INS1_25CollectiveMainloopFwdSm90ILi2EN4cute5tupleIJNS5_1CILi1EEES8_S8_EEENS6_IJNS7_ILi64EEESA_SA_EEELi512ENS_6half_tEfNS_4arch4Sm90ELb0ELb1ELb1ELb0ELb0ELb0ELb1ELb0ELb0ELb0ELb0ELb0EEENS1_21CollectiveEpilogueFwdINS6_IJSA_NS7_ILi512EEESA_EEES9_SC_SE_Li256ELb0ELb0ELb0ELb0EEENS1_30DynamicPersistentTileSchedulerILi256ELi32ELb0ELb0ELb1EEEEEEEEEvNT_6ParamsE)
        .other          _ZN7cutlass13device_kernelIN5flash11enable_sm90INS1_16FlashAttnFwdSm90INS1_25CollectiveMainloopFwdSm90ILi2EN4cute5tupleIJNS5_1CILi1EEES8_S8_EEENS6_IJNS7_ILi64EEESA_SA_EEELi512ENS_6half_tEfNS_4arch4Sm90ELb0ELb1ELb1ELb0ELb0ELb0ELb1ELb0ELb0ELb0ELb0ELb0EEENS1_21CollectiveEpilogueFwdINS6_IJSA_NS7_ILi512EEESA_EEES9_SC_SE_Li256ELb0ELb0ELb0ELb0EEENS1_30DynamicPersistentTileSchedulerILi256ELi32ELb0ELb0ELb1EEEEEEEEEvNT_6ParamsE,@"STO_CUDA_ENTRY STV_DEFAULT"
_ZN7cutlass13device_kernelIN5flash11enable_sm90INS1_16FlashAttnFwdSm90INS1_25CollectiveMainloopFwdSm90ILi2EN4cute5tupleIJNS5_1CILi1EEES8_S8_EEENS6_IJNS7_ILi64EEESA_SA_EEELi512ENS_6half_tEfNS_4arch4Sm90ELb0ELb1ELb1ELb0ELb0ELb0ELb1ELb0ELb0ELb0ELb0ELb0EEENS1_21CollectiveEpilogueFwdINS6_IJSA_NS7_ILi512EEESA_EEES9_SC_SE_Li256ELb0ELb0ELb0ELb0EEENS1_30DynamicPersistentTileSchedulerILi256ELi32ELb0ELb0ELb1EEEEEEEEEvNT_6ParamsE:
[----:B------:R-:W-:Y:S01]  /*0000*/  LDC R1, c[0x0][0x37c] ;  /* 0x0000df00ff017b82 */ /* 0x000fe20000000800 */
[----:B------:R-:W-:Y:S05]  /*0010*/  EXIT ;  /* 0x000000000000794d */ /* 0x000fea0003800000 */
.L_x_17:
        /* <DEDUP_REMOVED lines=14> */
.L_x_63:


//--------------------- .text._ZN7cutlass13device_kernelIN5flash11enable_sm90INS1_16FlashAttnFwdSm90INS1_25CollectiveMainloopFwdSm90ILi2EN4cute5tupleIJNS5_1CILi1EEES8_S8_EEENS6_IJNS7_ILi64EEESA_SA_EEELi512ENS_6half_tEfNS_4arch4Sm90ELb0ELb1ELb1ELb1ELb0ELb0ELb0ELb0ELb0ELb0ELb0ELb0EEENS1_21CollectiveEpilogueFwdINS6_IJSA_NS7_ILi512EEESA_EEES9_SC_SE_Li256ELb1ELb0ELb0ELb0EEENS1_36VarlenDynamicPersistentTileSchedulerILi64ELi64ELi256ELi32ELb0ELb0ELb1ELb1ELb0ELb1EEEEEEEEEvNT_6ParamsE --------------------------
	.section	.text._ZN7cutlass13device_kernelIN5flash11enable_sm90INS1_16FlashAttnFwdSm90INS1_25CollectiveMainloopFwdSm90ILi2EN4cute5tupleIJNS5_1CILi1EEES8_S8_EEENS6_IJNS7_ILi64EEESA_SA_EEELi512ENS_6half_tEfNS_4arch4Sm90ELb0ELb1ELb1ELb1ELb0ELb0ELb0ELb0ELb0ELb0ELb0ELb0EEENS1_21CollectiveEpilogueFwdINS6_IJSA_NS7_ILi512EEESA_EEES9_SC_SE_Li256ELb1ELb0ELb0ELb0EEENS1_36VarlenDynamicPersistentTileSchedulerILi64ELi64ELi256ELi32ELb0ELb0ELb1ELb1ELb0ELb1EEEEEEEEEvNT_6ParamsE,"ax",@progbits
	.align	128
.text._ZN7cutlass13device_kernelIN5flash11enable_sm90INS1_16FlashAttnFwdSm90INS1_25CollectiveMainloopFwdSm90ILi2EN4cute5tupleIJNS5_1CILi1EEES8_S8_EEENS6_IJNS7_ILi64EEESA_SA_EEELi512ENS_6half_tEfNS_4arch4Sm90ELb0ELb1ELb1ELb1ELb0ELb0ELb0ELb0ELb0ELb0ELb0ELb0EEENS1_21CollectiveEpilogueFwdINS6_IJSA_NS7_ILi512EEESA_EEES9_SC_SE_Li256ELb1ELb0ELb0ELb0EEENS1_36VarlenDynamicPersistentTileSchedulerILi64ELi64ELi256ELi32ELb0ELb0ELb1ELb1ELb0ELb1EEEEEEEEEvNT_6ParamsE:
        .type           _ZN7cutlass13device_kernelIN5flash11enable_sm90INS1_16FlashAttnFwdSm90INS1_25CollectiveMainloopFwdSm90ILi2EN4cute5tupleIJNS5_1CILi1EEES8_S8_EEENS6_IJNS7_ILi64EEESA_SA_EEELi512ENS_6half_tEfNS_4arch4Sm90ELb0ELb1ELb1ELb1ELb0ELb0ELb0ELb0ELb0ELb0ELb0ELb0EEENS1_21CollectiveEpilogueFwdINS6_IJSA_NS7_ILi512EEESA_EEES9_SC_SE_Li256ELb1ELb0ELb0ELb0EEENS1_36VarlenDynamicPersistentTileSchedulerILi64ELi64ELi256ELi32ELb0ELb0ELb1ELb1ELb0ELb1EEEEEEEEEvNT_6ParamsE,@function
        .size           _ZN7cutlass13device_kernelIN5flash11enable_sm90INS1_16FlashAttnFwdSm90INS1_25CollectiveMainloopFwdSm90ILi2EN4cute5tupleIJNS5_1CILi1EEES8_S8_EEENS6_IJNS7_ILi64EEESA_SA_EEELi512ENS_6half_tEfNS_4arch4Sm90ELb0ELb1ELb1ELb1ELb0ELb0ELb0ELb0ELb0ELb0ELb0ELb0EEENS1_21CollectiveEpilogueFwdINS6_IJSA_NS7_ILi512EEESA_EEES9_SC_SE_Li256ELb1ELb0ELb0ELb0EEENS1_36VarlenDynamicPersistentTileSchedulerILi64ELi64ELi256ELi32ELb0ELb0ELb1ELb1ELb0ELb1EEEEEEEEEvNT_6ParamsE,(.L_x_64 - _ZN7cutlass13device_kernelIN5flash11enable_sm90INS1_16FlashAttnFwdSm90INS1_25CollectiveMainloopFwdSm90ILi2EN4cute5tupleIJNS5_1CILi1EEES8_S8_EEENS6_IJNS7_ILi64EEESA_SA_EEELi512ENS_6half_tEfNS_4arch4Sm90ELb0ELb1ELb1ELb1ELb0ELb0ELb0ELb0ELb0ELb0ELb0ELb0EEENS1_21CollectiveEpilogueFwdINS6_IJSA_NS7_ILi512EEESA_EEES9_SC_SE_Li256ELb1ELb0ELb0ELb0EEENS1_36VarlenDynamicPersistentTileSchedulerILi64ELi64ELi256ELi32ELb0ELb0ELb1ELb1ELb0ELb1EEEEEEEEEvNT_6ParamsE)
        .other          _ZN7cutlass13device_kernelIN5flash11enable_sm90INS1_16FlashAttnFwdSm90INS1_25CollectiveMainloopFwdSm90ILi2EN4cute5tupleIJNS5_1CILi1EEES8_S8_EEENS6_IJNS7_ILi64EEESA_SA_EEELi512ENS_6half_tEfNS_4arch4Sm90ELb0ELb1ELb1ELb1ELb0ELb0ELb0ELb0ELb0ELb0ELb0ELb0EEENS1_21CollectiveEpilogueFwdINS6_IJSA_NS7_ILi512EEESA_EEES9_SC_SE_Li256ELb1ELb0ELb0ELb0EEENS1_36VarlenDynamicPersistentTileSchedulerILi64ELi64ELi256ELi32ELb0ELb0ELb1ELb1ELb0ELb1EEEEEEEEEvNT_6ParamsE,@"STO_CUDA_ENTRY STV_DEFAULT"
_ZN7cutlass13device_kernelIN5flash11enable_sm90INS1_16FlashAttnFwdSm90INS1_25CollectiveMainloopFwdSm90ILi2EN4cute5tupleIJNS5_1CILi1EEES8_S8_EEENS6_IJNS7_ILi64EEESA_SA_EEELi512ENS_6half_tEfNS_4arch4Sm90ELb0ELb1ELb1ELb1ELb0ELb0ELb0ELb0ELb0ELb0ELb0ELb0EEENS1_21CollectiveEpilogueFwdINS6_IJSA_NS7_ILi512EEESA_EEES9_SC_SE_Li256ELb1ELb0ELb0ELb0EEENS1_36VarlenDynamicPersistentTileSchedulerILi64ELi64ELi256ELi32ELb0ELb0ELb1ELb1ELb0ELb1EEEEEEEEEvNT_6ParamsE:
[----:B------:R-:W-:Y:S01]  /*0000*/  LDC R1, c[0x0][0x37c] ;  /* 0x0000df00ff017b82 */ /* 0x000fe20000000800 */
[----:B------:R-:W-:Y:S05]  /*0010*/  EXIT ;  /* 0x000000000000794d */ /* 0x000fea0003800000 */
.L_x_18:
        /* <DEDUP_REMOVED lines=14> */
.L_x_64:


//--------------------- .text._ZN7cutlass13device_kernelIN5flash11enable_sm90INS1_16FlashAttnFwdSm90INS1_25CollectiveMainloopFwdSm90ILi2EN4cute5tupleIJNS5_1CILi1EEES8_S8_EEENS6_IJNS7_ILi64EEESA_SA_EEELi512ENS_6half_tEfNS_4arch4Sm90ELb0ELb1ELb1ELb1ELb0ELb1ELb0ELb0ELb0ELb0ELb0ELb0EEENS1_21CollectiveEpilogueFwdINS6_IJSA_NS7_ILi512EEESA_EEES9_SC_SE_Li256ELb1ELb0ELb0ELb0EEENS1_36VarlenDynamicPersistentTileSchedulerILi64ELi64ELi256ELi32ELb0ELb0ELb1ELb1ELb0ELb1EEEEEEEEEvNT_6ParamsE --------------------------
	.section	.text._ZN7cutlass13device_kernelIN5flash11enable_sm90INS1_16FlashAttnFwdSm90INS1_25CollectiveMainloopFwdSm90ILi2EN4cute5tupleIJNS5_1CILi1EEES8_S8_EEENS6_IJNS7_ILi64EEESA_SA_EEELi512ENS_6half_tEfNS_4arch4Sm90ELb0ELb1ELb1ELb1ELb0ELb1ELb0ELb0ELb0ELb0ELb0ELb0EEENS1_21CollectiveEpilogueFwdINS6_IJSA_NS7_ILi512EEESA_EEES9_SC_SE_Li256ELb1ELb0ELb0ELb0EEENS1_36VarlenDynamicPersistentTileSchedulerILi64ELi64ELi256ELi32ELb0ELb0ELb1ELb1ELb0ELb1EEEEEEEEEvNT_6ParamsE,"ax",@progbits
	.align	128
.text._ZN7cutlass13device_kernelIN5flash11enable_sm90INS1_16FlashAttnFwdSm90INS1_25CollectiveMainloopFwdSm90ILi2EN4cute5tupleIJNS5_1CILi1EEES8_S8_EEENS6_IJNS7_ILi64EEESA_SA_EEELi512ENS_6half_tEfNS_4arch4Sm90ELb0ELb1ELb1ELb1ELb0ELb1ELb0ELb0ELb0ELb0ELb0ELb0EEENS1_21CollectiveEpilogueFwdINS6_IJSA_NS7_ILi512EEESA_EEES9_SC_SE_Li256ELb1ELb0ELb0ELb0EEENS1_36VarlenDynamicPersistentTileSchedulerILi64ELi64ELi256ELi32ELb0ELb0ELb1ELb1ELb0ELb1EEEEEEEEEvNT_6ParamsE:
        .type           _ZN7cutlass13device_kernelIN5flash11enable_sm90INS1_16FlashAttnFwdSm90INS1_25CollectiveMainloopFwdSm90ILi2EN4cute5tupleIJNS5_1CILi1EEES8_S8_EEENS6_IJNS7_ILi64EEESA_SA_EEELi512ENS_6half_tEfNS_4arch4Sm90ELb0ELb1ELb1ELb1ELb0ELb1ELb0ELb0ELb0ELb0ELb0ELb0EEENS1_21CollectiveEpilogueFwdINS6_IJSA_NS7_ILi512EEESA_EEES9_SC_SE_Li256ELb1ELb0ELb0ELb0EEENS1_36VarlenDynamicPersistentTileSchedulerILi64ELi64ELi256ELi32ELb0ELb0ELb1ELb1ELb0ELb1EEEEEEEEEvNT_6ParamsE,@function
        .size           _ZN7cutlass13device_kernelIN5flash11enable_sm90INS1_16FlashAttnFwdSm90INS1_25CollectiveMainloopFwdSm90ILi2EN4cute5tupleIJNS5_1CILi1EEES8_S8_EEENS6_IJNS7_ILi64EEESA_SA_EEELi512ENS_6half_tEfNS_4arch4Sm90ELb0ELb1ELb1ELb1ELb0ELb1ELb0ELb0ELb0ELb0ELb0ELb0EEENS1_21CollectiveEpilogueFwdINS6_IJSA_NS7_ILi512EEESA_EEES9_SC_SE_Li256ELb1ELb0ELb0ELb0EEENS1_36VarlenDynamicPersistentTileSchedulerILi64ELi64ELi256ELi32ELb0ELb0ELb1ELb1ELb0ELb1EEEEEEEEEvNT_6ParamsE,(.L_x_65 - _ZN7cutlass13device_kernelIN5flash11enable_sm90INS1_16FlashAttnFwdSm90INS1_25CollectiveMainloopFwdSm90ILi2EN4cute5tupleIJNS5_1CILi1EEES8_S8_EEENS6_IJNS7_ILi64EEESA_SA_EEELi512ENS_6half_tEfNS_4arch4Sm90ELb0ELb1ELb1ELb1ELb0ELb1ELb0ELb0ELb0ELb0ELb0ELb0EEENS1_21CollectiveEpilogueFwdINS6_IJSA_NS7_ILi512EEESA_EEES9_SC_SE_Li256ELb1ELb0ELb0ELb0EEENS1_36VarlenDynamicPersistentTileSchedulerILi64ELi64ELi256ELi32ELb0ELb0ELb1ELb1ELb0ELb1EEEEEEEEEvNT_6ParamsE)
        .other          _ZN7cutlass13device_kernelIN5flash11enable_sm90INS1_16FlashAttnFwdSm90INS1_25CollectiveMainloopFwdSm90ILi2EN4cute5tupleIJNS5_1CILi1EEES8_S8_EEENS6_IJNS7_ILi64EEESA_SA_EEELi512ENS_6half_tEfNS_4arch4Sm90ELb0ELb1ELb1ELb1ELb0ELb1ELb0ELb0ELb0ELb0ELb0ELb0EEENS1_21CollectiveEpilogueFwdINS6_IJSA_NS7_ILi512EEESA_EEES9_SC_SE_Li256ELb1ELb0ELb0ELb0EEENS1_36VarlenDynamicPersistentTileSchedulerILi64ELi64ELi256ELi32ELb0ELb0ELb1ELb1ELb0ELb1EEEEEEEEEvNT_6ParamsE,@"STO_CUDA_ENTRY STV_DEFAULT"
_ZN7cutlass13device_kernelIN5flash11enable_sm90INS1_16FlashAttnFwdSm90INS1_25CollectiveMainloopFwdSm90ILi2EN4cute5tupleIJNS5_1CILi1EEES8_S8_EEENS6_IJNS7_ILi64EEESA_SA_EEELi512ENS_6half_tEfNS_4arch4Sm90ELb0ELb1ELb1ELb1ELb0ELb1ELb0ELb0ELb0ELb0ELb0ELb0EEENS1_21CollectiveEpilogueFwdINS6_IJSA_NS7_ILi512EEESA_EEES9_SC_SE_Li256ELb1ELb0ELb0ELb0EEENS1_36VarlenDynamicPersistentTileSchedulerILi64ELi64ELi256ELi32ELb0ELb0ELb1ELb1ELb0ELb1EEEEEEEEEvNT_6ParamsE:
[----:B------:R-:W-:Y:S01]  /*0000*/  LDC R1, c[0x0][0x37c] ;  /* 0x0000df00ff017b82 */ /* 0x000fe20000000800 */
[----:B------:R-:W-:Y:S05]  /*0010*/  EXIT ;  /* 0x000000000000794d */ /* 0x000fea0003800000 */
.L_x_19:
        /* <DEDUP_REMOVED lines=14> */
.L_x_65:


//--------------------- .text._ZN7cutlass13device_kernelIN5flash11enable_sm90INS1_16FlashAttnFwdSm90INS1_25CollectiveMainloopFwdSm90ILi2EN4cute5tupleIJNS5_1CILi1EEES8_S8_EEENS6_IJNS7_ILi64EEESA_SA_EEELi512ENS_6half_tEfNS_4arch4Sm90ELb0ELb1ELb1ELb1ELb0ELb0ELb1ELb0ELb0ELb0ELb0ELb0EEENS1_21CollectiveEpilogueFwdINS6_IJSA_NS7_ILi512EEESA_EEES9_SC_SE_Li256ELb1ELb0ELb0ELb0EEENS1_36VarlenDynamicPersistentTileSchedulerILi64ELi64ELi256ELi32ELb0ELb0ELb1ELb1ELb0ELb1EEEEEEEEEvNT_6ParamsE --------------------------
	.section	.text._ZN7cutlass13device_kernelIN5flash11enable_sm90INS1_16FlashAttnFwdSm90INS1_25CollectiveMainloopFwdSm90ILi2EN4cute5tupleIJNS5_1CILi1EEES8_S8_EEENS6_IJNS7_ILi64EEESA_SA_EEELi512ENS_6half_tEfNS_4arch4Sm90ELb0ELb1ELb1ELb1ELb0ELb0ELb1ELb0ELb0ELb0ELb0ELb0EEENS1_21CollectiveEpilogueFwdINS6_IJSA_NS7_ILi512EEESA_EEES9_SC_SE_Li256ELb1ELb0ELb0ELb0EEENS1_36VarlenDynamicPersistentTileSchedulerILi64ELi64ELi256ELi32ELb0ELb0ELb1ELb1ELb0ELb1EEEEEEEEEvNT_6ParamsE,"ax",@progbits
	.align	128
.text._ZN7cutlass13device_kernelIN5flash11enable_sm90INS1_16FlashAttnFwdSm90INS1_25CollectiveMainloopFwdSm90ILi2EN4cute5tupleIJNS5_1CILi1EEES8_S8_EEENS6_IJNS7_ILi64EEESA_SA_EEELi512ENS_6half_tEfNS_4arch4Sm90ELb0ELb1ELb1ELb1ELb0ELb0ELb1ELb0ELb0ELb0ELb0ELb0EEENS1_21CollectiveEpilogueFwdINS6_IJSA_NS7_ILi512EEESA_EEES9_SC_SE_Li256ELb1ELb0ELb0ELb0EEENS1_36VarlenDynamicPersistentTileSchedulerILi64ELi64ELi256ELi32ELb0ELb0ELb1ELb1ELb0ELb1EEEEEEEEEvNT_6ParamsE:
        .type           _ZN7cutlass13device_kernelIN5flash11enable_sm90INS1_16FlashAttnFwdSm90INS1_25CollectiveMainloopFwdSm90ILi2EN4cute5tupleIJNS5_1CILi1EEES8_S8_EEENS6_IJNS7_ILi64EEESA_SA_EEELi512ENS_6half_tEfNS_4arch4Sm90ELb0ELb1ELb1ELb1ELb0ELb0ELb1ELb0ELb0ELb0ELb0ELb0EEENS1_21CollectiveEpilogueFwdINS6_IJSA_NS7_ILi512EEESA_EEES9_SC_SE_Li256ELb1ELb0ELb0ELb0EEENS1_36VarlenDynamicPersistentTileSchedulerILi64ELi64ELi256ELi32ELb0ELb0ELb1ELb1ELb0ELb1EEEEEEEEEvNT_6ParamsE,@function
        .size           _ZN7cutlass13device_kernelIN5flash11enable_sm90INS1_16FlashAttnFwdSm90INS1_25CollectiveMainloopFwdSm90ILi2EN4cute5tupleIJNS5_1CILi1EEES8_S8_EEENS6_IJNS7_ILi64EEESA_SA_EEELi512ENS_6half_tEfNS_4arch4Sm90ELb0ELb1ELb1ELb1ELb0ELb0ELb1ELb0ELb0ELb0ELb0ELb0EEENS1_21CollectiveEpilogueFwdINS6_IJSA_NS7_ILi512EEESA_EEES9_SC_SE_Li256ELb1ELb0ELb0ELb0EEENS1_36VarlenDynamicPersistentTileSchedulerILi64ELi64ELi256ELi32ELb0ELb0ELb1ELb1ELb0ELb1EEEEEEEEEvNT_6ParamsE,(.L_x_66 - _ZN7cutlass13device_kernelIN5flash11enable_sm90INS1_16FlashAttnFwdSm90INS1_25CollectiveMainloopFwdSm90ILi2EN4cute5tupleIJNS5_1CILi1EEES8_S8_EEENS6_IJNS7_ILi64EEESA_SA_EEELi512ENS_6half_tEfNS_4arch4Sm90ELb0ELb1ELb1ELb1ELb0ELb0ELb1ELb0ELb0ELb0ELb0ELb0EEENS1_21CollectiveEpilogueFwdINS6_IJSA_NS7_ILi512EEESA_EEES9_SC_SE_Li256ELb1ELb0ELb0ELb0EEENS1_36VarlenDynamicPersistentTileSchedulerILi64ELi64ELi256ELi32ELb0ELb0ELb1ELb1ELb0ELb1EEEEEEEEEvNT_6ParamsE)
        .other          _ZN7cutlass13device_kernelIN5flash11enable_sm90INS1_16FlashAttnFwdSm90INS1_25CollectiveMainloopFwdSm90ILi2EN4cute5tupleIJNS5_1CILi1EEES8_S8_EEENS6_IJNS7_ILi64EEESA_SA_EEELi512ENS_6half_tEfNS_4arch4Sm90ELb0ELb1ELb1ELb1ELb0ELb0ELb1ELb0ELb0ELb0ELb0ELb0EEENS1_21CollectiveEpilogueFwdINS6_IJSA_NS7_ILi512EEESA_EEES9_SC_SE_Li256ELb1ELb0ELb0ELb0EEENS1_36VarlenDynamicPersistentTileSchedulerILi64ELi64ELi256ELi32ELb0ELb0ELb1ELb1ELb0ELb1EEEEEEEEEvNT_6ParamsE,@"STO_CUDA_ENTRY STV_DEFAULT"
_ZN7cutlass13device_kernelIN5flash11enable_sm90INS1_16FlashAttnFwdSm90INS1_25CollectiveMainloopFwdSm90ILi2EN4cute5tupleIJNS5_1CILi1EEES8_S8_EEENS6_IJNS7_ILi64EEESA_SA_EEELi512ENS_6half_tEfNS_4arch4Sm90ELb0ELb1ELb1ELb1ELb0ELb0ELb1ELb0ELb0ELb0ELb0ELb0EEENS1_21CollectiveEpilogueFwdINS6_IJSA_NS7_ILi512EEESA_EEES9_SC_SE_Li256ELb1ELb0ELb0ELb0EEENS1_36VarlenDynamicPersistentTileSchedulerILi64ELi64ELi256ELi32ELb0ELb0ELb1ELb1ELb0ELb1EEEEEEEEEvNT_6ParamsE:
[----:B------:R-:W-:Y:S01]  /*0000*/  LDC R1, c[0x0][0x37c] ;  /* 0x0000df00ff017b82 */ /* 0x000fe20000000800 */
[----:B------:R-:W-:Y:S05]  /*0010*/  EXIT ;  /* 0x000000000000794d */ /* 0x000fea0003800000 */
.L_x_20:
        /* <DEDUP_REMOVED lines=14> */
.L_x_66:


//--------------------- .text._ZN7cutlass13device_kernelIN5flash11enable_sm90INS1_16FlashAttnFwdSm90INS1_25CollectiveMainloopFwdSm90ILi2EN4cute5tupleIJNS5_1CILi1EEES8_S8_EEENS6_IJNS7_ILi64EEESA_SA_EEELi512ENS_6half_tEfNS_4arch4Sm90ELb0ELb1ELb1ELb1ELb0ELb1ELb1ELb0ELb0ELb0ELb0ELb0EEENS1_21CollectiveEpilogueFwdINS6_IJSA_NS7_ILi512EEESA_EEES9_SC_SE_Li256ELb1ELb0ELb0ELb0EEENS1_36VarlenDynamicPersistentTileSchedulerILi64ELi64ELi256ELi32ELb0ELb0ELb1ELb1ELb0ELb1EEEEEEEEEvNT_6ParamsE --------------------------
	.section	.text._ZN7cutlass13device_kernelIN5flash11enable_sm90INS1_16FlashAttnFwdSm90INS1_25CollectiveMainloopFwdSm90ILi2EN4cute5tupleIJNS5_1CILi1EEES8_S8_EEENS6_IJNS7_ILi64EEESA_SA_EEELi512ENS_6half_tEfNS_4arch4Sm90ELb0ELb1ELb1ELb1ELb0ELb1ELb1ELb0ELb0ELb0ELb0ELb0EEENS1_21CollectiveEpilogueFwdINS6_IJSA_NS7_ILi512EEESA_EEES9_SC_SE_Li256ELb1ELb0ELb0ELb0EEENS1_36VarlenDynamicPersistentTileSchedulerILi64ELi64ELi256ELi32ELb0ELb0ELb1ELb1ELb0ELb1EEEEEEEEEvNT_6ParamsE,"ax",@progbits
	.align	128
.text._ZN7cutlass13device_kernelIN5flash11enable_sm90INS1_16FlashAttnFwdSm90INS1_25CollectiveMainloopFwdSm90ILi2EN4cute5tupleIJNS5_1CILi1EEES8_S8_EEENS6_IJNS7_ILi64EEESA_SA_EEELi512ENS_6half_tEfNS_4arch4Sm90ELb0ELb1ELb1ELb1ELb0ELb1ELb1ELb0ELb0ELb0ELb0ELb0EEENS1_21CollectiveEpilogueFwdINS6_IJSA_NS7_ILi512EEESA_EEES9_SC_SE_Li256ELb1ELb0ELb0ELb0EEENS1_36VarlenDynamicPersistentTileSchedulerILi64ELi64ELi256ELi32ELb0ELb0ELb1ELb1ELb0ELb1EEEEEEEEEvNT_6ParamsE:
        .type           _ZN7cutlass13device_kernelIN5flash11enable_sm90INS1_16FlashAttnFwdSm90INS1_25CollectiveMainloopFwdSm90ILi2EN4cute5tupleIJNS5_1CILi1EEES8_S8_EEENS6_IJNS7_ILi64EEESA_SA_EEELi512ENS_6half_tEfNS_4arch4Sm90ELb0ELb1ELb1ELb1ELb0ELb1ELb1ELb0ELb0ELb0ELb0ELb0EEENS1_21CollectiveEpilogueFwdINS6_IJSA_NS7_ILi512EEESA_EEES9_SC_SE_Li256ELb1ELb0ELb0ELb0EEENS1_36VarlenDynamicPersistentTileSchedulerILi64ELi64ELi256ELi32ELb0ELb0ELb1ELb1ELb0ELb1EEEEEEEEEvNT_6ParamsE,@function
        .size           _ZN7cutlass13device_kernelIN5flash11enable_sm90INS1_16FlashAttnFwdSm90INS1_25CollectiveMainloopFwdSm90ILi2EN4cute5tupleIJNS5_1CILi1EEES8_S8_EEENS6_IJNS7_ILi64EEESA_SA_EEELi512ENS_6half_tEfNS_4arch4Sm90ELb0ELb1ELb1ELb1ELb0ELb1ELb1ELb0ELb0ELb0ELb0ELb0EEENS1_21CollectiveEpilogueFwdINS6_IJSA_NS7_ILi512EEESA_EEES9_SC_SE_Li256ELb1ELb0ELb0ELb0EEENS1_36VarlenDynamicPersistentTileSchedulerILi64ELi64ELi256ELi32ELb0ELb0ELb1ELb1ELb0ELb1EEEEEEEEEvNT_6ParamsE,(.L_x_67 - _ZN7cutlass13device_kernelIN5flash11enable_sm90INS1_16FlashAttnFwdSm90INS1_25CollectiveMainloopFwdSm90ILi2EN4cute5tupleIJNS5_1CILi1EEES8_S8_EEENS6_IJNS7_ILi64EEESA_SA_EEELi512ENS_6half_tEfNS_4arch4Sm90ELb0ELb1ELb1ELb1ELb0ELb1ELb1ELb0ELb0ELb0ELb0ELb0EEENS1_21CollectiveEpilogueFwdINS6_IJSA_NS7_ILi512EEESA_EEES9_SC_SE_Li256ELb1ELb0ELb0ELb0EEENS1_36VarlenDynamicPersistentTileSchedulerILi64ELi64ELi256ELi32ELb0ELb0ELb1ELb1ELb0ELb1EEEEEEEEEvNT_6ParamsE)
        .other          _ZN7cutlass13device_kernelIN5flash11enable_sm90INS1_16FlashAttnFwdSm90INS1_25CollectiveMainloopFwdSm90ILi2EN4cute5tupleIJNS5_1CILi1EEES8_S8_EEENS6_IJNS7_ILi64EEESA_SA_EEELi512ENS_6half_tEfNS_4arch4Sm90ELb0ELb1ELb1ELb1ELb0ELb1ELb1ELb0ELb0ELb0ELb0ELb0EEENS1_21CollectiveEpilogueFwdINS6_IJSA_NS7_ILi512EEESA_EEES9_SC_SE_Li256ELb1ELb0ELb0ELb0EEENS1_36VarlenDynamicPersistentTileSchedulerILi64ELi64ELi256ELi32ELb0ELb0ELb1ELb1ELb0ELb1EEEEEEEEEvNT_6ParamsE,@"STO_CUDA_ENTRY STV_DEFAULT"
_ZN7cutlass13device_kernelIN5flash11enable_sm90INS1_16FlashAttnFwdSm90INS1_25CollectiveMainloopFwdSm90ILi2EN4cute5tupleIJNS5_1CILi1EEES8_S8_EEENS6_IJNS7_ILi64EEESA_SA_EEELi512ENS_6half_tEfNS_4arch4Sm90ELb0ELb1ELb1ELb1ELb0ELb1ELb1ELb0ELb0ELb0ELb0ELb0EEENS1_21CollectiveEpilogueFwdINS6_IJSA_NS7_ILi512EEESA_EEES9_SC_SE_Li256ELb1ELb0ELb0ELb0EEENS1_36VarlenDynamicPersistentTileSchedulerILi64ELi64ELi256ELi32ELb0ELb0ELb1ELb1ELb0ELb1EEEEEEEEEvNT_6ParamsE:
[----:B------:R-:W-:Y:S01]  /*0000*/  LDC R1, c[0x0][0x37c] ;  /* 0x0000df00ff017b82 */ /* 0x000fe20000000800 */
[----:B------:R-:W-:Y:S05]  /*0010*/  EXIT ;  /* 0x000000000000794d */ /* 0x000fea0003800000 */
.L_x_21:
        /* <DEDUP_REMOVED lines=14> */
.L_x_67:


//--------------------- .text._ZN7cutlass13device_kernelIN5flash11enable_sm90INS1_16FlashAttnFwdSm90INS1_25CollectiveMainloopFwdSm90ILi2EN4cute5tupleIJNS5_1CILi1EEES8_S8_EEENS6_IJNS7_ILi64EEESA_SA_EEELi512ENS_6half_tEfNS_4arch4Sm90ELb1ELb0ELb1ELb0ELb0ELb0ELb0ELb0ELb0ELb0ELb0ELb0EEENS1_21CollectiveEpilogueFwdINS6_IJSA_NS7_ILi512EEESA_EEES9_SC_SE_Li256ELb0ELb0ELb0ELb0EEENS1_30DynamicPersistentTileSchedulerILi256ELi32ELb0ELb0ELb1EEEEEEEEEvNT_6ParamsE --------------------------
	.section	.text._ZN7cutlass13device_kernelIN5flash11enable_sm90INS1_16FlashAttnFwdSm90INS1_25CollectiveMainloopFwdSm90ILi2EN4cute5tupleIJNS5_1CILi1EEES8_S8_EEENS6_IJNS7_ILi64EEESA_SA_EEELi512ENS_6half_tEfNS_4arch4Sm90ELb1ELb0ELb1ELb0ELb0ELb0ELb0ELb0ELb0ELb0ELb0ELb0EEENS1_21CollectiveEpilogueFwdINS6_IJSA_NS7_ILi512EEESA_EEES9_SC_SE_Li256ELb0ELb0ELb0ELb0EEENS1_30DynamicPersistentTileSchedulerILi256ELi32ELb0ELb0ELb1EEEEEEEEEvNT_6ParamsE,"ax",@progbits
	.align	128
.text._ZN7cutlass13device_kernelIN5flash11enable_sm90INS1_16FlashAttnFwdSm90INS1_25CollectiveMainloopFwdSm90ILi2EN4cute5tupleIJNS5_1CILi1EEES8_S8_EEENS6_IJNS7_ILi64EEESA_SA_EEELi512ENS_6half_tEfNS_4arch4Sm90ELb1ELb0ELb1ELb0ELb0ELb0ELb0ELb0ELb0ELb0ELb0ELb0EEENS1_21CollectiveEpilogueFwdINS6_IJSA_NS7_ILi512EEESA_EEES9_SC_SE_Li256ELb0ELb0ELb0ELb0EEENS1_30DynamicPersistentTileSchedulerILi256ELi32ELb0ELb0ELb1EEEEEEEEEvNT_6ParamsE:
        .type           _ZN7cutlass13device_kernelIN5flash11enable_sm90INS1_16FlashAttnFwdSm90INS1_25CollectiveMainloopFwdSm90ILi2EN4cute5tupleIJNS5_1CILi1EEES8_S8_EEENS6_IJNS7_ILi64EEESA_SA_EEELi512ENS_6half_tEfNS_4arch4Sm90ELb1ELb0ELb1ELb0ELb0ELb0ELb0ELb0ELb0ELb0ELb0ELb0EEENS1_21CollectiveEpilogueFwdINS6_IJSA_NS7_ILi512EEESA_EEES9_SC_SE_Li256ELb0ELb0ELb0ELb0EEENS1_30DynamicPersistentTileSchedulerILi256ELi32ELb0ELb0ELb1EEEEEEEEEvNT_6ParamsE,@function
        .size           _ZN7cutlass13device_kernelIN5flash11enable_sm90INS1_16FlashAttnFwdSm90INS1_25CollectiveMainloopFwdSm90ILi2EN4cute5tupleIJNS5_1CILi1EEES8_S8_EEENS6_IJNS7_ILi64EEESA_SA_EEELi512ENS_6half_tEfNS_4arch4Sm90ELb1ELb0ELb1ELb0ELb0ELb0ELb0ELb0ELb0ELb0ELb0ELb0EEENS1_21CollectiveEpilogueFwdINS6_IJSA_NS7_ILi512EEESA_EEES9_SC_SE_Li256ELb0ELb0ELb0ELb0EEENS1_30DynamicPersistentTileSchedulerILi256ELi32ELb0ELb0ELb1EEEEEEEEEvNT_6ParamsE,(.L_x_68 - _ZN7cutlass13device_kernelIN5flash11enable_sm90INS1_16FlashAttnFwdSm90INS1_25CollectiveMainloopFwdSm90ILi2EN4cute5tupleIJNS5_1CILi1EEES8_S8_EEENS6_IJNS7_ILi64EEESA_SA_EEELi512ENS_6half_tEfNS_4arch4Sm90ELb1ELb0ELb1ELb0ELb0ELb0ELb0ELb0ELb0ELb0ELb0ELb0EEENS1_21CollectiveEpilogueFwdINS6_IJSA_NS7_ILi512EEESA_EEES9_SC_SE_Li256ELb0ELb0ELb0ELb0EEENS1_30DynamicPersistentTileSchedulerILi256ELi32ELb0ELb0ELb1EEEEEEEEEvNT_6ParamsE)
        .other          _ZN7cutlass13device_kernelIN5flash11enable_sm90INS1_16FlashAttnFwdSm90INS1_25CollectiveMainloopFwdSm90ILi2EN4cute5tupleIJNS5_1CILi1EEES8_S8_EEENS6_IJNS7_ILi64EEESA_SA_EEELi512ENS_6half_tEfNS_4arch4Sm90ELb1ELb0ELb1ELb0ELb0ELb0ELb0ELb0ELb0ELb0ELb0ELb0EEENS1_21CollectiveEpilogueFwdINS6_IJSA_NS7_ILi512EEESA_EEES9_SC_SE_Li256ELb0ELb0ELb0ELb0EEENS1_30DynamicPersistentTileSchedulerILi256ELi32ELb0ELb0ELb1EEEEEEEEEvNT_6ParamsE,@"STO_CUDA_ENTRY STV_DEFAULT"
_ZN7cutlass13device_kernelIN5flash11enable_sm90INS1_16FlashAttnFwdSm90INS1_25CollectiveMainloopFwdSm90ILi2EN4cute5tupleIJNS5_1CILi1EEES8_S8_EEENS6_IJNS7_ILi64EEESA_SA_EEELi512ENS_6half_tEfNS_4arch4Sm90ELb1ELb0ELb1ELb0ELb0ELb0ELb0ELb0ELb0ELb0ELb0ELb0EEENS1_21CollectiveEpilogueFwdINS6_IJSA_NS7_ILi512EEESA_EEES9_SC_SE_Li256ELb0ELb0ELb0ELb0EEENS1_30DynamicPersistentTileSchedulerILi256ELi32ELb0ELb0ELb1EEEEEEEEEvNT_6ParamsE:
[----:B------:R-:W-:Y:S01]  /*0000*/  LDC R1, c[0x0][0x37c] ;  /* 0x0000df00ff017b82 */ /* 0x000fe20000000800 */
[----:B------:R-:W-:Y:S05]  /*0010*/  EXIT ;  /* 0x000000000000794d */ /* 0x000fea0003800000 */
.L_x_22:
        /* <DEDUP_REMOVED lines=14> */
.L_x_68:


//--------------------- .text._ZN7cutlass13device_kernelIN5flash11enable_sm90INS1_16FlashAttnFwdSm90INS1_25CollectiveMainloopFwdSm90ILi2EN4cute5tupleIJNS5_1CILi1EEES8_S8_EEENS6_IJNS7_ILi64EEESA_SA_EEELi512ENS_6half_tEfNS_4arch4Sm90ELb1ELb0ELb1ELb0ELb0ELb0ELb1ELb0ELb0ELb0ELb0ELb0EEENS1_21CollectiveEpilogueFwdINS6_IJSA_NS7_ILi512EEESA_EEES9_SC_SE_Li256ELb0ELb0ELb0ELb0EEENS1_30DynamicPersistentTileSchedulerILi256ELi32ELb0ELb0ELb1EEEEEEEEEvNT_6ParamsE --------------------------
	.section	.text._ZN7cutlass13device_kernelIN5flash11enable_sm90INS1_16FlashAttnFwdSm90INS1_25CollectiveMainloopFwdSm90ILi2EN4cute5tupleIJNS5_1CILi1EEES8_S8_EEENS6_IJNS7_ILi64EEESA_SA_EEELi512ENS_6half_tEfNS_4arch4Sm90ELb1ELb0ELb1ELb0ELb0ELb0ELb1ELb0ELb0ELb0ELb0ELb0EEENS1_21CollectiveEpilogueFwdINS6_IJSA_NS7_ILi512EEESA_EEES9_SC_SE_Li256ELb0ELb0ELb0ELb0EEENS1_30DynamicPersistentTileSchedulerILi256ELi32ELb0ELb0ELb1EEEEEEEEEvNT_6ParamsE,"ax",@progbits
	.align	128
.text._ZN7cutlass13device_kernelIN5flash11enable_sm90INS1_16FlashAttnFwdSm90INS1_25CollectiveMainloopFwdSm90ILi2EN4cute5tupleIJNS5_1CILi1EEES8_S8_EEENS6_IJNS7_ILi64EEESA_SA_EEELi512ENS_6half_tEfNS_4arch4Sm90ELb1ELb0ELb1ELb0ELb0ELb0ELb1ELb0ELb0ELb0ELb0ELb0EEENS1_21CollectiveEpilogueFwdINS6_IJSA_NS7_ILi512EEESA_EEES9_SC_SE_Li256ELb0ELb0ELb0ELb0EEENS1_30DynamicPersistentTileSchedulerILi256ELi32ELb0ELb0ELb1EEEEEEEEEvNT_6ParamsE:
        .type           _ZN7cutlass13device_kernelIN5flash11enable_sm90INS1_16FlashAttnFwdSm90INS1_25CollectiveMainloopFwdSm90ILi2EN4cute5tupleIJNS5_1CILi1EEES8_S8_EEENS6_IJNS7_ILi64EEESA_SA_EEELi512ENS_6half_tEfNS_4arch4Sm90ELb1ELb0ELb1ELb0ELb0ELb0ELb1ELb0ELb0ELb0ELb0ELb0EEENS1_21CollectiveEpilogueFwdINS6_IJSA_NS7_ILi512EEESA_EEES9_SC_SE_Li256ELb0ELb0ELb0ELb0EEENS1_30DynamicPersistentTileSchedulerILi256ELi32ELb0ELb0ELb1EEEEEEEEEvNT_6ParamsE,@function
        .size           _ZN7cutlass13device_kernelIN5flash11enable_sm90INS1_16FlashAttnFwdSm90INS1_25CollectiveMainloopFwdSm90ILi2EN4cute5tupleIJNS5_1CILi1EEES8_S8_EEENS6_IJNS7_ILi64EEESA_SA_EEELi512ENS_6half_tEfNS_4arch4Sm90ELb1ELb0ELb1ELb0ELb0ELb0ELb1ELb0ELb0ELb0ELb0ELb0EEENS1_21CollectiveEpilogueFwdINS6_IJSA_NS7_ILi512EEESA_EEES9_SC_SE_Li256ELb0ELb0ELb0ELb0EEENS1_30DynamicPersistentTileSchedulerILi256ELi32ELb0ELb0ELb1EEEEEEEEEvNT_6ParamsE,(.L_x_69 - _ZN7cutlass13device_kernelIN5flash11enable_sm90INS1_16FlashAttnFwdSm90INS1_25CollectiveMainloopFwdSm90ILi2EN4cute5tupleIJNS5_1CILi1EEES8_S8_EEENS6_IJNS7_ILi64EEESA_SA_EEELi512ENS_6half_tEfNS_4arch4Sm90ELb1ELb0ELb1ELb0ELb0ELb0ELb1ELb0ELb0ELb0ELb0ELb0EEENS1_21CollectiveEpilogueFwdINS6_IJSA_NS7_ILi512EEESA_EEES9_SC_SE_Li256ELb0ELb0ELb0ELb0EEENS1_30DynamicPersistentTileSchedulerILi256ELi32ELb0ELb0ELb1EEEEEEEEEvNT_6ParamsE)
        .other          _ZN7cutlass13device_kernelIN5flash11enable_sm90INS1_16FlashAttnFwdSm90INS1_25CollectiveMainloopFwdSm90ILi2EN4cute5tupleIJNS5_1CILi1EEES8_S8_EEENS6_IJNS7_ILi64EEESA_SA_EEELi512ENS_6half_tEfNS_4arch4Sm90ELb1ELb0ELb1ELb0ELb0ELb0ELb1ELb0ELb0ELb0ELb0ELb0EEENS1_21CollectiveEpilogueFwdINS6_IJSA_NS7_ILi512EEESA_EEES9_SC_SE_Li256ELb0ELb0ELb0ELb0EEENS1_30DynamicPersistentTileSchedulerILi256ELi32ELb0ELb0ELb1EEEEEEEEEvNT_6ParamsE,@"STO_CUDA_ENTRY STV_DEFAULT"
_ZN7cutlass13device_kernelIN5flash11enable_sm90INS1_16FlashAttnFwdSm90INS1_25CollectiveMainloopFwdSm90ILi2EN4cute5tupleIJNS5_1CILi1EEES8_S8_EEENS6_IJNS7_ILi64EEESA_SA_EEELi512ENS_6half_tEfNS_4arch4Sm90ELb1ELb0ELb1ELb0ELb0ELb0ELb1ELb0ELb0ELb0ELb0ELb0EEENS1_21CollectiveEpilogueFwdINS6_IJSA_NS7_ILi512EEESA_EEES9_SC_SE_Li256ELb0ELb0ELb0ELb0EEENS1_30DynamicPersistentTileSchedulerILi256ELi32ELb0ELb0ELb1EEEEEEEEEvNT_6ParamsE:
[----:B------:R-:W-:Y:S01]  /*0000*/  LDC R1, c[0x0][0x37c] ;  /* 0x0000df00ff017b82 */ /* 0x000fe20000000800 */
[----:B------:R-:W-:Y:S05]  /*0010*/  EXIT ;  /* 0x000000000000794d */ /* 0x000fea0003800000 */
.L_x_23:
        /* <DEDUP_REMOVED lines=14> */
.L_x_69:


//--------------------- .text._ZN7cutlass13device_kernelIN5flash11enable_sm90INS1_16FlashAttnFwdSm90INS1_25CollectiveMainloopFwdSm90ILi2EN4cute5tupleIJNS5_1CILi1EEES8_S8_EEENS6_IJNS7_ILi64EEESA_SA_EEELi512ENS_6half_tEfNS_4arch4Sm90ELb1ELb0ELb1ELb1ELb0ELb0ELb0ELb0ELb0ELb0ELb0ELb0EEENS1_21CollectiveEpilogueFwdINS6_IJSA_NS7_ILi512EEESA_EEES9_SC_SE_Li256ELb1ELb0ELb0ELb0EEENS1_36VarlenDynamicPersistentTileSchedulerILi64ELi64ELi256ELi32ELb0ELb0ELb1ELb1ELb1ELb1EEEEEEEEEvNT_6ParamsE --------------------------
	.section	.text._ZN7cutlass13device_kernelIN5flash11enable_sm90INS1_16FlashAttnFwdSm90INS1_25CollectiveMainloopFwdSm90ILi2EN4cute5tupleIJNS5_1CILi1EEES8_S8_EEENS6_IJNS7_ILi64EEESA_SA_EEELi512ENS_6half_tEfNS_4arch4Sm90ELb1ELb0ELb1ELb1ELb0ELb0ELb0ELb0ELb0ELb0ELb0ELb0EEENS1_21CollectiveEpilogueFwdINS6_IJSA_NS7_ILi512EEESA_EEES9_SC_SE_Li256ELb1ELb0ELb0ELb0EEENS1_36VarlenDynamicPersistentTileSchedulerILi64ELi64ELi256ELi32ELb0ELb0ELb1ELb1ELb1ELb1EEEEEEEEEvNT_6ParamsE,"ax",@progbits
	.align	128
.text._ZN7cutlass13device_kernelIN5flash11enable_sm90INS1_16FlashAttnFwdSm90INS1_25CollectiveMainloopFwdSm90ILi2EN4cute5tupleIJNS5_1CILi1EEES8_S8_EEENS6_IJNS7_ILi64EEESA_SA_EEELi512ENS_6half_tEfNS_4arch4Sm90ELb1ELb0ELb1ELb1ELb0ELb0ELb0ELb0ELb0ELb0ELb0ELb0EEENS1_21CollectiveEpilogueFwdINS6_IJSA_NS7_ILi512EEESA_EEES9_SC_SE_Li256ELb1ELb0ELb0ELb0EEENS1_36VarlenDynamicPersistentTileSchedulerILi64ELi64ELi256ELi32ELb0ELb0ELb1ELb1ELb1ELb1EEEEEEEEEvNT_6ParamsE:
        .type           _ZN7cutlass13device_kernelIN5flash11enable_sm90INS1_16FlashAttnFwdSm90INS1_25CollectiveMainloopFwdSm90ILi2EN4cute5tupleIJNS5_1CILi1EEES8_S8_EEENS6_IJNS7_ILi64EEESA_SA_EEELi512ENS_6half_tEfNS_4arch4Sm90ELb1ELb0ELb1ELb1ELb0ELb0ELb0ELb0ELb0ELb0ELb0ELb0EEENS1_21CollectiveEpilogueFwdINS6_IJSA_NS7_ILi512EEESA_EEES9_SC_SE_Li256ELb1ELb0ELb0ELb0EEENS1_36VarlenDynamicPersistentTileSchedulerILi64ELi64ELi256ELi32ELb0ELb0ELb1ELb1ELb1ELb1EEEEEEEEEvNT_6ParamsE,@function
        .size           _ZN7cutlass13device_kernelIN5flash11enable_sm90INS1_16FlashAttnFwdSm90INS1_25CollectiveMainloopFwdSm90ILi2EN4cute5tupleIJNS5_1CILi1EEES8_S8_EEENS6_IJNS7_ILi64EEESA_SA_EEELi512ENS_6half_tEfNS_4arch4Sm90ELb1ELb0ELb1ELb1ELb0ELb0ELb0ELb0ELb0ELb0ELb0ELb0EEENS1_21CollectiveEpilogueFwdINS6_IJSA_NS7_ILi512EEESA_EEES9_SC_SE_Li256ELb1ELb0ELb0ELb0EEENS1_36VarlenDynamicPersistentTileSchedulerILi64ELi64ELi256ELi32ELb0ELb0ELb1ELb1ELb1ELb1EEEEEEEEEvNT_6ParamsE,(.L_x_70 - _ZN7cutlass13device_kernelIN5flash11enable_sm90INS1_16FlashAttnFwdSm90INS1_25CollectiveMainloopFwdSm90ILi2EN4cute5tupleIJNS5_1CILi1EEES8_S8_EEENS6_IJNS7_ILi64EEESA_SA_EEELi512ENS_6half_tEfNS_4arch4Sm90ELb1ELb0ELb1ELb1ELb0ELb0ELb0ELb0ELb0ELb0ELb0ELb0EEENS1_21CollectiveEpilogueFwdINS6_IJSA_NS7_ILi512EEESA_EEES9_SC_SE_Li256ELb1ELb0ELb0ELb0EEENS1_36VarlenDynamicPersistentTileSchedulerILi64ELi64ELi256ELi32ELb0ELb0ELb1ELb1ELb1ELb1EEEEEEEEEvNT_6ParamsE)
        .other          _ZN7cutlass13device_kernelIN5flash11enable_sm90INS1_16FlashAttnFwdSm90INS1_25CollectiveMainloopFwdSm90ILi2EN4cute5tupleIJNS5_1CILi1EEES8_S8_EEENS6_IJNS7_ILi64EEESA_SA_EEELi512ENS_6half_tEfNS_4arch4Sm90ELb1ELb0ELb1ELb1ELb0ELb0ELb0ELb0ELb0ELb0ELb0ELb0EEENS1_21CollectiveEpilogueFwdINS6_IJSA_NS7_ILi512EEESA_EEES9_SC_SE_Li256ELb1ELb0ELb0ELb0EEENS1_36VarlenDynamicPersistentTileSchedulerILi64ELi64ELi256ELi32ELb0ELb0ELb1ELb1ELb1ELb1EEEEEEEEEvNT_6ParamsE,@"STO_CUDA_ENTRY STV_DEFAULT"
_ZN7cutlass13device_kernelIN5flash11enable_sm90INS1_16FlashAttnFwdSm90INS1_25CollectiveMainloopFwdSm90ILi2EN4cute5tupleIJNS5_1CILi1EEES8_S8_EEENS6_IJNS7_ILi64EEESA_SA_EEELi512ENS_6half_tEfNS_4arch4Sm90ELb1ELb0ELb1ELb1ELb0ELb0ELb0ELb0ELb0ELb0ELb0ELb0EEENS1_21CollectiveEpilogueFwdINS6_IJSA_NS7_ILi512EEESA_EEES9_SC_SE_Li256ELb1ELb0ELb0ELb0EEENS1_36VarlenDynamicPersistentTileSchedulerILi64ELi64ELi256ELi32ELb0ELb0ELb1ELb1ELb1ELb1EEEEEEEEEvNT_6ParamsE:
[----:B------:R-:W-:Y:S01]  /*0000*/  LDC R1, c[0x0][0x37c] ;  /* 0x0000df00ff017b82 */ /* 0x000fe20000000800 */
[----:B------:R-:W-:Y:S05]  /*0010*/  EXIT ;  /* 0x000000000000794d */ /* 0x000fea0003800000 */
.L_x_24:
        /* <DEDUP_REMOVED lines=14> */
.L_x_70:


//--------------------- .text._ZN7cutlass13device_kernelIN5flash11enable_sm90INS1_16FlashAttnFwdSm90INS1_25CollectiveMainloopFwdSm90ILi2EN4cute5tupleIJNS5_1CILi1EEES8_S8_EEENS6_IJNS7_ILi64EEESA_SA_EEELi512ENS_6half_tEfNS_4arch4Sm90ELb1ELb0ELb1ELb1ELb0ELb1ELb0ELb0ELb0ELb0ELb0ELb0EEENS1_21CollectiveEpilogueFwdINS6_IJSA_NS7_ILi512EEESA_EEES9_SC_SE_Li256ELb1ELb0ELb0ELb0EEENS1_36VarlenDynamicPersistentTileSchedulerILi64ELi64ELi256ELi32ELb0ELb0ELb1ELb1ELb1ELb1EEEEEEEEEvNT_6ParamsE --------------------------
	.section	.text._ZN7cutlass13device_kernelIN5flash11enable_sm90INS1_16FlashAttnFwdSm90INS1_25CollectiveMainloopFwdSm90ILi2EN4cute5tupleIJNS5_1CILi1EEES8_S8_EEENS6_IJNS7_ILi64EEESA_SA_EEELi512ENS_6half_tEfNS_4arch4Sm90ELb1ELb0ELb1ELb1ELb0ELb1ELb0ELb0ELb0ELb0ELb0ELb0EEENS1_21CollectiveEpilogueFwdINS6_IJSA_NS7_ILi512EEESA_EEES9_SC_SE_Li256ELb1ELb0ELb0ELb0EEENS1_36VarlenDynamicPersistentTileSchedulerILi64ELi64ELi256ELi32ELb0ELb0ELb1ELb1ELb1ELb1EEEEEEEEEvNT_6ParamsE,"ax",@progbits
	.align	128
.text._ZN7cutlass13device_kernelIN5flash11enable_sm90INS1_16FlashAttnFwdSm90INS1_25CollectiveMainloopFwdSm90ILi2EN4cute5tupleIJNS5_1CILi1EEES8_S8_EEENS6_IJNS7_ILi64EEESA_SA_EEELi512ENS_6half_tEfNS_4arch4Sm90ELb1ELb0ELb1ELb1ELb0ELb1ELb0ELb0ELb0ELb0ELb0ELb0EEENS1_21CollectiveEpilogueFwdINS6_IJSA_NS7_ILi512EEESA_EEES9_SC_SE_Li256ELb1ELb0ELb0ELb0EEENS1_36VarlenDynamicPersistentTileSchedulerILi64ELi64ELi256ELi32ELb0ELb0ELb1ELb1ELb1ELb1EEEEEEEEEvNT_6ParamsE:
        .type           _ZN7cutlass13device_kernelIN5flash11enable_sm90INS1_16FlashAttnFwdSm90INS1_25CollectiveMainloopFwdSm90ILi2EN4cute5tupleIJNS5_1CILi1EEES8_S8_EEENS6_IJNS7_ILi64EEESA_SA_EEELi512ENS_6half_tEfNS_4arch4Sm90ELb1ELb0ELb1ELb1ELb0ELb1ELb0ELb0ELb0ELb0ELb0ELb0EEENS1_21CollectiveEpilogueFwdINS6_IJSA_NS7_ILi512EEESA_EEES9_SC_SE_Li256ELb1ELb0ELb0ELb0EEENS1_36VarlenDynamicPersistentTileSchedulerILi64ELi64ELi256ELi32ELb0ELb0ELb1ELb1ELb1ELb1EEEEEEEEEvNT_6ParamsE,@function
        .size           _ZN7cutlass13device_kernelIN5flash11enable_sm90INS1_16FlashAttnFwdSm90INS1_25CollectiveMainloopFwdSm90ILi2EN4cute5tupleIJNS5_1CILi1EEES8_S8_EEENS6_IJNS7_ILi64EEESA_SA_EEELi512ENS_6half_tEfNS_4arch4Sm90ELb1ELb0ELb1ELb1ELb0ELb1ELb0ELb0ELb0ELb0ELb0ELb0EEENS1_21CollectiveEpilogueFwdINS6_IJSA_NS7_ILi512EEESA_EEES9_SC_SE_Li256ELb1ELb0ELb0ELb0EEENS1_36VarlenDynamicPersistentTileSchedulerILi64ELi64ELi256ELi32ELb0ELb0ELb1ELb1ELb1ELb1EEEEEEEEEvNT_6ParamsE,(.L_x_71 - _ZN7cutlass13device_kernelIN5flash11enable_sm90INS1_16FlashAttnFwdSm90INS1_25CollectiveMainloopFwdSm90ILi2EN4cute5tupleIJNS5_1CILi1EEES8_S8_EEENS6_IJNS7_ILi64EEESA_SA_EEELi512ENS_6half_tEfNS_4arch4Sm90ELb1ELb0ELb1ELb1ELb0ELb1ELb0ELb0ELb0ELb0ELb0ELb0EEENS1_21CollectiveEpilogueFwdINS6_IJSA_NS7_ILi512EEESA_EEES9_SC_SE_Li256ELb1ELb0ELb0ELb0EEENS1_36VarlenDynamicPersistentTileSchedulerILi64ELi64ELi256ELi32ELb0ELb0ELb1ELb1ELb1ELb1EEEEEEEEEvNT_6ParamsE)
        .other          _ZN7cutlass13device_kernelIN5flash11enable_sm90INS1_16FlashAttnFwdSm90INS1_25CollectiveMainloopFwdSm90ILi2EN4cute5tupleIJNS5_1CILi1EEES8_S8_EEENS6_IJNS7_ILi64EEESA_SA_EEELi512ENS_6half_tEfNS_4arch4Sm90ELb1ELb0ELb1ELb1ELb0ELb1ELb0ELb0ELb0ELb0ELb0ELb0EEENS1_21CollectiveEpilogueFwdINS6_IJSA_NS7_ILi512EEESA_EEES9_SC_SE_Li256ELb1ELb0ELb0ELb0EEENS1_36VarlenDynamicPersistentTileSchedulerILi64ELi64ELi256ELi32ELb0ELb0ELb1ELb1ELb1ELb1EEEEEEEEEvNT_6ParamsE,@"STO_CUDA_ENTRY STV_DEFAULT"
_ZN7cutlass13device_kernelIN5flash11enable_sm90INS1_16FlashAttnFwdSm90INS1_25CollectiveMainloopFwdSm90ILi2EN4cute5tupleIJNS5_1CILi1EEES8_S8_EEENS6_IJNS7_ILi64EEESA_SA_EEELi512ENS_6half_tEfNS_4arch4Sm90ELb1ELb0ELb1ELb1ELb0ELb1ELb0ELb0ELb0ELb0ELb0ELb0EEENS1_21CollectiveEpilogueFwdINS6_IJSA_NS7_ILi512EEESA_EEES9_SC_SE_Li256ELb1ELb0ELb0ELb0EEENS1_36VarlenDynamicPersistentTileSchedulerILi64ELi64ELi256ELi32ELb0ELb0ELb1ELb1ELb1ELb1EEEEEEEEEvNT_6ParamsE:
[----:B------:R-:W-:Y:S01]  /*0000*/  LDC R1, c[0x0][0x37c] ;  /* 0x0000df00ff017b82 */ /* 0x000fe20000000800 */
[----:B------:R-:W-:Y:S05]  /*0010*/  EXIT ;  /* 0x000000000000794d */ /* 0x000fea0003800000 */
.L_x_25:
        /* <DEDUP_REMOVED lines=14> */
.L_x_71:


//--------------------- .text._ZN7cutlass13device_kernelIN5flash11enable_sm90INS1_16FlashAttnFwdSm90INS1_25CollectiveMainloopFwdSm90ILi2EN4cute5tupleIJNS5_1CILi1EEES8_S8_EEENS6_IJNS7_ILi64EEESA_SA_EEELi512ENS_6half_tEfNS_4arch4Sm90ELb1ELb0ELb1ELb1ELb0ELb0ELb1ELb0ELb0ELb0ELb0ELb0EEENS1_21CollectiveEpilogueFwdINS6_IJSA_NS7_ILi512EEESA_EEES9_SC_SE_Li256ELb1ELb0ELb0ELb0EEENS1_36VarlenDynamicPersistentTileSchedulerILi64ELi64ELi256ELi32ELb0ELb0ELb1ELb1ELb1ELb1EEEEEEEEEvNT_6ParamsE --------------------------
	.section	.text._ZN7cutlass13device_kernelIN5flash11enable_sm90INS1_16FlashAttnFwdSm90INS1_25CollectiveMainloopFwdSm90ILi2EN4cute5tupleIJNS5_1CILi1EEES8_S8_EEENS6_IJNS7_ILi64EEESA_SA_EEELi512ENS_6half_tEfNS_4arch4Sm90ELb1ELb0ELb1ELb1ELb0ELb0ELb1ELb0ELb0ELb0ELb0ELb0EEENS1_21CollectiveEpilogueFwdINS6_IJSA_NS7_ILi512EEESA_EEES9_SC_SE_Li256ELb1ELb0ELb0ELb0EEENS1_36VarlenDynamicPersistentTileSchedulerILi64ELi64ELi256ELi32ELb0ELb0ELb1ELb1ELb1ELb1EEEEEEEEEvNT_6ParamsE,"ax",@progbits
	.align	128
.text._ZN7cutlass13device_kernelIN5flash11enable_sm90INS1_16FlashAttnFwdSm90INS1_25CollectiveMainloopFwdSm90ILi2EN4cute5tupleIJNS5_1CILi1EEES8_S8_EEENS6_IJNS7_ILi64EEESA_SA_EEELi512ENS_6half_tEfNS_4arch4Sm90ELb1ELb0ELb1ELb1ELb0ELb0ELb1ELb0ELb0ELb0ELb0ELb0EEENS1_21CollectiveEpilogueFwdINS6_IJSA_NS7_ILi512EEESA_EEES9_SC_SE_Li256ELb1ELb0ELb0ELb0EEENS1_36VarlenDynamicPersistentTileSchedulerILi64ELi64ELi256ELi32ELb0ELb0ELb1ELb1ELb1ELb1EEEEEEEEEvNT_6ParamsE:
        .type           _ZN7cutlass13device_kernelIN5flash11enable_sm90INS1_16FlashAttnFwdSm90INS1_25CollectiveMainloopFwdSm90ILi2EN4cute5tupleIJNS5_1CILi1EEES8_S8_EEENS6_IJNS7_ILi64EEESA_SA_EEELi512ENS_6half_tEfNS_4arch4Sm90ELb1ELb0ELb1ELb1ELb0ELb0ELb1ELb0ELb0ELb0ELb0ELb0EEENS1_21CollectiveEpilogueFwdINS6_IJSA_NS7_ILi512EEESA_EEES9_SC_SE_Li256ELb1ELb0ELb0ELb0EEENS1_36VarlenDynamicPersistentTileSchedulerILi64ELi64ELi256ELi32ELb0ELb0ELb1ELb1ELb1ELb1EEEEEEEEEvNT_6ParamsE,@function
        .size           _ZN7cutlass13device_kernelIN5flash11enable_sm90INS1_16FlashAttnFwdSm90INS1_25CollectiveMainloopFwdSm90ILi2EN4cute5tupleIJNS5_1CILi1EEES8_S8_EEENS6_IJNS7_ILi64EEESA_SA_EEELi512ENS_6half_tEfNS_4arch4Sm90ELb1ELb0ELb1ELb1ELb0ELb0ELb1ELb0ELb0ELb0ELb0ELb0EEENS1_21CollectiveEpilogueFwdINS6_IJSA_NS7_ILi512EEESA_EEES9_SC_SE_Li256ELb1ELb0ELb0ELb0EEENS1_36VarlenDynamicPersistentTileSchedulerILi64ELi64ELi256ELi32ELb0ELb0ELb1ELb1ELb1ELb1EEEEEEEEEvNT_6ParamsE,(.L_x_72 - _ZN7cutlass13device_kernelIN5flash11enable_sm90INS1_16FlashAttnFwdSm90INS1_25CollectiveMainloopFwdSm90ILi2EN4cute5tupleIJNS5_1CILi1EEES8_S8_EEENS6_IJNS7_ILi64EEESA_SA_EEELi512ENS_6half_tEfNS_4arch4Sm90ELb1ELb0ELb1ELb1ELb0ELb0ELb1ELb0ELb0ELb0ELb0ELb0EEENS1_21CollectiveEpilogueFwdINS6_IJSA_NS7_ILi512EEESA_EEES9_SC_SE_Li256ELb1ELb0ELb0ELb0EEENS1_36VarlenDynamicPersistentTileSchedulerILi64ELi64ELi256ELi32ELb0ELb0ELb1ELb1ELb1ELb1EEEEEEEEEvNT_6ParamsE)
        .other          _ZN7cutlass13device_kernelIN5flash11enable_sm90INS1_16FlashAttnFwdSm90INS1_25CollectiveMainloopFwdSm90ILi2EN4cute5tupleIJNS5_1CILi1EEES8_S8_EEENS6_IJNS7_ILi64EEESA_SA_EEELi512ENS_6half_tEfNS_4arch4Sm90ELb1ELb0ELb1ELb1ELb0ELb0ELb1ELb0ELb0ELb0ELb0ELb0EEENS1_21CollectiveEpilogueFwdINS6_IJSA_NS7_ILi512EEESA_EEES9_SC_SE_Li256ELb1ELb0ELb0ELb0EEENS1_36VarlenDynamicPersistentTileSchedulerILi64ELi64ELi256ELi32ELb0ELb0ELb1ELb1ELb1ELb1EEEEEEEEEvNT_6ParamsE,@"STO_CUDA_ENTRY STV_DEFAULT"
_ZN7cutlass13device_kernelIN5flash11enable_sm90INS1_16FlashAttnFwdSm90INS1_25CollectiveMainloopFwdSm90ILi2EN4cute5tupleIJNS5_1CILi1EEES8_S8_EEENS6_IJNS7_ILi64EEESA_SA_EEELi512ENS_6half_tEfNS_4arch4Sm90ELb1ELb0ELb1ELb1ELb0ELb0ELb1ELb0ELb0ELb0ELb0ELb0EEENS1_21CollectiveEpilogueFwdINS6_IJSA_NS7_ILi512EEESA_EEES9_SC_SE_Li256ELb1ELb0ELb0ELb0EEENS1_36VarlenDynamicPersistentTileSchedulerILi64ELi64ELi256ELi32ELb0ELb0ELb1ELb1ELb1ELb1EEEEEEEEEvNT_6ParamsE:
[----:B------:R-:W-:Y:S01]  /*0000*/  LDC R1, c[0x0][0x37c] ;  /* 0x0000df00ff017b82 */ /* 0x000fe20000000800 */
[----:B------:R-:W-:Y:S05]  /*0010*/  EXIT ;  /* 0x000000000000794d */ /* 0x000fea0003800000 */
.L_x_26:
        /* <DEDUP_REMOVED lines=14> */
.L_x_72:


//--------------------- .text._ZN7cutlass13device_kernelIN5flash11enable_sm90INS1_16FlashAttnFwdSm90INS1_25CollectiveMainloopFwdSm90ILi2EN4cute5tupleIJNS5_1CILi1EEES8_S8_EEENS6_IJNS7_ILi64EEESA_SA_EEELi512ENS_6half_tEfNS_4arch4Sm90ELb1ELb0ELb1ELb1ELb0ELb1ELb1ELb0ELb0ELb0ELb0ELb0EEENS1_21CollectiveEpilogueFwdINS6_IJSA_NS7_ILi512EEESA_EEES9_SC_SE_Li256ELb1ELb0ELb0ELb0EEENS1_36VarlenDynamicPersistentTileSchedulerILi64ELi64ELi256ELi32ELb0ELb0ELb1ELb1ELb1ELb1EEEEEEEEEvNT_6ParamsE --------------------------
	.section	.text._ZN7cutlass13device_kernelIN5flash11enable_sm90INS1_16FlashAttnFwdSm90INS1_25CollectiveMainloopFwdSm90ILi2EN4cute5tupleIJNS5_1CILi1EEES8_S8_EEENS6_IJNS7_ILi64EEESA_SA_EEELi512ENS_6half_tEfNS_4arch4Sm90ELb1ELb0ELb1ELb1ELb0ELb1ELb1ELb0ELb0ELb0ELb0ELb0EEENS1_21CollectiveEpilogueFwdINS6_IJSA_NS7_ILi512EEESA_EEES9_SC_SE_Li256ELb1ELb0ELb0ELb0EEENS1_36VarlenDynamicPersistentTileSchedulerILi64ELi64ELi256ELi32ELb0ELb0ELb1ELb1ELb1ELb1EEEEEEEEEvNT_6ParamsE,"ax",@progbits
	.align	128
.text._ZN7cutlass13device_kernelIN5flash11enable_sm90INS1_16FlashAttnFwdSm90INS1_25CollectiveMainloopFwdSm90ILi2EN4cute5tupleIJNS5_1CILi1EEES8_S8_EEENS6_IJNS7_ILi64EEESA_SA_EEELi512ENS_6half_tEfNS_4arch4Sm90ELb1ELb0ELb1ELb1ELb0ELb1ELb1ELb0ELb0ELb0ELb0ELb0EEENS1_21CollectiveEpilogueFwdINS6_IJSA_NS7_ILi512EEESA_EEES9_SC_SE_Li256ELb1ELb0ELb0ELb0EEENS1_36VarlenDynamicPersistentTileSchedulerILi64ELi64ELi256ELi32ELb0ELb0ELb1ELb1ELb1ELb1EEEEEEEEEvNT_6ParamsE:
        .type           _ZN7cutlass13device_kernelIN5flash11enable_sm90INS1_16FlashAttnFwdSm90INS1_25CollectiveMainloopFwdSm90ILi2EN4cute5tupleIJNS5_1CILi1EEES8_S8_EEENS6_IJNS7_ILi64EEESA_SA_EEELi512ENS_6half_tEfNS_4arch4Sm90ELb1ELb0ELb1ELb1ELb0ELb1ELb1ELb0ELb0ELb0ELb0ELb0EEENS1_21CollectiveEpilogueFwdINS6_IJSA_NS7_ILi512EEESA_EEES9_SC_SE_Li256ELb1ELb0ELb0ELb0EEENS1_36VarlenDynamicPersistentTileSchedulerILi64ELi64ELi256ELi32ELb0ELb0ELb1ELb1ELb1ELb1EEEEEEEEEvNT_6ParamsE,@function
        .size           _ZN7cutlass13device_kernelIN5flash11enable_sm90INS1_16FlashAttnFwdSm90INS1_25CollectiveMainloopFwdSm90ILi2EN4cute5tupleIJNS5_1CILi1EEES8_S8_EEENS6_IJNS7_ILi64EEESA_SA_EEELi512ENS_6half_tEfNS_4arch4Sm90ELb1ELb0ELb1ELb1ELb0ELb1ELb1ELb0ELb0ELb0ELb0ELb0EEENS1_21CollectiveEpilogueFwdINS6_IJSA_NS7_ILi512EEESA_EEES9_SC_SE_Li256ELb1ELb0ELb0ELb0EEENS1_36VarlenDynamicPersistentTileSchedulerILi64ELi64ELi256ELi32ELb0ELb0ELb1ELb1ELb1ELb1EEEEEEEEEvNT_6ParamsE,(.L_x_73 - _ZN7cutlass13device_kernelIN5flash11enable_sm90INS1_16FlashAttnFwdSm90INS1_25CollectiveMainloopFwdSm90ILi2EN4cute5tupleIJNS5_1CILi1EEES8_S8_EEENS6_IJNS7_ILi64EEESA_SA_EEELi512ENS_6half_tEfNS_4arch4Sm90ELb1ELb0ELb1ELb1ELb0ELb1ELb1ELb0ELb0ELb0ELb0ELb0EEENS1_21CollectiveEpilogueFwdINS6_IJSA_NS7_ILi512EEESA_EEES9_SC_SE_Li256ELb1ELb0ELb0ELb0EEENS1_36VarlenDynamicPersistentTileSchedulerILi64ELi64ELi256ELi32ELb0ELb0ELb1ELb1ELb1ELb1EEEEEEEEEvNT_6ParamsE)
        .other          _ZN7cutlass13device_kernelIN5flash11enable_sm90INS1_16FlashAttnFwdSm90INS1_25CollectiveMainloopFwdSm90ILi2EN4cute5tupleIJNS5_1CILi1EEES8_S8_EEENS6_IJNS7_ILi64EEESA_SA_EEELi512ENS_6half_tEfNS_4arch4Sm90ELb1ELb0ELb1ELb1ELb0ELb1ELb1ELb0ELb0ELb0ELb0ELb0EEENS1_21CollectiveEpilogueFwdINS6_IJSA_NS7_ILi512EEESA_EEES9_SC_SE_Li256ELb1ELb0ELb0ELb0EEENS1_36VarlenDynamicPersistentTileSchedulerILi64ELi64ELi256ELi32ELb0ELb0ELb1ELb1ELb1ELb1EEEEEEEEEvNT_6ParamsE,@"STO_CUDA_ENTRY STV_DEFAULT"
_ZN7cutlass13device_kernelIN5flash11enable_sm90INS1_16FlashAttnFwdSm90INS1_25CollectiveMainloopFwdSm90ILi2EN4cute5tupleIJNS5_1CILi1EEES8_S8_EEENS6_IJNS7_ILi64EEESA_SA_EEELi512ENS_6half_tEfNS_4arch4Sm90ELb1ELb0ELb1ELb1ELb0ELb1ELb1ELb0ELb0ELb0ELb0ELb0EEENS1_21CollectiveEpilogueFwdINS6_IJSA_NS7_ILi512EEESA_EEES9_SC_SE_Li256ELb1ELb0ELb0ELb0EEENS1_36VarlenDynamicPersistentTileSchedulerILi64ELi64ELi256ELi32ELb0ELb0ELb1ELb1ELb1ELb1EEEEEEEEEvNT_6ParamsE:
[----:B------:R-:W-:Y:S01]  /*0000*/  LDC R1, c[0x0][0x37c] ;  /* 0x0000df00ff017b82 */ /* 0x000fe20000000800 */
[----:B------:R-:W-:Y:S05]  /*0010*/  EXIT ;  /* 0x000000000000794d */ /* 0x000fea0003800000 */
.L_x_27:
        /* <DEDUP_REMOVED lines=14> */
.L_x_73:


//--------------------- .text._ZN7cutlass13device_kernelIN5flash11enable_sm90INS1_16FlashAttnFwdSm90INS1_25CollectiveMainloopFwdSm90ILi2EN4cute5tupleIJNS5_1CILi1EEES8_S8_EEENS6_IJNS7_ILi128EEENS7_ILi96EEENS7_ILi64EEEEEELi256ENS_6half_tEfNS_4arch4Sm90ELb0ELb0ELb1ELb0ELb0ELb0ELb0ELb1ELb0ELb0ELb0ELb0EEENS1_21CollectiveEpilogueFwdINS6_IJSA_NS7_ILi256EEESB_EEES9_SE_SG_Li256ELb0ELb0ELb0ELb0EEENS1_29StaticPersistentTileSchedulerILb0EEEEEEEEEvNT_6ParamsE --------------------------
	.section	.text._ZN7cutlass13device_kernelIN5flash11enable_sm90INS1_16FlashAttnFwdSm90INS1_25CollectiveMainloopFwdSm90ILi2EN4cute5tupleIJNS5_1CILi1EEES8_S8_EEENS6_IJNS7_ILi128EEENS7_ILi96EEENS7_ILi64EEEEEELi256ENS_6half_tEfNS_4arch4Sm90ELb0ELb0ELb1ELb0ELb0ELb0ELb0ELb1ELb0ELb0ELb0ELb0EEENS1_21CollectiveEpilogueFwdINS6_IJSA_NS7_ILi256EEESB_EEES9_SE_SG_Li256ELb0ELb0ELb0ELb0EEENS1_29StaticPersistentTileSchedulerILb0EEEEEEEEEvNT_6ParamsE,"ax",@progbits
	.align	128
.text._ZN7cutlass13device_kernelIN5flash11enable_sm90INS1_16FlashAttnFwdSm90INS1_25CollectiveMainloopFwdSm90ILi2EN4cute5tupleIJNS5_1CILi1EEES8_S8_EEENS6_IJNS7_ILi128EEENS7_ILi96EEENS7_ILi64EEEEEELi256ENS_6half_tEfNS_4arch4Sm90ELb0ELb0ELb1ELb0ELb0ELb0ELb0ELb1ELb0ELb0ELb0ELb0EEENS1_21CollectiveEpilogueFwdINS6_IJSA_NS7_ILi256EEESB_EEES9_SE_SG_Li256ELb0ELb0ELb0ELb0EEENS1_29StaticPersistentTileSchedulerILb0EEEEEEEEEvNT_6ParamsE:
        .type           _ZN7cutlass13device_kernelIN5flash11enable_sm90INS1_16FlashAttnFwdSm90INS1_25CollectiveMainloopFwdSm90ILi2EN4cute5tupleIJNS5_1CILi1EEES8_S8_EEENS6_IJNS7_ILi128EEENS7_ILi96EEENS7_ILi64EEEEEELi256ENS_6half_tEfNS_4arch4Sm90ELb0ELb0ELb1ELb0ELb0ELb0ELb0ELb1ELb0ELb0ELb0ELb0EEENS1_21CollectiveEpilogueFwdINS6_IJSA_NS7_ILi256EEESB_EEES9_SE_SG_Li256ELb0ELb0ELb0ELb0EEENS1_29StaticPersistentTileSchedulerILb0EEEEEEEEEvNT_6ParamsE,@function
        .size           _ZN7cutlass13device_kernelIN5flash11enable_sm90INS1_16FlashAttnFwdSm90INS1_25CollectiveMainloopFwdSm90ILi2EN4cute5tupleIJNS5_1CILi1EEES8_S8_EEENS6_IJNS7_ILi128EEENS7_ILi96EEENS7_ILi64EEEEEELi256ENS_6half_tEfNS_4arch4Sm90ELb0ELb0ELb1ELb0ELb0ELb0ELb0ELb1ELb0ELb0ELb0ELb0EEENS1_21CollectiveEpilogueFwdINS6_IJSA_NS7_ILi256EEESB_EEES9_SE_SG_Li256ELb0ELb0ELb0ELb0EEENS1_29StaticPersistentTileSchedulerILb0EEEEEEEEEvNT_6ParamsE,(.L_x_74 - _ZN7cutlass13device_kernelIN5flash11enable_sm90INS1_16FlashAttnFwdSm90INS1_25CollectiveMainloopFwdSm90ILi2EN4cute5tupleIJNS5_1CILi1EEES8_S8_EEENS6_IJNS7_ILi128EEENS7_ILi96EEENS7_ILi64EEEEEELi256ENS_6half_tEfNS_4arch4Sm90ELb0ELb0ELb1ELb0ELb0ELb0ELb0ELb1ELb0ELb0ELb0ELb0EEENS1_21CollectiveEpilogueFwdINS6_IJSA_NS7_ILi256EEESB_EEES9_SE_SG_Li256ELb0ELb0ELb0ELb0EEENS1_29StaticPersistentTileSchedulerILb0EEEEEEEEEvNT_6ParamsE)
        .other          _ZN7cutlass13device_kernelIN5flash11enable_sm90INS1_16FlashAttnFwdSm90INS1_25CollectiveMainloopFwdSm90ILi2EN4cute5tupleIJNS5_1CILi1EEES8_S8_EEENS6_IJNS7_ILi128EEENS7_ILi96EEENS7_ILi64EEEEEELi256ENS_6half_tEfNS_4arch4Sm90ELb0ELb0ELb1ELb0ELb0ELb0ELb0ELb1ELb0ELb0ELb0ELb0EEENS1_21CollectiveEpilogueFwdINS6_IJSA_NS7_ILi256EEESB_EEES9_SE_SG_Li256ELb0ELb0ELb0ELb0EEENS1_29StaticPersistentTileSchedulerILb0EEEEEEEEEvNT_6ParamsE,@"STO_CUDA_ENTRY STV_DEFAULT"
_ZN7cutlass13device_kernelIN5flash11enable_sm90INS1_16FlashAttnFwdSm90INS1_25CollectiveMainloopFwdSm90ILi2EN4cute5tupleIJNS5_1CILi1EEES8_S8_EEENS6_IJNS7_ILi128EEENS7_ILi96EEENS7_ILi64EEEEEELi256ENS_6half_tEfNS_4arch4Sm90ELb0ELb0ELb1ELb0ELb0ELb0ELb0ELb1ELb0ELb0ELb0ELb0EEENS1_21CollectiveEpilogueFwdINS6_IJSA_NS7_ILi256EEESB_EEES9_SE_SG_Li256ELb0ELb0ELb0ELb0EEENS1_29StaticPersistentTileSchedulerILb0EEEEEEEEEvNT_6ParamsE:
[----:B------:R-:W-:Y:S01]  /*0000*/  LDC R1, c[0x0][0x37c] ;  /* 0x0000df00ff017b82 */ /* 0x000fe20000000800 */
[----:B------:R-:W-:Y:S05]  /*0010*/  EXIT ;  /* 0x000000000000794d */ /* 0x000fea0003800000 */
.L_x_28:
        /* <DEDUP_REMOVED lines=14> */
.L_x_74:


//--------------------- .text._ZN7cutlass13device_kernelIN5flash11enable_sm90INS1_16FlashAttnFwdSm90INS1_25CollectiveMainloopFwdSm90ILi2EN4cute5tupleIJNS5_1CILi1EEES8_S8_EEENS6_IJNS7_ILi128EEENS7_ILi96EEENS7_ILi64EEEEEELi256ENS_6half_tEfNS_4arch4Sm90ELb0ELb0ELb1ELb0ELb0ELb0ELb1ELb1ELb0ELb0ELb0ELb0EEENS1_21CollectiveEpilogueFwdINS6_IJSA_NS7_ILi256EEESB_EEES9_SE_SG_Li256ELb0ELb0ELb0ELb0EEENS1_29StaticPersistentTileSchedulerILb0EEEEEEEEEvNT_6ParamsE --------------------------
	.section	.text._ZN7cutlass13device_kernelIN5flash11enable_sm90INS1_16FlashAttnFwdSm90INS1_25CollectiveMainloopFwdSm90ILi2EN4cute5tupleIJNS5_1CILi1EEES8_S8_EEENS6_IJNS7_ILi128EEENS7_ILi96EEENS7_ILi64EEEEEELi256ENS_6half_tEfNS_4arch4Sm90ELb0ELb0ELb1ELb0ELb0ELb0ELb1ELb1ELb0ELb0ELb0ELb0EEENS1_21CollectiveEpilogueFwdINS6_IJSA_NS7_ILi256EEESB_EEES9_SE_SG_Li256ELb0ELb0ELb0ELb0EEENS1_29StaticPersistentTileSchedulerILb0EEEEEEEEEvNT_6ParamsE,"ax",@progbits
	.align	128
.text._ZN7cutlass13device_kernelIN5flash11enable_sm90INS1_16FlashAttnFwdSm90INS1_25CollectiveMainloopFwdSm90ILi2EN4cute5tupleIJNS5_1CILi1EEES8_S8_EEENS6_IJNS7_ILi128EEENS7_ILi96EEENS7_ILi64EEEEEELi256ENS_6half_tEfNS_4arch4Sm90ELb0ELb0ELb1ELb0ELb0ELb0ELb1ELb1ELb0ELb0ELb0ELb0EEENS1_21CollectiveEpilogueFwdINS6_IJSA_NS7_ILi256EEESB_EEES9_SE_SG_Li256ELb0ELb0ELb0ELb0EEENS1_29StaticPersistentTileSchedulerILb0EEEEEEEEEvNT_6ParamsE:
        .type           _ZN7cutlass13device_kernelIN5flash11enable_sm90INS1_16FlashAttnFwdSm90INS1_25CollectiveMainloopFwdSm90ILi2EN4cute5tupleIJNS5_1CILi1EEES8_S8_EEENS6_IJNS7_ILi128EEENS7_ILi96EEENS7_ILi64EEEEEELi256ENS_6half_tEfNS_4arch4Sm90ELb0ELb0ELb1ELb0ELb0ELb0ELb1ELb1ELb0ELb0ELb0ELb0EEENS1_21CollectiveEpilogueFwdINS6_IJSA_NS7_ILi256EEESB_EEES9_SE_SG_Li256ELb0ELb0ELb0ELb0EEENS1_29StaticPersistentTileSchedulerILb0EEEEEEEEEvNT_6ParamsE,@function
        .size           _ZN7cutlass13device_kernelIN5flash11enable_sm90INS1_16FlashAttnFwdSm90INS1_25CollectiveMainloopFwdSm90ILi2EN4cute5tupleIJNS5_1CILi1EEES8_S8_EEENS6_IJNS7_ILi128EEENS7_ILi96EEENS7_ILi64EEEEEELi256ENS_6half_tEfNS_4arch4Sm90ELb0ELb0ELb1ELb0ELb0ELb0ELb1ELb1ELb0ELb0ELb0ELb0EEENS1_21CollectiveEpilogueFwdINS6_IJSA_NS7_ILi256EEESB_EEES9_SE_SG_Li256ELb0ELb0ELb0ELb0EEENS1_29StaticPersistentTileSchedulerILb0EEEEEEEEEvNT_6ParamsE,(.L_x_75 - _ZN7cutlass13device_kernelIN5flash11enable_sm90INS1_16FlashAttnFwdSm90INS1_25CollectiveMainloopFwdSm90ILi2EN4cute5tupleIJNS5_1CILi1EEES8_S8_EEENS6_IJNS7_ILi128EEENS7_ILi96EEENS7_ILi64EEEEEELi256ENS_6half_tEfNS_4arch4Sm90ELb0ELb0ELb1ELb0ELb0ELb0ELb1ELb1ELb0ELb0ELb0ELb0EEENS1_21CollectiveEpilogueFwdINS6_IJSA_NS7_ILi256EEESB_EEES9_SE_SG_Li256ELb0ELb0ELb0ELb0EEENS1_29StaticPersistentTileSchedulerILb0EEEEEEEEEvNT_6ParamsE)
        .other          _ZN7cutlass13device_kernelIN5flash11enable_sm90INS1_16FlashAttnFwdSm90INS1_25CollectiveMainloopFwdSm90ILi2EN4cute5tupleIJNS5_1CILi1EEES8_S8_EEENS6_IJNS7_ILi128EEENS7_ILi96EEENS7_ILi64EEEEEELi256ENS_6half_tEfNS_4arch4Sm90ELb0ELb0ELb1ELb0ELb0ELb0ELb1ELb1ELb0ELb0ELb0ELb0EEENS1_21CollectiveEpilogueFwdINS6_IJSA_NS7_ILi256EEESB_EEES9_SE_SG_Li256ELb0ELb0ELb0ELb0EEENS1_29StaticPersistentTileSchedulerILb0EEEEEEEEEvNT_6ParamsE,@"STO_CUDA_ENTRY STV_DEFAULT"
_ZN7cutlass13device_kernelIN5flash11enable_sm90INS1_16FlashAttnFwdSm90INS1_25CollectiveMainloopFwdSm90ILi2EN4cute5tupleIJNS5_1CILi1EEES8_S8_EEENS6_IJNS7_ILi128EEENS7_ILi96EEENS7_ILi64EEEEEELi256ENS_6half_tEfNS_4arch4Sm90ELb0ELb0ELb1ELb0ELb0ELb0ELb1ELb1ELb0ELb0ELb0ELb0EEENS1_21CollectiveEpilogueFwdINS6_IJSA_NS7_ILi256EEESB_EEES9_SE_SG_Li256ELb0ELb0ELb0ELb0EEENS1_29StaticPersistentTileSchedulerILb0EEEEEEEEEvNT_6ParamsE:
[----:B------:R-:W-:Y:S01]  /*0000*/  LDC R1, c[0x0][0x37c] ;  /* 0x0000df00ff017b82 */ /* 0x000fe20000000800 */
[----:B------:R-:W-:Y:S05]  /*0010*/  EXIT ;  /* 0x000000000000794d */ /* 0x000fea0003800000 */
.L_x_29:
        /* <DEDUP_REMOVED lines=14> */
.L_x_75:


//--------------------- .text._ZN7cutlass13device_kernelIN5flash11enable_sm90INS1_16FlashAttnFwdSm90INS1_25CollectiveMainloopFwdSm90ILi2EN4cute5tupleIJNS5_1CILi1EEES8_S8_EEENS6_IJNS7_ILi128EEENS7_ILi96EEENS7_ILi64EEEEEELi256ENS_6half_tEfNS_4arch4Sm90ELb0ELb0ELb1ELb1ELb0ELb0ELb0ELb1ELb0ELb0ELb0ELb0EEENS1_21CollectiveEpilogueFwdINS6_IJSA_NS7_ILi256EEESB_EEES9_SE_SG_Li256ELb1ELb0ELb0ELb0EEENS1_36VarlenDynamicPersistentTileSchedulerILi128ELi96ELi256ELi32ELb0ELb0ELb1ELb0ELb1ELb1EEEEEEEEEvNT_6ParamsE --------------------------
	.section	.text._ZN7cutlass13device_kernelIN5flash11enable_sm90INS1_16FlashAttnFwdSm90INS1_25CollectiveMainloopFwdSm90ILi2EN4cute5tupleIJNS5_1CILi1EEES8_S8_EEENS6_IJNS7_ILi128EEENS7_ILi96EEENS7_ILi64EEEEEELi256ENS_6half_tEfNS_4arch4Sm90ELb0ELb0ELb1ELb1ELb0ELb0ELb0ELb1ELb0ELb0ELb0ELb0EEENS1_21CollectiveEpilogueFwdINS6_IJSA_NS7_ILi256EEESB_EEES9_SE_SG_Li256ELb1ELb0ELb0ELb0EEENS1_36VarlenDynamicPersistentTileSchedulerILi128ELi96ELi256ELi32ELb0ELb0ELb1ELb0ELb1ELb1EEEEEEEEEvNT_6ParamsE,"ax",@progbits
	.align	128
.text._ZN7cutlass13device_kernelIN5flash11enable_sm90INS1_16FlashAttnFwdSm90INS1_25CollectiveMainloopFwdSm90ILi2EN4cute5tupleIJNS5_1CILi1EEES8_S8_EEENS6_IJNS7_ILi128EEENS7_ILi96EEENS7_ILi64EEEEEELi256ENS_6half_tEfNS_4arch4Sm90ELb0ELb0ELb1ELb1ELb0ELb0ELb0ELb1ELb0ELb0ELb0ELb0EEENS1_21CollectiveEpilogueFwdINS6_IJSA_NS7_ILi256EEESB_EEES9_SE_SG_Li256ELb1ELb0ELb0ELb0EEENS1_36VarlenDynamicPersistentTileSchedulerILi128ELi96ELi256ELi32ELb0ELb0ELb1ELb0ELb1ELb1EEEEEEEEEvNT_6ParamsE:
        .type           _ZN7cutlass13device_kernelIN5flash11enable_sm90INS1_16FlashAttnFwdSm90INS1_25CollectiveMainloopFwdSm90ILi2EN4cute5tupleIJNS5_1CILi1EEES8_S8_EEENS6_IJNS7_ILi128EEENS7_ILi96EEENS7_ILi64EEEEEELi256ENS_6half_tEfNS_4arch4Sm90ELb0ELb0ELb1ELb1ELb0ELb0ELb0ELb1ELb0ELb0ELb0ELb0EEENS1_21CollectiveEpilogueFwdINS6_IJSA_NS7_ILi256EEESB_EEES9_SE_SG_Li256ELb1ELb0ELb0ELb0EEENS1_36VarlenDynamicPersistentTileSchedulerILi128ELi96ELi256ELi32ELb0ELb0ELb1ELb0ELb1ELb1EEEEEEEEEvNT_6ParamsE,@function
        .size           _ZN7cutlass13device_kernelIN5flash11enable_sm90INS1_16FlashAttnFwdSm90INS1_25CollectiveMainloopFwdSm90ILi2EN4cute5tupleIJNS5_1CILi1EEES8_S8_EEENS6_IJNS7_ILi128EEENS7_ILi96EEENS7_ILi64EEEEEELi256ENS_6half_tEfNS_4arch4Sm90ELb0ELb0ELb1ELb1ELb0ELb0ELb0ELb1ELb0ELb0ELb0ELb0EEENS1_21CollectiveEpilogueFwdINS6_IJSA_NS7_ILi256EEESB_EEES9_SE_SG_Li256ELb1ELb0ELb0ELb0EEENS1_36VarlenDynamicPersistentTileSchedulerILi128ELi96ELi256ELi32ELb0ELb0ELb1ELb0ELb1ELb1EEEEEEEEEvNT_6ParamsE,(.L_x_76 - _ZN7cutlass13device_kernelIN5flash11enable_sm90INS1_16FlashAttnFwdSm90INS1_25CollectiveMainloopFwdSm90ILi2EN4cute5tupleIJNS5_1CILi1EEES8_S8_EEENS6_IJNS7_ILi128EEENS7_ILi96EEENS7_ILi64EEEEEELi256ENS_6half_tEfNS_4arch4Sm90ELb0ELb0ELb1ELb1ELb0ELb0ELb0ELb1ELb0ELb0ELb0ELb0EEENS1_21CollectiveEpilogueFwdINS6_IJSA_NS7_ILi256EEESB_EEES9_SE_SG_Li256ELb1ELb0ELb0ELb0EEENS1_36VarlenDynamicPersistentTileSchedulerILi128ELi96ELi256ELi32ELb0ELb0ELb1ELb0ELb1ELb1EEEEEEEEEvNT_6ParamsE)
        .other          _ZN7cutlass13device_kernelIN5flash11enable_sm90INS1_16FlashAttnFwdSm90INS1_25CollectiveMainloopFwdSm90ILi2EN4cute5tupleIJNS5_1CILi1EEES8_S8_EEENS6_IJNS7_ILi128EEENS7_ILi96EEENS7_ILi64EEEEEELi256ENS_6half_tEfNS_4arch4Sm90ELb0ELb0ELb1ELb1ELb0ELb0ELb0ELb1ELb0ELb0ELb0ELb0EEENS1_21CollectiveEpilogueFwdINS6_IJSA_NS7_ILi256EEESB_EEES9_SE_SG_Li256ELb1ELb0ELb0ELb0EEENS1_36VarlenDynamicPersistentTileSchedulerILi128ELi96ELi256ELi32ELb0ELb0ELb1ELb0ELb1ELb1EEEEEEEEEvNT_6ParamsE,@"STO_CUDA_ENTRY STV_DEFAULT"
_ZN7cutlass13device_kernelIN5flash11enable_sm90INS1_16FlashAttnFwdSm90INS1_25CollectiveMainloopFwdSm90ILi2EN4cute5tupleIJNS5_1CILi1EEES8_S8_EEENS6_IJNS7_ILi128EEENS7_ILi96EEENS7_ILi64EEEEEELi256ENS_6half_tEfNS_4arch4Sm90ELb0ELb0ELb1ELb1ELb0ELb0ELb0ELb1ELb0ELb0ELb0ELb0EEENS1_21CollectiveEpilogueFwdINS6_IJSA_NS7_ILi256EEESB_EEES9_SE_SG_Li256ELb1ELb0ELb0ELb0EEENS1_36VarlenDynamicPersistentTileSchedulerILi128ELi96ELi256ELi32ELb0ELb0ELb1ELb0ELb1ELb1EEEEEEEEEvNT_6ParamsE:
[----:B------:R-:W-:Y:S01]  /*0000*/  LDC R1, c[0x0][0x37c] ;  /* 0x0000df00ff017b82 */ /* 0x000fe20000000800 */
[----:B------:R-:W-:Y:S05]  /*0010*/  EXIT ;  /* 0x000000000000794d */ /* 0x000fea0003800000 */
.L_x_30:
        /* <DEDUP_REMOVED lines=14> */
.L_x_76:


//--------------------- .text._ZN7cutlass13device_kernelIN5flash11enable_sm90INS1_16FlashAttnFwdSm90INS1_25CollectiveMainloopFwdSm90ILi2EN4cute5tupleIJNS5_1CILi1EEES8_S8_EEENS6_IJNS7_ILi128EEENS7_ILi96EEENS7_ILi64EEEEEELi256ENS_6half_tEfNS_4arch4Sm90ELb0ELb0ELb1ELb1ELb0ELb1ELb0ELb1ELb0ELb0ELb0ELb0EEENS1_21CollectiveEpilogueFwdINS6_IJSA_NS7_ILi256EEESB_EEES9_SE_SG_Li256ELb1ELb0ELb0ELb0EEENS1_36VarlenDynamicPersistentTileSchedulerILi128ELi96ELi256ELi32ELb0ELb0ELb1ELb0ELb1ELb1EEEEEEEEEvNT_6ParamsE --------------------------
	.section	.text._ZN7cutlass13device_kernelIN5flash11enable_sm90INS1_16FlashAttnFwdSm90INS1_25CollectiveMainloopFwdSm90ILi2EN4cute5tupleIJNS5_1CILi1EEES8_S8_EEENS6_IJNS7_ILi128EEENS7_ILi96EEENS7_ILi64EEEEEELi256ENS_6half_tEfNS_4arch4Sm90ELb0ELb0ELb1ELb1ELb0ELb1ELb0ELb1ELb0ELb0ELb0ELb0EEENS1_21CollectiveEpilogueFwdINS6_IJSA_NS7_ILi256EEESB_EEES9_SE_SG_Li256ELb1ELb0ELb0ELb0EEENS1_36VarlenDynamicPersistentTileSchedulerILi128ELi96ELi256ELi32ELb0ELb0ELb1ELb0ELb1ELb1EEEEEEEEEvNT_6ParamsE,"ax",@progbits
	.align	128
.text._ZN7cutlass13device_kernelIN5flash11enable_sm90INS1_16FlashAttnFwdSm90INS1_25CollectiveMainloopFwdSm90ILi2EN4cute5tupleIJNS5_1CILi1EEES8_S8_EEENS6_IJNS7_ILi128EEENS7_ILi96EEENS7_ILi64EEEEEELi256ENS_6half_tEfNS_4arch4Sm90ELb0ELb0ELb1ELb1ELb0ELb1ELb0ELb1ELb0ELb0ELb0ELb0EEENS1_21CollectiveEpilogueFwdINS6_IJSA_NS7_ILi256EEESB_EEES9_SE_SG_Li256ELb1ELb0ELb0ELb0EEENS1_36VarlenDynamicPersistentTileSchedulerILi128ELi96ELi256ELi32ELb0ELb0ELb1ELb0ELb1ELb1EEEEEEEEEvNT_6ParamsE:
        .type           _ZN7cutlass13device_kernelIN5flash11enable_sm90INS1_16FlashAttnFwdSm90INS1_25CollectiveMainloopFwdSm90ILi2EN4cute5tupleIJNS5_1CILi1EEES8_S8_EEENS6_IJNS7_ILi128EEENS7_ILi96EEENS7_ILi64EEEEEELi256ENS_6half_tEfNS_4arch4Sm90ELb0ELb0ELb1ELb1ELb0ELb1ELb0ELb1ELb0ELb0ELb0ELb0EEENS1_21CollectiveEpilogueFwdINS6_IJSA_NS7_ILi256EEESB_EEES9_SE_SG_Li256ELb1ELb0ELb0ELb0EEENS1_36VarlenDynamicPersistentTileSchedulerILi128ELi96ELi256ELi32ELb0ELb0ELb1ELb0ELb1ELb1EEEEEEEEEvNT_6ParamsE,@function
        .size           _ZN7cutlass13device_kernelIN5flash11enable_sm90INS1_16FlashAttnFwdSm90INS1_25CollectiveMainloopFwdSm90ILi2EN4cute5tupleIJNS5_1CILi1EEES8_S8_EEENS6_IJNS7_ILi128EEENS7_ILi96EEENS7_ILi64EEEEEELi256ENS_6half_tEfNS_4arch4Sm90ELb0ELb0ELb1ELb1ELb0ELb1ELb0ELb1ELb0ELb0ELb0ELb0EEENS1_21CollectiveEpilogueFwdINS6_IJSA_NS7_ILi256EEESB_EEES9_SE_SG_Li256ELb1ELb0ELb0ELb0EEENS1_36VarlenDynamicPersistentTileSchedulerILi128ELi96ELi256ELi32ELb0ELb0ELb1ELb0ELb1ELb1EEEEEEEEEvNT_6ParamsE,(.L_x_77 - _ZN7cutlass13device_kernelIN5flash11enable_sm90INS1_16FlashAttnFwdSm90INS1_25CollectiveMainloopFwdSm90ILi2EN4cute5tupleIJNS5_1CILi1EEES8_S8_EEENS6_IJNS7_ILi128EEENS7_ILi96EEENS7_ILi64EEEEEELi256ENS_6half_tEfNS_4arch4Sm90ELb0ELb0ELb1ELb1ELb0ELb1ELb0ELb1ELb0ELb0ELb0ELb0EEENS1_21CollectiveEpilogueFwdINS6_IJSA_NS7_ILi256EEESB_EEES9_SE_SG_Li256ELb1ELb0ELb0ELb0EEENS1_36VarlenDynamicPersistentTileSchedulerILi128ELi96ELi256ELi32ELb0ELb0ELb1ELb0ELb1ELb1EEEEEEEEEvNT_6ParamsE)
        .other          _ZN7cutlass13device_kernelIN5flash11enable_sm90INS1_16FlashAttnFwdSm90INS1_25CollectiveMainloopFwdSm90ILi2EN4cute5tupleIJNS5_1CILi1EEES8_S8_EEENS6_IJNS7_ILi128EEENS7_ILi96EEENS7_ILi64EEEEEELi256ENS_6half_tEfNS_4arch4Sm90ELb0ELb0ELb1ELb1ELb0ELb1ELb0ELb1ELb0ELb0ELb0ELb0EEENS1_21CollectiveEpilogueFwdINS6_IJSA_NS7_ILi256EEESB_EEES9_SE_SG_Li256ELb1ELb0ELb0ELb0EEENS1_36VarlenDynamicPersistentTileSchedulerILi128ELi96ELi256ELi32ELb0ELb0ELb1ELb0ELb1ELb1EEEEEEEEEvNT_6ParamsE,@"STO_CUDA_ENTRY STV_DEFAULT"
_ZN7cutlass13device_kernelIN5flash11enable_sm90INS1_16FlashAttnFwdSm90INS1_25CollectiveMainloopFwdSm90ILi2EN4cute5tupleIJNS5_1CILi1EEES8_S8_EEENS6_IJNS7_ILi128EEENS7_ILi96EEENS7_ILi64EEEEEELi256ENS_6half_tEfNS_4arch4Sm90ELb0ELb0ELb1ELb1ELb0ELb1ELb0ELb1ELb0ELb0ELb0ELb0EEENS1_21CollectiveEpilogueFwdINS6_IJSA_NS7_ILi256EEESB_EEES9_SE_SG_Li256ELb1ELb0ELb0ELb0EEENS1_36VarlenDynamicPersistentTileSchedulerILi128ELi96ELi256ELi32ELb0ELb0ELb1ELb0ELb1ELb1EEEEEEEEEvNT_6ParamsE:
[----:B------:R-:W-:Y:S01]  /*0000*/  LDC R1, c[0x0][0x37c] ;  /* 0x0000df00ff017b82 */ /* 0x000fe20000000800 */
[----:B------:R-:W-:Y:S05]  /*0010*/  EXIT ;  /* 0x000000000000794d */ /* 0x000fea0003800000 */
.L_x_31:
        /* <DEDUP_REMOVED lines=14> */
.L_x_77:


//--------------------- .text._ZN7cutlass13device_kernelIN5flash11enable_sm90INS1_16FlashAttnFwdSm90INS1_25CollectiveMainloopFwdSm90ILi2EN4cute5tupleIJNS5_1CILi1EEES8_S8_EEENS6_IJNS7_ILi128EEENS7_ILi96EEENS7_ILi64EEEEEELi256ENS_6half_tEfNS_4arch4Sm90ELb0ELb0ELb1ELb1ELb0ELb0ELb1ELb1ELb0ELb0ELb0ELb0EEENS1_21CollectiveEpilogueFwdINS6_IJSA_NS7_ILi256EEESB_EEES9_SE_SG_Li256ELb1ELb0ELb0ELb0EEENS1_36VarlenDynamicPersistentTileSchedulerILi128ELi96ELi256ELi32ELb0ELb0ELb1ELb0ELb1ELb1EEEEEEEEEvNT_6ParamsE --------------------------
	.section	.text._ZN7cutlass13device_kernelIN5flash11enable_sm90INS1_16FlashAttnFwdSm90INS1_25CollectiveMainloopFwdSm90ILi2EN4cute5tupleIJNS5_1CILi1EEES8_S8_EEENS6_IJNS7_ILi128EEENS7_ILi96EEENS7_ILi64EEEEEELi256ENS_6half_tEfNS_4arch4Sm90ELb0ELb0ELb1ELb1ELb0ELb0ELb1ELb1ELb0ELb0ELb0ELb0EEENS1_21CollectiveEpilogueFwdINS6_IJSA_NS7_ILi256EEESB_EEES9_SE_SG_Li256ELb1ELb0ELb0ELb0EEENS1_36VarlenDynamicPersistentTileSchedulerILi128ELi96ELi256ELi32ELb0ELb0ELb1ELb0ELb1ELb1EEEEEEEEEvNT_6ParamsE,"ax",@progbits
	.align	128
.text._ZN7cutlass13device_kernelIN5flash11enable_sm90INS1_16FlashAttnFwdSm90INS1_25CollectiveMainloopFwdSm90ILi2EN4cute5tupleIJNS5_1CILi1EEES8_S8_EEENS6_IJNS7_ILi128EEENS7_ILi96EEENS7_ILi64EEEEEELi256ENS_6half_tEfNS_4arch4Sm90ELb0ELb0ELb1ELb1ELb0ELb0ELb1ELb1ELb0ELb0ELb0ELb0EEENS1_21CollectiveEpilogueFwdINS6_IJSA_NS7_ILi256EEESB_EEES9_SE_SG_Li256ELb1ELb0ELb0ELb0EEENS1_36VarlenDynamicPersistentTileSchedulerILi128ELi96ELi256ELi32ELb0ELb0ELb1ELb0ELb1ELb1EEEEEEEEEvNT_6ParamsE:
        .type           _ZN7cutlass13device_kernelIN5flash11enable_sm90INS1_16FlashAttnFwdSm90INS1_25CollectiveMainloopFwdSm90ILi2EN4cute5tupleIJNS5_1CILi1EEES8_S8_EEENS6_IJNS7_ILi128EEENS7_ILi96EEENS7_ILi64EEEEEELi256ENS_6half_tEfNS_4arch4Sm90ELb0ELb0ELb1ELb1ELb0ELb0ELb1ELb1ELb0ELb0ELb0ELb0EEENS1_21CollectiveEpilogueFwdINS6_IJSA_NS7_ILi256EEESB_EEES9_SE_SG_Li256ELb1ELb0ELb0ELb0EEENS1_36VarlenDynamicPersistentTileSchedulerILi128ELi96ELi256ELi32ELb0ELb0ELb1ELb0ELb1ELb1EEEEEEEEEvNT_6ParamsE,@function
        .size           _ZN7cutlass13device_kernelIN5flash11enable_sm90INS1_16FlashAttnFwdSm90INS1_25CollectiveMainloopFwdSm90ILi2EN4cute5tupleIJNS5_1CILi1EEES8_S8_EEENS6_IJNS7_ILi128EEENS7_ILi96EEENS7_ILi64EEEEEELi256ENS_6half_tEfNS_4arch4Sm90ELb0ELb0ELb1ELb1ELb0ELb0ELb1ELb1ELb0ELb0ELb0ELb0EEENS1_21CollectiveEpilogueFwdINS6_IJSA_NS7_ILi256EEESB_EEES9_SE_SG_Li256ELb1ELb0ELb0ELb0EEENS1_36VarlenDynamicPersistentTileSchedulerILi128ELi96ELi256ELi32ELb0ELb0ELb1ELb0ELb1ELb1EEEEEEEEEvNT_6ParamsE,(.L_x_78 - _ZN7cutlass13device_kernelIN5flash11enable_sm90INS1_16FlashAttnFwdSm90INS1_25CollectiveMainloopFwdSm90ILi2EN4cute5tupleIJNS5_1CILi1EEES8_S8_EEENS6_IJNS7_ILi128EEENS7_ILi96EEENS7_ILi64EEEEEELi256ENS_6half_tEfNS_4arch4Sm90ELb0ELb0ELb1ELb1ELb0ELb0ELb1ELb1ELb0ELb0ELb0ELb0EEENS1_21CollectiveEpilogueFwdINS6_IJSA_NS7_ILi256EEESB_EEES9_SE_SG_Li256ELb1ELb0ELb0ELb0EEENS1_36VarlenDynamicPersistentTileSchedulerILi128ELi96ELi256ELi32ELb0ELb0ELb1ELb0ELb1ELb1EEEEEEEEEvNT_6ParamsE)
        .other          _ZN7cutlass13device_kernelIN5flash11enable_sm90INS1_16FlashAttnFwdSm90INS1_25CollectiveMainloopFwdSm90ILi2EN4cute5tupleIJNS5_1CILi1EEES8_S8_EEENS6_IJNS7_ILi128EEENS7_ILi96EEENS7_ILi64EEEEEELi256ENS_6half_tEfNS_4arch4Sm90ELb0ELb0ELb1ELb1ELb0ELb0ELb1ELb1ELb0ELb0ELb0ELb0EEENS1_21CollectiveEpilogueFwdINS6_IJSA_NS7_ILi256EEESB_EEES9_SE_SG_Li256ELb1ELb0ELb0ELb0EEENS1_36VarlenDynamicPersistentTileSchedulerILi128ELi96ELi256ELi32ELb0ELb0ELb1ELb0ELb1ELb1EEEEEEEEEvNT_6ParamsE,@"STO_CUDA_ENTRY STV_DEFAULT"
_ZN7cutlass13device_kernelIN5flash11enable_sm90INS1_16FlashAttnFwdSm90INS1_25CollectiveMainloopFwdSm90ILi2EN4cute5tupleIJNS5_1CILi1EEES8_S8_EEENS6_IJNS7_ILi128EEENS7_ILi96EEENS7_ILi64EEEEEELi256ENS_6half_tEfNS_4arch4Sm90ELb0ELb0ELb1ELb1ELb0ELb0ELb1ELb1ELb0ELb0ELb0ELb0EEENS1_21CollectiveEpilogueFwdINS6_IJSA_NS7_ILi256EEESB_EEES9_SE_SG_Li256ELb1ELb0ELb0ELb0EEENS1_36VarlenDynamicPersistentTileSchedulerILi128ELi96ELi256ELi32ELb0ELb0ELb1ELb0ELb1ELb1EEEEEEEEEvNT_6ParamsE:
[----:B------:R-:W-:Y:S01]  /*0000*/  LDC R1, c[0x0][0x37c] ;  /* 0x0000df00ff017b82 */ /* 0x000fe20000000800 */
[----:B------:R-:W-:Y:S05]  /*0010*/  EXIT ;  /* 0x000000000000794d */ /* 0x000fea0003800000 */
.L_x_32:
        /* <DEDUP_REMOVED lines=14> */
.L_x_78:


//--------------------- .text._ZN7cutlass13device_kernelIN5flash11enable_sm90INS1_16FlashAttnFwdSm90INS1_25CollectiveMainloopFwdSm90ILi2EN4cute5tupleIJNS5_1CILi1EEES8_S8_EEENS6_IJNS7_ILi128EEENS7_ILi96EEENS7_ILi64EEEEEELi256ENS_6half_tEfNS_4arch4Sm90ELb0ELb0ELb1ELb1ELb0ELb1ELb1ELb1ELb0ELb0ELb0ELb0EEENS1_21CollectiveEpilogueFwdINS6_IJSA_NS7_ILi256EEESB_EEES9_SE_SG_Li256ELb1ELb0ELb0ELb0EEENS1_36VarlenDynamicPersistentTileSchedulerILi128ELi96ELi256ELi32ELb0ELb0ELb1ELb0ELb1ELb1EEEEEEEEEvNT_6ParamsE --------------------------
	.section	.text._ZN7cutlass13device_kernelIN5flash11enable_sm90INS1_16FlashAttnFwdSm90INS1_25CollectiveMainloopFwdSm90ILi2EN4cute5tupleIJNS5_1CILi1EEES8_S8_EEENS6_IJNS7_ILi128EEENS7_ILi96EEENS7_ILi64EEEEEELi256ENS_6half_tEfNS_4arch4Sm90ELb0ELb0ELb1ELb1ELb0ELb1ELb1ELb1ELb0ELb0ELb0ELb0EEENS1_21CollectiveEpilogueFwdINS6_IJSA_NS7_ILi256EEESB_EEES9_SE_SG_Li256ELb1ELb0ELb0ELb0EEENS1_36VarlenDynamicPersistentTileSchedulerILi128ELi96ELi256ELi32ELb0ELb0ELb1ELb0ELb1ELb1EEEEEEEEEvNT_6ParamsE,"ax",@progbits
	.align	128
.text._ZN7cutlass13device_kernelIN5flash11enable_sm90INS1_16FlashAttnFwdSm90INS1_25CollectiveMainloopFwdSm90ILi2EN4cute5tupleIJNS5_1CILi1EEES8_S8_EEENS6_IJNS7_ILi128EEENS7_ILi96EEENS7_ILi64EEEEEELi256ENS_6half_tEfNS_4arch4Sm90ELb0ELb0ELb1ELb1ELb0ELb1ELb1ELb1ELb0ELb0ELb0ELb0EEENS1_21CollectiveEpilogueFwdINS6_IJSA_NS7_ILi256EEESB_EEES9_SE_SG_Li256ELb1ELb0ELb0ELb0EEENS1_36VarlenDynamicPersistentTileSchedulerILi128ELi96ELi256ELi32ELb0ELb0ELb1ELb0ELb1ELb1EEEEEEEEEvNT_6ParamsE:
        .type           _ZN7cutlass13device_kernelIN5flash11enable_sm90INS1_16FlashAttnFwdSm90INS1_25CollectiveMainloopFwdSm90ILi2EN4cute5tupleIJNS5_1CILi1EEES8_S8_EEENS6_IJNS7_ILi128EEENS7_ILi96EEENS7_ILi64EEEEEELi256ENS_6half_tEfNS_4arch4Sm90ELb0ELb0ELb1ELb1ELb0ELb1ELb1ELb1ELb0ELb0ELb0ELb0EEENS1_21CollectiveEpilogueFwdINS6_IJSA_NS7_ILi256EEESB_EEES9_SE_SG_Li256ELb1ELb0ELb0ELb0EEENS1_36VarlenDynamicPersistentTileSchedulerILi128ELi96ELi256ELi32ELb0ELb0ELb1ELb0ELb1ELb1EEEEEEEEEvNT_6ParamsE,@function
        .size           _ZN7cutlass13device_kernelIN5flash11enable_sm90INS1_16FlashAttnFwdSm90INS1_25CollectiveMainloopFwdSm90ILi2EN4cute5tupleIJNS5_1CILi1EEES8_S8_EEENS6_IJNS7_ILi128EEENS7_ILi96EEENS7_ILi64EEEEEELi256ENS_6half_tEfNS_4arch4Sm90ELb0ELb0ELb1ELb1ELb0ELb1ELb1ELb1ELb0ELb0ELb0ELb0EEENS1_21CollectiveEpilogueFwdINS6_IJSA_NS7_ILi256EEESB_EEES9_SE_SG_Li256ELb1ELb0ELb0ELb0EEENS1_36VarlenDynamicPersistentTileSchedulerILi128ELi96ELi256ELi32ELb0ELb0ELb1ELb0ELb1ELb1EEEEEEEEEvNT_6ParamsE,(.L_x_79 - _ZN7cutlass13device_kernelIN5flash11enable_sm90INS1_16FlashAttnFwdSm90INS1_25CollectiveMainloopFwdSm90ILi2EN4cute5tupleIJNS5_1CILi1EEES8_S8_EEENS6_IJNS7_ILi128EEENS7_ILi96EEENS7_ILi64EEEEEELi256ENS_6half_tEfNS_4arch4Sm90ELb0ELb0ELb1ELb1ELb0ELb1ELb1ELb1ELb0ELb0ELb0ELb0EEENS1_21CollectiveEpilogueFwdINS6_IJSA_NS7_ILi256EEESB_EEES9_SE_SG_Li256ELb1ELb0ELb0ELb0EEENS1_36VarlenDynamicPersistentTileSchedulerILi128ELi96ELi256ELi32ELb0ELb0ELb1ELb0ELb1ELb1EEEEEEEEEvNT_6ParamsE)
        .other          _ZN7cutlass13device_kernelIN5flash11enable_sm90INS1_16FlashAttnFwdSm90INS1_25CollectiveMainloopFwdSm90ILi2EN4cute5tupleIJNS5_1CILi1EEES8_S8_EEENS6_IJNS7_ILi128EEENS7_ILi96EEENS7_ILi64EEEEEELi256ENS_6half_tEfNS_4arch4Sm90ELb0ELb0ELb1ELb1ELb0ELb1ELb1ELb1ELb0ELb0ELb0ELb0EEENS1_21CollectiveEpilogueFwdINS6_IJSA_NS7_ILi256EEESB_EEES9_SE_SG_Li256ELb1ELb0ELb0ELb0EEENS1_36VarlenDynamicPersistentTileSchedulerILi128ELi96ELi256ELi32ELb0ELb0ELb1ELb0ELb1ELb1EEEEEEEEEvNT_6ParamsE,@"STO_CUDA_ENTRY STV_DEFAULT"
_ZN7cutlass13device_kernelIN5flash11enable_sm90INS1_16FlashAttnFwdSm90INS1_25CollectiveMainloopFwdSm90ILi2EN4cute5tupleIJNS5_1CILi1EEES8_S8_EEENS6_IJNS7_ILi128EEENS7_ILi96EEENS7_ILi64EEEEEELi256ENS_6half_tEfNS_4arch4Sm90ELb0ELb0ELb1ELb1ELb0ELb1ELb1ELb1ELb0ELb0ELb0ELb0EEENS1_21CollectiveEpilogueFwdINS6_IJSA_NS7_ILi256EEESB_EEES9_SE_SG_Li256ELb1ELb0ELb0ELb0EEENS1_36VarlenDynamicPersistentTileSchedulerILi128ELi96ELi256ELi32ELb0ELb0ELb1ELb0ELb1ELb1EEEEEEEEEvNT_6ParamsE:
[----:B------:R-:W-:Y:S01]  /*0000*/  LDC R1, c[0x0][0x37c] ;  /* 0x0000df00ff017b82 */ /* 0x000fe20000000800 */
[----:B------:R-:W-:Y:S05]  /*0010*/  EXIT ;  /* 0x000000000000794d */ /* 0x000fea0003800000 */
.L_x_33:
        /* <DEDUP_REMOVED lines=14> */
.L_x_79:


//--------------------- .text._ZN7cutlass13device_kernelIN5flash11enable_sm90INS1_16FlashAttnFwdSm90INS1_25CollectiveMainloopFwdSm90ILi2EN4cute5tupleIJNS5_1CILi1EEES8_S8_EEENS6_IJNS7_ILi128EEENS7_ILi96EEENS7_ILi64EEEEEELi256ENS_6half_tEfNS_4arch4Sm90ELb0ELb1ELb1ELb0ELb0ELb0ELb0ELb1ELb0ELb0ELb0ELb0EEENS1_21CollectiveEpilogueFwdINS6_IJSA_NS7_ILi256EEESB_EEES9_SE_SG_Li256ELb0ELb0ELb0ELb0EEENS1_30DynamicPersistentTileSchedulerILi256ELi32ELb0ELb0ELb1EEEEEEEEEvNT_6ParamsE --------------------------
	.section	.text._ZN7cutlass13device_kernelIN5flash11enable_sm90INS1_16FlashAttnFwdSm90INS1_25CollectiveMainloopFwdSm90ILi2EN4cute5tupleIJNS5_1CILi1EEES8_S8_EEENS6_IJNS7_ILi128EEENS7_ILi96EEENS7_ILi64EEEEEELi256ENS_6half_tEfNS_4arch4Sm90ELb0ELb1ELb1ELb0ELb0ELb0ELb0ELb1ELb0ELb0ELb0ELb0EEENS1_21CollectiveEpilogueFwdINS6_IJSA_NS7_ILi256EEESB_EEES9_SE_SG_Li256ELb0ELb0ELb0ELb0EEENS1_30DynamicPersistentTileSchedulerILi256ELi32ELb0ELb0ELb1EEEEEEEEEvNT_6ParamsE,"ax",@progbits
	.align	128
.text._ZN7cutlass13device_kernelIN5flash11enable_sm90INS1_16FlashAttnFwdSm90INS1_25CollectiveMainloopFwdSm90ILi2EN4cute5tupleIJNS5_1CILi1EEES8_S8_EEENS6_IJNS7_ILi128EEENS7_ILi96EEENS7_ILi64EEEEEELi256ENS_6half_tEfNS_4arch4Sm90ELb0ELb1ELb1ELb0ELb0ELb0ELb0ELb1ELb0ELb0ELb0ELb0EEENS1_21CollectiveEpilogueFwdINS6_IJSA_NS7_ILi256EEESB_EEES9_SE_SG_Li256ELb0ELb0ELb0ELb0EEENS1_30DynamicPersistentTileSchedulerILi256ELi32ELb0ELb0ELb1EEEEEEEEEvNT_6ParamsE:
        .type           _ZN7cutlass13device_kernelIN5flash11enable_sm90INS1_16FlashAttnFwdSm90INS1_25CollectiveMainloopFwdSm90ILi2EN4cute5tupleIJNS5_1CILi1EEES8_S8_EEENS6_IJNS7_ILi128EEENS7_ILi96EEENS7_ILi64EEEEEELi256ENS_6half_tEfNS_4arch4Sm90ELb0ELb1ELb1ELb0ELb0ELb0ELb0ELb1ELb0ELb0ELb0ELb0EEENS1_21CollectiveEpilogueFwdINS6_IJSA_NS7_ILi256EEESB_EEES9_SE_SG_Li256ELb0ELb0ELb0ELb0EEENS1_30DynamicPersistentTileSchedulerILi256ELi32ELb0ELb0ELb1EEEEEEEEEvNT_6ParamsE,@function
        .size           _ZN7cutlass13device_kernelIN5flash11enable_sm90INS1_16FlashAttnFwdSm90INS1_25CollectiveMainloopFwdSm90ILi2EN4cute5tupleIJNS5_1CILi1EEES8_S8_EEENS6_IJNS7_ILi128EEENS7_ILi96EEENS7_ILi64EEEEEELi256ENS_6half_tEfNS_4arch4Sm90ELb0ELb1ELb1ELb0ELb0ELb0ELb0ELb1ELb0ELb0ELb0ELb0EEENS1_21CollectiveEpilogueFwdINS6_IJSA_NS7_ILi256EEESB_EEES9_SE_SG_Li256ELb0ELb0ELb0ELb0EEENS1_30DynamicPersistentTileSchedulerILi256ELi32ELb0ELb0ELb1EEEEEEEEEvNT_6ParamsE,(.L_x_80 - _ZN7cutlass13device_kernelIN5flash11enable_sm90INS1_16FlashAttnFwdSm90INS1_25CollectiveMainloopFwdSm90ILi2EN4cute5tupleIJNS5_1CILi1EEES8_S8_EEENS6_IJNS7_ILi128EEENS7_ILi96EEENS7_ILi64EEEEEELi256ENS_6half_tEfNS_4arch4Sm90ELb0ELb1ELb1ELb0ELb0ELb0ELb0ELb1ELb0ELb0ELb0ELb0EEENS1_21CollectiveEpilogueFwdINS6_IJSA_NS7_ILi256EEESB_EEES9_SE_SG_Li256ELb0ELb0ELb0ELb0EEENS1_30DynamicPersistentTileSchedulerILi256ELi32ELb0ELb0ELb1EEEEEEEEEvNT_6ParamsE)
        .other          _ZN7cutlass13device_kernelIN5flash11enable_sm90INS1_16FlashAttnFwdSm90INS1_25CollectiveMainloopFwdSm90ILi2EN4cute5tupleIJNS5_1CILi1EEES8_S8_EEENS6_IJNS7_ILi128EEENS7_ILi96EEENS7_ILi64EEEEEELi256ENS_6half_tEfNS_4arch4Sm90ELb0ELb1ELb1ELb0ELb0ELb0ELb0ELb1ELb0ELb0ELb0ELb0EEENS1_21CollectiveEpilogueFwdINS6_IJSA_NS7_ILi256EEESB_EEES9_SE_SG_Li256ELb0ELb0ELb0ELb0EEENS1_30DynamicPersistentTileSchedulerILi256ELi32ELb0ELb0ELb1EEEEEEEEEvNT_6ParamsE,@"STO_CUDA_ENTRY STV_DEFAULT"
_ZN7cutlass13device_kernelIN5flash11enable_sm90INS1_16FlashAttnFwdSm90INS1_25CollectiveMainloopFwdSm90ILi2EN4cute5tupleIJNS5_1CILi1EEES8_S8_EEENS6_IJNS7_ILi128EEENS7_ILi96EEENS7_ILi64EEEEEELi256ENS_6half_tEfNS_4arch4Sm90ELb0ELb1ELb1ELb0ELb0ELb0ELb0ELb1ELb0ELb0ELb0ELb0EEENS1_21CollectiveEpilogueFwdINS6_IJSA_NS7_ILi256EEESB_EEES9_SE_SG_Li256ELb0ELb0ELb0ELb0EEENS1_30DynamicPersistentTileSchedulerILi256ELi32ELb0ELb0ELb1EEEEEEEEEvNT_6ParamsE:
[----:B------:R-:W-:Y:S01]  /*0000*/  LDC R1, c[0x0][0x37c] ;  /* 0x0000df00ff017b82 */ /* 0x000fe20000000800 */
[----:B------:R-:W-:Y:S05]  /*0010*/  EXIT ;  /* 0x000000000000794d */ /* 0x000fea0003800000 */
.L_x_34:
        /* <DEDUP_REMOVED lines=14> */
.L_x_80:


//--------------------- .text._ZN7cutlass13device_kernelIN5flash11enable_sm90INS1_16FlashAttnFwdSm90INS1_25CollectiveMainloopFwdSm90ILi2EN4cute5tupleIJNS5_1CILi1EEES8_S8_EEENS6_IJNS7_ILi128EEENS7_ILi96EEENS7_ILi64EEEEEELi256ENS_6half_tEfNS_4arch4Sm90ELb0ELb1ELb1ELb0ELb0ELb0ELb1ELb1ELb0ELb0ELb0ELb0EEENS1_21CollectiveEpilogueFwdINS6_IJSA_NS7_ILi256EEESB_EEES9_SE_SG_Li256ELb0ELb0ELb0ELb0EEENS1_30DynamicPersistentTileSchedulerILi256ELi32ELb0ELb0ELb1EEEEEEEEEvNT_6ParamsE --------------------------
	.section	.text._ZN7cutlass13device_kernelIN5flash11enable_sm90INS1_16FlashAttnFwdSm90INS1_25CollectiveMainloopFwdSm90ILi2EN4cute5tupleIJNS5_1CILi1EEES8_S8_EEENS6_IJNS7_ILi128EEENS7_ILi96EEENS7_ILi64EEEEEELi256ENS_6half_tEfNS_4arch4Sm90ELb0ELb1ELb1ELb0ELb0ELb0ELb1ELb1ELb0ELb0ELb0ELb0EEENS1_21CollectiveEpilogueFwdINS6_IJSA_NS7_ILi256EEESB_EEES9_SE_SG_Li256ELb0ELb0ELb0ELb0EEENS1_30DynamicPersistentTileSchedulerILi256ELi32ELb0ELb0ELb1EEEEEEEEEvNT_6ParamsE,"ax",@progbits
	.align	128
.text._ZN7cutlass13device_kernelIN5flash11enable_sm90INS1_16FlashAttnFwdSm90INS1_25CollectiveMainloopFwdSm90ILi2EN4cute5tupleIJNS5_1CILi1EEES8_S8_EEENS6_IJNS7_ILi128EEENS7_ILi96EEENS7_ILi64EEEEEELi256ENS_6half_tEfNS_4arch4Sm90ELb0ELb1ELb1ELb0ELb0ELb0ELb1ELb1ELb0ELb0ELb0ELb0EEENS1_21CollectiveEpilogueFwdINS6_IJSA_NS7_ILi256EEESB_EEES9_SE_SG_Li256ELb0ELb0ELb0ELb0EEENS1_30DynamicPersistentTileSchedulerILi256ELi32ELb0ELb0ELb1EEEEEEEEEvNT_6ParamsE:
        .type           _ZN7cutlass13device_kernelIN5flash11enable_sm90INS1_16FlashAttnFwdSm90INS1_25CollectiveMainloopFwdSm90ILi2EN4cute5tupleIJNS5_1CILi1EEES8_S8_EEENS6_IJNS7_ILi128EEENS7_ILi96EEENS7_ILi64EEEEEELi256ENS_6half_tEfNS_4arch4Sm90ELb0ELb1ELb1ELb0ELb0ELb0ELb1ELb1ELb0ELb0ELb0ELb0EEENS1_21CollectiveEpilogueFwdINS6_IJSA_NS7_ILi256EEESB_EEES9_SE_SG_Li256ELb0ELb0ELb0ELb0EEENS1_30DynamicPersistentTileSchedulerILi256ELi32ELb0ELb0ELb1EEEEEEEEEvNT_6ParamsE,@function
        .size           _ZN7cutlass13device_kernelIN5flash11enable_sm90INS1_16FlashAttnFwdSm90INS1_25CollectiveMainloopFwdSm90ILi2EN4cute5tupleIJNS5_1CILi1EEES8_S8_EEENS6_IJNS7_ILi128EEENS7_ILi96EEENS7_ILi64EEEEEELi256ENS_6half_tEfNS_4arch4Sm90ELb0ELb1ELb1ELb0ELb0ELb0ELb1ELb1ELb0ELb0ELb0ELb0EEENS1_21CollectiveEpilogueFwdINS6_IJSA_NS7_ILi256EEESB_EEES9_SE_SG_Li256ELb0ELb0ELb0ELb0EEENS1_30DynamicPersistentTileSchedulerILi256ELi32ELb0ELb0ELb1EEEEEEEEEvNT_6ParamsE,(.L_x_81 - _ZN7cutlass13device_kernelIN5flash11enable_sm90INS1_16FlashAttnFwdSm90INS1_25CollectiveMainloopFwdSm90ILi2EN4cute5tupleIJNS5_1CILi1EEES8_S8_EEENS6_IJNS7_ILi128EEENS7_ILi96EEENS7_ILi64EEEEEELi256ENS_6half_tEfNS_4arch4Sm90ELb0ELb1ELb1ELb0ELb0ELb0ELb1ELb1ELb0ELb0ELb0ELb0EEENS1_21CollectiveEpilogueFwdINS6_IJSA_NS7_ILi256EEESB_EEES9_SE_SG_Li256ELb0ELb0ELb0ELb0EEENS1_30DynamicPersistentTileSchedulerILi256ELi32ELb0ELb0ELb1EEEEEEEEEvNT_6ParamsE)
        .other          _ZN7cutlass13device_kernelIN5flash11enable_sm90INS1_16FlashAttnFwdSm90INS1_25CollectiveMainloopFwdSm90ILi2EN4cute5tupleIJNS5_1CILi1EEES8_S8_EEENS6_IJNS7_ILi128EEENS7_ILi96EEENS7_ILi64EEEEEELi256ENS_6half_tEfNS_4arch4Sm90ELb0ELb1ELb1ELb0ELb0ELb0ELb1ELb1ELb0ELb0ELb0ELb0EEENS1_21CollectiveEpilogueFwdINS6_IJSA_NS7_ILi256EEESB_EEES9_SE_SG_Li256ELb0ELb0ELb0ELb0EEENS1_30DynamicPersistentTileSchedulerILi256ELi32ELb0ELb0ELb1EEEEEEEEEvNT_6ParamsE,@"STO_CUDA_ENTRY STV_DEFAULT"
_ZN7cutlass13device_kernelIN5flash11enable_sm90INS1_16FlashAttnFwdSm90INS1_25CollectiveMainloopFwdSm90ILi2EN4cute5tupleIJNS5_1CILi1EEES8_S8_EEENS6_IJNS7_ILi128EEENS7_ILi96EEENS7_ILi64EEEEEELi256ENS_6half_tEfNS_4arch4Sm90ELb0ELb1ELb1ELb0ELb0ELb0ELb1ELb1ELb0ELb0ELb0ELb0EEENS1_21CollectiveEpilogueFwdINS6_IJSA_NS7_ILi256EEESB_EEES9_SE_SG_Li256ELb0ELb0ELb0ELb0EEENS1_30DynamicPersistentTileSchedulerILi256ELi32ELb0ELb0ELb1EEEEEEEEEvNT_6ParamsE:
[----:B------:R-:W-:Y:S01]  /*0000*/  LDC R1, c[0x0][0x37c] ;  /* 0x0000df00ff017b82 */ /* 0x000fe20000000800 */
[----:B------:R-:W-:Y:S05]  /*0010*/  EXIT ;  /* 0x000000000000794d */ /* 0x000fea0003800000 */
.L_x_35:
        /* <DEDUP_REMOVED lines=14> */
.L_x_81:


//--------------------- .text._ZN7cutlass13device_kernelIN5flash11enable_sm90INS1_16FlashAttnFwdSm90INS1_25CollectiveMainloopFwdSm90ILi2EN4cute5tupleIJNS5_1CILi1EEES8_S8_EEENS6_IJNS7_ILi128EEENS7_ILi96EEENS7_ILi64EEEEEELi256ENS_6half_tEfNS_4arch4Sm90ELb0ELb1ELb1ELb1ELb0ELb0ELb0ELb1ELb0ELb0ELb0ELb0EEENS1_21CollectiveEpilogueFwdINS6_IJSA_NS7_ILi256EEESB_EEES9_SE_SG_Li256ELb1ELb0ELb0ELb0EEENS1_36VarlenDynamicPersistentTileSchedulerILi128ELi96ELi256ELi32ELb0ELb0ELb1ELb1ELb0ELb1EEEEEEEEEvNT_6ParamsE --------------------------
	.section	.text._ZN7cutlass13device_kernelIN5flash11enable_sm90INS1_16FlashAttnFwdSm90INS1_25CollectiveMainloopFwdSm90ILi2EN4cute5tupleIJNS5_1CILi1EEES8_S8_EEENS6_IJNS7_ILi128EEENS7_ILi96EEENS7_ILi64EEEEEELi256ENS_6half_tEfNS_4arch4Sm90ELb0ELb1ELb1ELb1ELb0ELb0ELb0ELb1ELb0ELb0ELb0ELb0EEENS1_21CollectiveEpilogueFwdINS6_IJSA_NS7_ILi256EEESB_EEES9_SE_SG_Li256ELb1ELb0ELb0ELb0EEENS1_36VarlenDynamicPersistentTileSchedulerILi128ELi96ELi256ELi32ELb0ELb0ELb1ELb1ELb0ELb1EEEEEEEEEvNT_6ParamsE,"ax",@progbits
	.align	128
.text._ZN7cutlass13device_kernelIN5flash11enable_sm90INS1_16FlashAttnFwdSm90INS1_25CollectiveMainloopFwdSm90ILi2EN4cute5tupleIJNS5_1CILi1EEES8_S8_EEENS6_IJNS7_ILi128EEENS7_ILi96EEENS7_ILi64EEEEEELi256ENS_6half_tEfNS_4arch4Sm90ELb0ELb1ELb1ELb1ELb0ELb0ELb0ELb1ELb0ELb0ELb0ELb0EEENS1_21CollectiveEpilogueFwdINS6_IJSA_NS7_ILi256EEESB_EEES9_SE_SG_Li256ELb1ELb0ELb0ELb0EEENS1_36VarlenDynamicPersistentTileSchedulerILi128ELi96ELi256ELi32ELb0ELb0ELb1ELb1ELb0ELb1EEEEEEEEEvNT_6ParamsE:
        .type           _ZN7cutlass13device_kernelIN5flash11enable_sm90INS1_16FlashAttnFwdSm90INS1_25CollectiveMainloopFwdSm90ILi2EN4cute5tupleIJNS5_1CILi1EEES8_S8_EEENS6_IJNS7_ILi128EEENS7_ILi96EEENS7_ILi64EEEEEELi256ENS_6half_tEfNS_4arch4Sm90ELb0ELb1ELb1ELb1ELb0ELb0ELb0ELb1ELb0ELb0ELb0ELb0EEENS1_21CollectiveEpilogueFwdINS6_IJSA_NS7_ILi256EEESB_EEES9_SE_SG_Li256ELb1ELb0ELb0ELb0EEENS1_36VarlenDynamicPersistentTileSchedulerILi128ELi96ELi256ELi32ELb0ELb0ELb1ELb1ELb0ELb1EEEEEEEEEvNT_6ParamsE,@function
        .size           _ZN7cutlass13device_kernelIN5flash11enable_sm90INS1_16FlashAttnFwdSm90INS1_25CollectiveMainloopFwdSm90ILi2EN4cute5tupleIJNS5_1CILi1EEES8_S8_EEENS6_IJNS7_ILi128EEENS7_ILi96EEENS7_ILi64EEEEEELi256ENS_6half_tEfNS_4arch4Sm90ELb0ELb1ELb1ELb1ELb0ELb0ELb0ELb1ELb0ELb0ELb0ELb0EEENS1_21CollectiveEpilogueFwdINS6_IJSA_NS7_ILi256EEESB_EEES9_SE_SG_Li256ELb1ELb0ELb0ELb0EEENS1_36VarlenDynamicPersistentTileSchedulerILi128ELi96ELi256ELi32ELb0ELb0ELb1ELb1ELb0ELb1EEEEEEEEEvNT_6ParamsE,(.L_x_82 - _ZN7cutlass13device_kernelIN5flash11enable_sm90INS1_16FlashAttnFwdSm90INS1_25CollectiveMainloopFwdSm90ILi2EN4cute5tupleIJNS5_1CILi1EEES8_S8_EEENS6_IJNS7_ILi128EEENS7_ILi96EEENS7_ILi64EEEEEELi256ENS_6half_tEfNS_4arch4Sm90ELb0ELb1ELb1ELb1ELb0ELb0ELb0ELb1ELb0ELb0ELb0ELb0EEENS1_21CollectiveEpilogueFwdINS6_IJSA_NS7_ILi256EEESB_EEES9_SE_SG_Li256ELb1ELb0ELb0ELb0EEENS1_36VarlenDynamicPersistentTileSchedulerILi128ELi96ELi256ELi32ELb0ELb0ELb1ELb1ELb0ELb1EEEEEEEEEvNT_6ParamsE)
        .other          _ZN7cutlass13device_kernelIN5flash11enable_sm90INS1_16FlashAttnFwdSm90INS1_25CollectiveMainloopFwdSm90ILi2EN4cute5tupleIJNS5_1CILi1EEES8_S8_EEENS6_IJNS7_ILi128EEENS7_ILi96EEENS7_ILi64EEEEEELi256ENS_6half_tEfNS_4arch4Sm90ELb0ELb1ELb1ELb1ELb0ELb0ELb0ELb1ELb0ELb0ELb0ELb0EEENS1_21CollectiveEpilogueFwdINS6_IJSA_NS7_ILi256EEESB_EEES9_SE_SG_Li256ELb1ELb0ELb0ELb0EEENS1_36VarlenDynamicPersistentTileSchedulerILi128ELi96ELi256ELi32ELb0ELb0ELb1ELb1ELb0ELb1EEEEEEEEEvNT_6ParamsE,@"STO_CUDA_ENTRY STV_DEFAULT"
_ZN7cutlass13device_kernelIN5flash11enable_sm90INS1_16FlashAttnFwdSm90INS1_25CollectiveMainloopFwdSm90ILi2EN4cute5tupleIJNS5_1CILi1EEES8_S8_EEENS6_IJNS7_ILi128EEENS7_ILi96EEENS7_ILi64EEEEEELi256ENS_6half_tEfNS_4arch4Sm90ELb0ELb1ELb1ELb1ELb0ELb0ELb0ELb1ELb0ELb0ELb0ELb0EEENS1_21CollectiveEpilogueFwdINS6_IJSA_NS7_ILi256EEESB_EEES9_SE_SG_Li256ELb1ELb0ELb0ELb0EEENS1_36VarlenDynamicPersistentTileSchedulerILi128ELi96ELi256ELi32ELb0ELb0ELb1ELb1ELb0ELb1EEEEEEEEEvNT_6ParamsE:
[----:B------:R-:W-:Y:S01]  /*0000*/  LDC R1, c[0x0][0x37c] ;  /* 0x0000df00ff017b82 */ /* 0x000fe20000000800 */
[----:B------:R-:W-:Y:S05]  /*0010*/  EXIT ;  /* 0x000000000000794d */ /* 0x000fea0003800000 */
.L_x_36:
        /* <DEDUP_REMOVED lines=14> */
.L_x_82:


//--------------------- .text._ZN7cutlass13device_kernelIN5flash11enable_sm90INS1_16FlashAttnFwdSm90INS1_25CollectiveMainloopFwdSm90ILi2EN4cute5tupleIJNS5_1CILi1EEES8_S8_EEENS6_IJNS7_ILi128EEENS7_ILi96EEENS7_ILi64EEEEEELi256ENS_6half_tEfNS_4arch4Sm90ELb0ELb1ELb1ELb1ELb0ELb1ELb0ELb1ELb0ELb0ELb0ELb0EEENS1_21CollectiveEpilogueFwdINS6_IJSA_NS7_ILi256EEESB_EEES9_SE_SG_Li256ELb1ELb0ELb0ELb0EEENS1_36VarlenDynamicPersistentTileSchedulerILi128ELi96ELi256ELi32ELb0ELb0ELb1ELb1ELb0ELb1EEEEEEEEEvNT_6ParamsE --------------------------
	.section	.text._ZN7cutlass13device_kernelIN5flash11enable_sm90INS1_16FlashAttnFwdSm90INS1_25CollectiveMainloopFwdSm90ILi2EN4cute5tupleIJNS5_1CILi1EEES8_S8_EEENS6_IJNS7_ILi128EEENS7_ILi96EEENS7_ILi64EEEEEELi256ENS_6half_tEfNS_4arch4Sm90ELb0ELb1ELb1ELb1ELb0ELb1ELb0ELb1ELb0ELb0ELb0ELb0EEENS1_21CollectiveEpilogueFwdINS6_IJSA_NS7_ILi256EEESB_EEES9_SE_SG_Li256ELb1ELb0ELb0ELb0EEENS1_36VarlenDynamicPersistentTileSchedulerILi128ELi96ELi256ELi32ELb0ELb0ELb1ELb1ELb0ELb1EEEEEEEEEvNT_6ParamsE,"ax",@progbits
	.align	128
.text._ZN7cutlass13device_kernelIN5flash11enable_sm90INS1_16FlashAttnFwdSm90INS1_25CollectiveMainloopFwdSm90ILi2EN4cute5tupleIJNS5_1CILi1EEES8_S8_EEENS6_IJNS7_ILi128EEENS7_ILi96EEENS7_ILi64EEEEEELi256ENS_6half_tEfNS_4arch4Sm90ELb0ELb1ELb1ELb1ELb0ELb1ELb0ELb1ELb0ELb0ELb0ELb0EEENS1_21CollectiveEpilogueFwdINS6_IJSA_NS7_ILi256EEESB_EEES9_SE_SG_Li256ELb1ELb0ELb0ELb0EEENS1_36VarlenDynamicPersistentTileSchedulerILi128ELi96ELi256ELi32ELb0ELb0ELb1ELb1ELb0ELb1EEEEEEEEEvNT_6ParamsE:
        .type           _ZN7cutlass13device_kernelIN5flash11enable_sm90INS1_16FlashAttnFwdSm90INS1_25CollectiveMainloopFwdSm90ILi2EN4cute5tupleIJNS5_1CILi1EEES8_S8_EEENS6_IJNS7_ILi128EEENS7_ILi96EEENS7_ILi64EEEEEELi256ENS_6half_tEfNS_4arch4Sm90ELb0ELb1ELb1ELb1ELb0ELb1ELb0ELb1ELb0ELb0ELb0ELb0EEENS1_21CollectiveEpilogueFwdINS6_IJSA_NS7_ILi256EEESB_EEES9_SE_SG_Li256ELb1ELb0ELb0ELb0EEENS1_36VarlenDynamicPersistentTileSchedulerILi128ELi96ELi256ELi32ELb0ELb0ELb1ELb1ELb0ELb1EEEEEEEEEvNT_6ParamsE,@function
        .size           _ZN7cutlass13device_kernelIN5flash11enable_sm90INS1_16FlashAttnFwdSm90INS1_25CollectiveMainloopFwdSm90ILi2EN4cute5tupleIJNS5_1CILi1EEES8_S8_EEENS6_IJNS7_ILi128EEENS7_ILi96EEENS7_ILi64EEEEEELi256ENS_6half_tEfNS_4arch4Sm90ELb0ELb1ELb1ELb1ELb0ELb1ELb0ELb1ELb0ELb0ELb0ELb0EEENS1_21CollectiveEpilogueFwdINS6_IJSA_NS7_ILi256EEESB_EEES9_SE_SG_Li256ELb1ELb0ELb0ELb0EEENS1_36VarlenDynamicPersistentTileSchedulerILi128ELi96ELi256ELi32ELb0ELb0ELb1ELb1ELb0ELb1EEEEEEEEEvNT_6ParamsE,(.L_x_83 - _ZN7cutlass13device_kernelIN5flash11enable_sm90INS1_16FlashAttnFwdSm90INS1_25CollectiveMainloopFwdSm90ILi2EN4cute5tupleIJNS5_1CILi1EEES8_S8_EEENS6_IJNS7_ILi128EEENS7_ILi96EEENS7_ILi64EEEEEELi256ENS_6half_tEfNS_4arch4Sm90ELb0ELb1ELb1ELb1ELb0ELb1ELb0ELb1ELb0ELb0ELb0ELb0EEENS1_21CollectiveEpilogueFwdINS6_IJSA_NS7_ILi256EEESB_EEES9_SE_SG_Li256ELb1ELb0ELb0ELb0EEENS1_36VarlenDynamicPersistentTileSchedulerILi128ELi96ELi256ELi32ELb0ELb0ELb1ELb1ELb0ELb1EEEEEEEEEvNT_6ParamsE)
        .other          _ZN7cutlass13device_kernelIN5flash11enable_sm90INS1_16FlashAttnFwdSm90INS1_25CollectiveMainloopFwdSm90ILi2EN4cute5tupleIJNS5_1CILi1EEES8_S8_EEENS6_IJNS7_ILi128EEENS7_ILi96EEENS7_ILi64EEEEEELi256ENS_6half_tEfNS_4arch4Sm90ELb0ELb1ELb1ELb1ELb0ELb1ELb0ELb1ELb0ELb0ELb0ELb0EEENS1_21CollectiveEpilogueFwdINS6_IJSA_NS7_ILi256EEESB_EEES9_SE_SG_Li256ELb1ELb0ELb0ELb0EEENS1_36VarlenDynamicPersistentTileSchedulerILi128ELi96ELi256ELi32ELb0ELb0ELb1ELb1ELb0ELb1EEEEEEEEEvNT_6ParamsE,@"STO_CUDA_ENTRY STV_DEFAULT"
_ZN7cutlass13device_kernelIN5flash11enable_sm90INS1_16FlashAttnFwdSm90INS1_25CollectiveMainloopFwdSm90ILi2EN4cute5tupleIJNS5_1CILi1EEES8_S8_EEENS6_IJNS7_ILi128EEENS7_ILi96EEENS7_ILi64EEEEEELi256ENS_6half_tEfNS_4arch4Sm90ELb0ELb1ELb1ELb1ELb0ELb1ELb0ELb1ELb0ELb0ELb0ELb0EEENS1_21CollectiveEpilogueFwdINS6_IJSA_NS7_ILi256EEESB_EEES9_SE_SG_Li256ELb1ELb0ELb0ELb0EEENS1_36VarlenDynamicPersistentTileSchedulerILi128ELi96ELi256ELi32ELb0ELb0ELb1ELb1ELb0ELb1EEEEEEEEEvNT_6ParamsE:
[----:B------:R-:W-:Y:S01]  /*0000*/  LDC R1, c[0x0][0x37c] ;  /* 0x0000df00ff017b82 */ /* 0x000fe20000000800 */
[----:B------:R-:W-:Y:S05]  /*0010*/  EXIT ;  /* 0x000000000000794d */ /* 0x000fea0003800000 */
.L_x_37:
        /* <DEDUP_REMOVED lines=14> */
.L_x_83:


//--------------------- .text._ZN7cutlass13device_kernelIN5flash11enable_sm90INS1_16FlashAttnFwdSm90INS1_25CollectiveMainloopFwdSm90ILi2EN4cute5tupleIJNS5_1CILi1EEES8_S8_EEENS6_IJNS7_ILi128EEENS7_ILi96EEENS7_ILi64EEEEEELi256ENS_6half_tEfNS_4arch4Sm90ELb0ELb1ELb1ELb1ELb0ELb0ELb1ELb1ELb0ELb0ELb0ELb0EEENS1_21CollectiveEpilogueFwdINS6_IJSA_NS7_ILi256EEESB_EEES9_SE_SG_Li256ELb1ELb0ELb0ELb0EEENS1_36VarlenDynamicPersistentTileSchedulerILi128ELi96ELi256ELi32ELb0ELb0ELb1ELb1ELb0ELb1EEEEEEEEEvNT_6ParamsE --------------------------
	.section	.text._ZN7cutlass13device_kernelIN5flash11enable_sm90INS1_16FlashAttnFwdSm90INS1_25CollectiveMainloopFwdSm90ILi2EN4cute5tupleIJNS5_1CILi1EEES8_S8_EEENS6_IJNS7_ILi128EEENS7_ILi96EEENS7_ILi64EEEEEELi256ENS_6half_tEfNS_4arch4Sm90ELb0ELb1ELb1ELb1ELb0ELb0ELb1ELb1ELb0ELb0ELb0ELb0EEENS1_21CollectiveEpilogueFwdINS6_IJSA_NS7_ILi256EEESB_EEES9_SE_SG_Li256ELb1ELb0ELb0ELb0EEENS1_36VarlenDynamicPersistentTileSchedulerILi128ELi96ELi256ELi32ELb0ELb0ELb1ELb1ELb0ELb1EEEEEEEEEvNT_6ParamsE,"ax",@progbits
	.align	128
.text._ZN7cutlass13device_kernelIN5flash11enable_sm90INS1_16FlashAttnFwdSm90INS1_25CollectiveMainloopFwdSm90ILi2EN4cute5tupleIJNS5_1CILi1EEES8_S8_EEENS6_IJNS7_ILi128EEENS7_ILi96EEENS7_ILi64EEEEEELi256ENS_6half_tEfNS_4arch4Sm90ELb0ELb1ELb1ELb1ELb0ELb0ELb1ELb1ELb0ELb0ELb0ELb0EEENS1_21CollectiveEpilogueFwdINS6_IJSA_NS7_ILi256EEESB_EEES9_SE_SG_Li256ELb1ELb0ELb0ELb0EEENS1_36VarlenDynamicPersistentTileSchedulerILi128ELi96ELi256ELi32ELb0ELb0ELb1ELb1ELb0ELb1EEEEEEEEEvNT_6ParamsE:
        .type           _ZN7cutlass13device_kernelIN5flash11enable_sm90INS1_16FlashAttnFwdSm90INS1_25CollectiveMainloopFwdSm90ILi2EN4cute5tupleIJNS5_1CILi1EEES8_S8_EEENS6_IJNS7_ILi128EEENS7_ILi96EEENS7_ILi64EEEEEELi256ENS_6half_tEfNS_4arch4Sm90ELb0ELb1ELb1ELb1ELb0ELb0ELb1ELb1ELb0ELb0ELb0ELb0EEENS1_21CollectiveEpilogueFwdINS6_IJSA_NS7_ILi256EEESB_EEES9_SE_SG_Li256ELb1ELb0ELb0ELb0EEENS1_36VarlenDynamicPersistentTileSchedulerILi128ELi96ELi256ELi32ELb0ELb0ELb1ELb1ELb0ELb1EEEEEEEEEvNT_6ParamsE,@function
        .size           _ZN7cutlass13device_kernelIN5flash11enable_sm90INS1_16FlashAttnFwdSm90INS1_25CollectiveMainloopFwdSm90ILi2EN4cute5tupleIJNS5_1CILi1EEES8_S8_EEENS6_IJNS7_ILi128EEENS7_ILi96EEENS7_ILi64EEEEEELi256ENS_6half_tEfNS_4arch4Sm90ELb0ELb1ELb1ELb1ELb0ELb0ELb1ELb1ELb0ELb0ELb0ELb0EEENS1_21CollectiveEpilogueFwdINS6_IJSA_NS7_ILi256EEESB_EEES9_SE_SG_Li256ELb1ELb0ELb0ELb0EEENS1_36VarlenDynamicPersistentTileSchedulerILi128ELi96ELi256ELi32ELb0ELb0ELb1ELb1ELb0ELb1EEEEEEEEEvNT_6ParamsE,(.L_x_84 - _ZN7cutlass13device_kernelIN5flash11enable_sm90INS1_16FlashAttnFwdSm90INS1_25CollectiveMainloopFwdSm90ILi2EN4cute5tupleIJNS5_1CILi1EEES8_S8_EEENS6_IJNS7_ILi128EEENS7_ILi96EEENS7_ILi64EEEEEELi256ENS_6half_tEfNS_4arch4Sm90ELb0ELb1ELb1ELb1ELb0ELb0ELb1ELb1ELb0ELb0ELb0ELb0EEENS1_21CollectiveEpilogueFwdINS6_IJSA_NS7_ILi256EEESB_EEES9_SE_SG_Li256ELb1ELb0ELb0ELb0EEENS1_36VarlenDynamicPersistentTileSchedulerILi128ELi96ELi256ELi32ELb0ELb0ELb1ELb1ELb0ELb1EEEEEEEEEvNT_6ParamsE)
        .other          _ZN7cutlass13device_kernelIN5flash11enable_sm90INS1_16FlashAttnFwdSm90INS1_25CollectiveMainloopFwdSm90ILi2EN4cute5tupleIJNS5_1CILi1EEES8_S8_EEENS6_IJNS7_ILi128EEENS7_ILi96EEENS7_ILi64EEEEEELi256ENS_6half_tEfNS_4arch4Sm90ELb0ELb1ELb1ELb1ELb0ELb0ELb1ELb1ELb0ELb0ELb0ELb0EEENS1_21CollectiveEpilogueFwdINS6_IJSA_NS7_ILi256EEESB_EEES9_SE_SG_Li256ELb1ELb0ELb0ELb0EEENS1_36VarlenDynamicPersistentTileSchedulerILi128ELi96ELi256ELi32ELb0ELb0ELb1ELb1ELb0ELb1EEEEEEEEEvNT_6ParamsE,@"STO_CUDA_ENTRY STV_DEFAULT"
_ZN7cutlass13device_kernelIN5flash11enable_sm90INS1_16FlashAttnFwdSm90INS1_25CollectiveMainloopFwdSm90ILi2EN4cute5tupleIJNS5_1CILi1EEES8_S8_EEENS6_IJNS7_ILi128EEENS7_ILi96EEENS7_ILi64EEEEEELi256ENS_6half_tEfNS_4arch4Sm90ELb0ELb1ELb1ELb1ELb0ELb0ELb1ELb1ELb0ELb0ELb0ELb0EEENS1_21CollectiveEpilogueFwdINS6_IJSA_NS7_ILi256EEESB_EEES9_SE_SG_Li256ELb1ELb0ELb0ELb0EEENS1_36VarlenDynamicPersistentTileSchedulerILi128ELi96ELi256ELi32ELb0ELb0ELb1ELb1ELb0ELb1EEEEEEEEEvNT_6ParamsE:
[----:B------:R-:W-:Y:S01]  /*0000*/  LDC R1, c[0x0][0x37c] ;  /* 0x0000df00ff017b82 */ /* 0x000fe20000000800 */
[----:B------:R-:W-:Y:S05]  /*0010*/  EXIT ;  /* 0x000000000000794d */ /* 0x000fea0003800000 */
.L_x_38:
        /* <DEDUP_REMOVED lines=14> */
.L_x_84:


//--------------------- .text._ZN7cutlass13device_kernelIN5flash11enable_sm90INS1_16FlashAttnFwdSm90INS1_25CollectiveMainloopFwdSm90ILi2EN4cute5tupleIJNS5_1CILi1EEES8_S8_EEENS6_IJNS7_ILi128EEENS7_ILi96EEENS7_ILi64EEEEEELi256ENS_6half_tEfNS_4arch4Sm90ELb0ELb1ELb1ELb1ELb0ELb1ELb1ELb1ELb0ELb0ELb0ELb0EEENS1_21CollectiveEpilogueFwdINS6_IJSA_NS7_ILi256EEESB_EEES9_SE_SG_Li256ELb1ELb0ELb0ELb0EEENS1_36VarlenDynamicPersistentTileSchedulerILi128ELi96ELi256ELi32ELb0ELb0ELb1ELb1ELb0ELb1EEEEEEEEEvNT_6ParamsE --------------------------
	.section	.text._ZN7cutlass13device_kernelIN5flash11enable_sm90INS1_16FlashAttnFwdSm90INS1_25CollectiveMainloopFwdSm90ILi2EN4cute5tupleIJNS5_1CILi1EEES8_S8_EEENS6_IJNS7_ILi128EEENS7_ILi96EEENS7_ILi64EEEEEELi256ENS_6half_tEfNS_4arch4Sm90ELb0ELb1ELb1ELb1ELb0ELb1ELb1ELb1ELb0ELb0ELb0ELb0EEENS1_21CollectiveEpilogueFwdINS6_IJSA_NS7_ILi256EEESB_EEES9_SE_SG_Li256ELb1ELb0ELb0ELb0EEENS1_36VarlenDynamicPersistentTileSchedulerILi128ELi96ELi256ELi32ELb0ELb0ELb1ELb1ELb0ELb1EEEEEEEEEvNT_6ParamsE,"ax",@progbits
	.align	128
.text._ZN7cutlass13device_kernelIN5flash11enable_sm90INS1_16FlashAttnFwdSm90INS1_25CollectiveMainloopFwdSm90ILi2EN4cute5tupleIJNS5_1CILi1EEES8_S8_EEENS6_IJNS7_ILi128EEENS7_ILi96EEENS7_ILi64EEEEEELi256ENS_6half_tEfNS_4arch4Sm90ELb0ELb1ELb1ELb1ELb0ELb1ELb1ELb1ELb0ELb0ELb0ELb0EEENS1_21CollectiveEpilogueFwdINS6_IJSA_NS7_ILi256EEESB_EEES9_SE_SG_Li256ELb1ELb0ELb0ELb0EEENS1_36VarlenDynamicPersistentTileSchedulerILi128ELi96ELi256ELi32ELb0ELb0ELb1ELb1ELb0ELb1EEEEEEEEEvNT_6ParamsE:
        .type           _ZN7cutlass13device_kernelIN5flash11enable_sm90INS1_16FlashAttnFwdSm90INS1_25CollectiveMainloopFwdSm90ILi2EN4cute5tupleIJNS5_1CILi1EEES8_S8_EEENS6_IJNS7_ILi128EEENS7_ILi96EEENS7_ILi64EEEEEELi256ENS_6half_tEfNS_4arch4Sm90ELb0ELb1ELb1ELb1ELb0ELb1ELb1ELb1ELb0ELb0ELb0ELb0EEENS1_21CollectiveEpilogueFwdINS6_IJSA_NS7_ILi256EEESB_EEES9_SE_SG_Li256ELb1ELb0ELb0ELb0EEENS1_36VarlenDynamicPersistentTileSchedulerILi128ELi96ELi256ELi32ELb0ELb0ELb1ELb1ELb0ELb1EEEEEEEEEvNT_6ParamsE,@function
        .size           _ZN7cutlass13device_kernelIN5flash11enable_sm90INS1_16FlashAttnFwdSm90INS1_25CollectiveMainloopFwdSm90ILi2EN4cute5tupleIJNS5_1CILi1EEES8_S8_EEENS6_IJNS7_ILi128EEENS7_ILi96EEENS7_ILi64EEEEEELi256ENS_6half_tEfNS_4arch4Sm90ELb0ELb1ELb1ELb1ELb0ELb1ELb1ELb1ELb0ELb0ELb0ELb0EEENS1_21CollectiveEpilogueFwdINS6_IJSA_NS7_ILi256EEESB_EEES9_SE_SG_Li256ELb1ELb0ELb0ELb0EEENS1_36VarlenDynamicPersistentTileSchedulerILi128ELi96ELi256ELi32ELb0ELb0ELb1ELb1ELb0ELb1EEEEEEEEEvNT_6ParamsE,(.L_x_85 - _ZN7cutlass13device_kernelIN5flash11enable_sm90INS1_16FlashAttnFwdSm90INS1_25CollectiveMainloopFwdSm90ILi2EN4cute5tupleIJNS5_1CILi1EEES8_S8_EEENS6_IJNS7_ILi128EEENS7_ILi96EEENS7_ILi64EEEEEELi256ENS_6half_tEfNS_4arch4Sm90ELb0ELb1ELb1ELb1ELb0ELb1ELb1ELb1ELb0ELb0ELb0ELb0EEENS1_21CollectiveEpilogueFwdINS6_IJSA_NS7_ILi256EEESB_EEES9_SE_SG_Li256ELb1ELb0ELb0ELb0EEENS1_36VarlenDynamicPersistentTileSchedulerILi128ELi96ELi256ELi32ELb0ELb0ELb1ELb1ELb0ELb1EEEEEEEEEvNT_6ParamsE)
        .other          _ZN7cutlass13device_kernelIN5flash11enable_sm90INS1_16FlashAttnFwdSm90INS1_25CollectiveMainloopFwdSm90ILi2EN4cute5tupleIJNS5_1CILi1EEES8_S8_EEENS6_IJNS7_ILi128EEENS7_ILi96EEENS7_ILi64EEEEEELi256ENS_6half_tEfNS_4arch4Sm90ELb0ELb1ELb1ELb1ELb0ELb1ELb1ELb1ELb0ELb0ELb0ELb0EEENS1_21CollectiveEpilogueFwdINS6_IJSA_NS7_ILi256EEESB_EEES9_SE_SG_Li256ELb1ELb0ELb0ELb0EEENS1_36VarlenDynamicPersistentTileSchedulerILi128ELi96ELi256ELi32ELb0ELb0ELb1ELb1ELb0ELb1EEEEEEEEEvNT_6ParamsE,@"STO_CUDA_ENTRY STV_DEFAULT"
_ZN7cutlass13device_kernelIN5flash11enable_sm90INS1_16FlashAttnFwdSm90INS1_25CollectiveMainloopFwdSm90ILi2EN4cute5tupleIJNS5_1CILi1EEES8_S8_EEENS6_IJNS7_ILi128EEENS7_ILi96EEENS7_ILi64EEEEEELi256ENS_6half_tEfNS_4arch4Sm90ELb0ELb1ELb1ELb1ELb0ELb1ELb1ELb1ELb0ELb0ELb0ELb0EEENS1_21CollectiveEpilogueFwdINS6_IJSA_NS7_ILi256EEESB_EEES9_SE_SG_Li256ELb1ELb0ELb0ELb0EEENS1_36VarlenDynamicPersistentTileSchedulerILi128ELi96ELi256ELi32ELb0ELb0ELb1ELb1ELb0ELb1EEEEEEEEEvNT_6ParamsE:
[----:B------:R-:W-:Y:S01]  /*0000*/  LDC R1, c[0x0][0x37c] ;  /* 0x0000df00ff017b82 */ /* 0x000fe20000000800 */
[----:B------:R-:W-:Y:S05]  /*0010*/  EXIT ;  /* 0x000000000000794d */ /* 0x000fea0003800000 */
.L_x_39:
        /* <DEDUP_REMOVED lines=14> */
.L_x_85:


//--------------------- .text._ZN7cutlass13device_kernelIN5flash11enable_sm90INS1_16FlashAttnFwdSm90INS1_25CollectiveMainloopFwdSm90ILi2EN4cute5tupleIJNS5_1CILi1EEES8_S8_EEENS6_IJNS7_ILi128EEENS7_ILi96EEENS7_ILi64EEEEEELi256ENS_6half_tEfNS_4arch4Sm90ELb1ELb0ELb1ELb0ELb0ELb0ELb0ELb1ELb0ELb0ELb0ELb0EEENS1_21CollectiveEpilogueFwdINS6_IJSA_NS7_ILi256EEESB_EEES9_SE_SG_Li256ELb0ELb0ELb0ELb0EEENS1_30DynamicPersistentTileSchedulerILi256ELi32ELb0ELb0ELb1EEEEEEEEEvNT_6ParamsE --------------------------
	.section	.text._ZN7cutlass13device_kernelIN5flash11enable_sm90INS1_16FlashAttnFwdSm90INS1_25CollectiveMainloopFwdSm90ILi2EN4cute5tupleIJNS5_1CILi1EEES8_S8_EEENS6_IJNS7_ILi128EEENS7_ILi96EEENS7_ILi64EEEEEELi256ENS_6half_tEfNS_4arch4Sm90ELb1ELb0ELb1ELb0ELb0ELb0ELb0ELb1ELb0ELb0ELb0ELb0EEENS1_21CollectiveEpilogueFwdINS6_IJSA_NS7_ILi256EEESB_EEES9_SE_SG_Li256ELb0ELb0ELb0ELb0EEENS1_30DynamicPersistentTileSchedulerILi256ELi32ELb0ELb0ELb1EEEEEEEEEvNT_6ParamsE,"ax",@progbits
	.align	128
.text._ZN7cutlass13device_kernelIN5flash11enable_sm90INS1_16FlashAttnFwdSm90INS1_25CollectiveMainloopFwdSm90ILi2EN4cute5tupleIJNS5_1CILi1EEES8_S8_EEENS6_IJNS7_ILi128EEENS7_ILi96EEENS7_ILi64EEEEEELi256ENS_6half_tEfNS_4arch4Sm90ELb1ELb0ELb1ELb0ELb0ELb0ELb0ELb1ELb0ELb0ELb0ELb0EEENS1_21CollectiveEpilogueFwdINS6_IJSA_NS7_ILi256EEESB_EEES9_SE_SG_Li256ELb0ELb0ELb0ELb0EEENS1_30DynamicPersistentTileSchedulerILi256ELi32ELb0ELb0ELb1EEEEEEEEEvNT_6ParamsE:
        .type           _ZN7cutlass13device_kernelIN5flash11enable_sm90INS1_16FlashAttnFwdSm90INS1_25CollectiveMainloopFwdSm90ILi2EN4cute5tupleIJNS5_1CILi1EEES8_S8_EEENS6_IJNS7_ILi128EEENS7_ILi96EEENS7_ILi64EEEEEELi256ENS_6half_tEfNS_4arch4Sm90ELb1ELb0ELb1ELb0ELb0ELb0ELb0ELb1ELb0ELb0ELb0ELb0EEENS1_21CollectiveEpilogueFwdINS6_IJSA_NS7_ILi256EEESB_EEES9_SE_SG_Li256ELb0ELb0ELb0ELb0EEENS1_30DynamicPersistentTileSchedulerILi256ELi32ELb0ELb0ELb1EEEEEEEEEvNT_6ParamsE,@function
        .size           _ZN7cutlass13device_kernelIN5flash11enable_sm90INS1_16FlashAttnFwdSm90INS1_25CollectiveMainloopFwdSm90ILi2EN4cute5tupleIJNS5_1CILi1EEES8_S8_EEENS6_IJNS7_ILi128EEENS7_ILi96EEENS7_ILi64EEEEEELi256ENS_6half_tEfNS_4arch4Sm90ELb1ELb0ELb1ELb0ELb0ELb0ELb0ELb1ELb0ELb0ELb0ELb0EEENS1_21CollectiveEpilogueFwdINS6_IJSA_NS7_ILi256EEESB_EEES9_SE_SG_Li256ELb0ELb0ELb0ELb0EEENS1_30DynamicPersistentTileSchedulerILi256ELi32ELb0ELb0ELb1EEEEEEEEEvNT_6ParamsE,(.L_x_86 - _ZN7cutlass13device_kernelIN5flash11enable_sm90INS1_16FlashAttnFwdSm90INS1_25CollectiveMainloopFwdSm90ILi2EN4cute5tupleIJNS5_1CILi1EEES8_S8_EEENS6_IJNS7_ILi128EEENS7_ILi96EEENS7_ILi64EEEEEELi256ENS_6half_tEfNS_4arch4Sm90ELb1ELb0ELb1ELb0ELb0ELb0ELb0ELb1ELb0ELb0ELb0ELb0EEENS1_21CollectiveEpilogueFwdINS6_IJSA_NS7_ILi256EEESB_EEES9_SE_SG_Li256ELb0ELb0ELb0ELb0EEENS1_30DynamicPersistentTileSchedulerILi256ELi32ELb0ELb0ELb1EEEEEEEEEvNT_6ParamsE)
        .other          _ZN7cutlass13device_kernelIN5flash11enable_sm90INS1_16FlashAttnFwdSm90INS1_25CollectiveMainloopFwdSm90ILi2EN4cute5tupleIJNS5_1CILi1EEES8_S8_EEENS6_IJNS7_ILi128EEENS7_ILi96EEENS7_ILi64EEEEEELi256ENS_6half_tEfNS_4arch4Sm90ELb1ELb0ELb1ELb0ELb0ELb0ELb0ELb1ELb0ELb0ELb0ELb0EEENS1_21CollectiveEpilogueFwdINS6_IJSA_NS7_ILi256EEESB_EEES9_SE_SG_Li256ELb0ELb0ELb0ELb0EEENS1_30DynamicPersistentTileSchedulerILi256ELi32ELb0ELb0ELb1EEEEEEEEEvNT_6ParamsE,@"STO_CUDA_ENTRY STV_DEFAULT"
_ZN7cutlass13device_kernelIN5flash11enable_sm90INS1_16FlashAttnFwdSm90INS1_25CollectiveMainloopFwdSm90ILi2EN4cute5tupleIJNS5_1CILi1EEES8_S8_EEENS6_IJNS7_ILi128EEENS7_ILi96EEENS7_ILi64EEEEEELi256ENS_6half_tEfNS_4arch4Sm90ELb1ELb0ELb1ELb0ELb0ELb0ELb0ELb1ELb0ELb0ELb0ELb0EEENS1_21CollectiveEpilogueFwdINS6_IJSA_NS7_ILi256EEESB_EEES9_SE_SG_Li256ELb0ELb0ELb0ELb0EEENS1_30DynamicPersistentTileSchedulerILi256ELi32ELb0ELb0ELb1EEEEEEEEEvNT_6ParamsE:
[----:B------:R-:W-:Y:S01]  /*0000*/  LDC R1, c[0x0][0x37c] ;  /* 0x0000df00ff017b82 */ /* 0x000fe20000000800 */
[----:B------:R-:W-:Y:S05]  /*0010*/  EXIT ;  /* 0x000000000000794d */ /* 0x000fea0003800000 */
.L_x_40:
        /* <DEDUP_REMOVED lines=14> */
.L_x_86:


//--------------------- .text._ZN7cutlass13device_kernelIN5flash11enable_sm90INS1_16FlashAttnFwdSm90INS1_25CollectiveMainloopFwdSm90ILi2EN4cute5tupleIJNS5_1CILi1EEES8_S8_EEENS6_IJNS7_ILi128EEENS7_ILi96EEENS7_ILi64EEEEEELi256ENS_6half_tEfNS_4arch4Sm90ELb1ELb0ELb1ELb0ELb0ELb0ELb1ELb1ELb0ELb0ELb0ELb0EEENS1_21CollectiveEpilogueFwdINS6_IJSA_NS7_ILi256EEESB_EEES9_SE_SG_Li256ELb0ELb0ELb0ELb0EEENS1_30DynamicPersistentTileSchedulerILi256ELi32ELb0ELb0ELb1EEEEEEEEEvNT_6ParamsE --------------------------
	.section	.text._ZN7cutlass13device_kernelIN5flash11enable_sm90INS1_16FlashAttnFwdSm90INS1_25CollectiveMainloopFwdSm90ILi2EN4cute5tupleIJNS5_1CILi1EEES8_S8_EEENS6_IJNS7_ILi128EEENS7_ILi96EEENS7_ILi64EEEEEELi256ENS_6half_tEfNS_4arch4Sm90ELb1ELb0ELb1ELb0ELb0ELb0ELb1ELb1ELb0ELb0ELb0ELb0EEENS1_21CollectiveEpilogueFwdINS6_IJSA_NS7_ILi256EEESB_EEES9_SE_SG_Li256ELb0ELb0ELb0ELb0EEENS1_30DynamicPersistentTileSchedulerILi256ELi32ELb0ELb0ELb1EEEEEEEEEvNT_6ParamsE,"ax",@progbits
	.align	128
.text._ZN7cutlass13device_kernelIN5flash11enable_sm90INS1_16FlashAttnFwdSm90INS1_25CollectiveMainloopFwdSm90ILi2EN4cute5tupleIJNS5_1CILi1EEES8_S8_EEENS6_IJNS7_ILi128EEENS7_ILi96EEENS7_ILi64EEEEEELi256ENS_6half_tEfNS_4arch4Sm90ELb1ELb0ELb1ELb0ELb0ELb0ELb1ELb1ELb0ELb0ELb0ELb0EEENS1_21CollectiveEpilogueFwdINS6_IJSA_NS7_ILi256EEESB_EEES9_SE_SG_Li256ELb0ELb0ELb0ELb0EEENS1_30DynamicPersistentTileSchedulerILi256ELi32ELb0ELb0ELb1EEEEEEEEEvNT_6ParamsE:
        .type           _ZN7cutlass13device_kernelIN5flash11enable_sm90INS1_16FlashAttnFwdSm90INS1_25CollectiveMainloopFwdSm90ILi2EN4cute5tupleIJNS5_1CILi1EEES8_S8_EEENS6_IJNS7_ILi128EEENS7_ILi96EEENS7_ILi64EEEEEELi256ENS_6half_tEfNS_4arch4Sm90ELb1ELb0ELb1ELb0ELb0ELb0ELb1ELb1ELb0ELb0ELb0ELb0EEENS1_21CollectiveEpilogueFwdINS6_IJSA_NS7_ILi256EEESB_EEES9_SE_SG_Li256ELb0ELb0ELb0ELb0EEENS1_30DynamicPersistentTileSchedulerILi256ELi32ELb0ELb0ELb1EEEEEEEEEvNT_6ParamsE,@function
        .size           _ZN7cutlass13device_kernelIN5flash11enable_sm90INS1_16FlashAttnFwdSm90INS1_25CollectiveMainloopFwdSm90ILi2EN4cute5tupleIJNS5_1CILi1EEES8_S8_EEENS6_IJNS7_ILi128EEENS7_ILi96EEENS7_ILi64EEEEEELi256ENS_6half_tEfNS_4arch4Sm90ELb1ELb0ELb1ELb0ELb0ELb0ELb1ELb1ELb0ELb0ELb0ELb0EEENS1_21CollectiveEpilogueFwdINS6_IJSA_NS7_ILi256EEESB_EEES9_SE_SG_Li256ELb0ELb0ELb0ELb0EEENS1_30DynamicPersistentTileSchedulerILi256ELi32ELb0ELb0ELb1EEEEEEEEEvNT_6ParamsE,(.L_x_87 - _ZN7cutlass13device_kernelIN5flash11enable_sm90INS1_16FlashAttnFwdSm90INS1_25CollectiveMainloopFwdSm90ILi2EN4cute5tupleIJNS5_1CILi1EEES8_S8_EEENS6_IJNS7_ILi128EEENS7_ILi96EEENS7_ILi64EEEEEELi256ENS_6half_tEfNS_4arch4Sm90ELb1ELb0ELb1ELb0ELb0ELb0ELb1ELb1ELb0ELb0ELb0ELb0EEENS1_21CollectiveEpilogueFwdINS6_IJSA_NS7_ILi256EEESB_EEES9_SE_SG_Li256ELb0ELb0ELb0ELb0EEENS1_30DynamicPersistentTileSchedulerILi256ELi32ELb0ELb0ELb1EEEEEEEEEvNT_6ParamsE)
        .other          _ZN7cutlass13device_kernelIN5flash11enable_sm90INS1_16FlashAttnFwdSm90INS1_25CollectiveMainloopFwdSm90ILi2EN4cute5tupleIJNS5_1CILi1EEES8_S8_EEENS6_IJNS7_ILi128EEENS7_ILi96EEENS7_ILi64EEEEEELi256ENS_6half_tEfNS_4arch4Sm90ELb1ELb0ELb1ELb0ELb0ELb0ELb1ELb1ELb0ELb0ELb0ELb0EEENS1_21CollectiveEpilogueFwdINS6_IJSA_NS7_ILi256EEESB_EEES9_SE_SG_Li256ELb0ELb0ELb0ELb0EEENS1_30DynamicPersistentTileSchedulerILi256ELi32ELb0ELb0ELb1EEEEEEEEEvNT_6ParamsE,@"STO_CUDA_ENTRY STV_DEFAULT"
_ZN7cutlass13device_kernelIN5flash11enable_sm90INS1_16FlashAttnFwdSm90INS1_25CollectiveMainloopFwdSm90ILi2EN4cute5tupleIJNS5_1CILi1EEES8_S8_EEENS6_IJNS7_ILi128EEENS7_ILi96EEENS7_ILi64EEEEEELi256ENS_6half_tEfNS_4arch4Sm90ELb1ELb0ELb1ELb0ELb0ELb0ELb1ELb1ELb0ELb0ELb0ELb0EEENS1_21CollectiveEpilogueFwdINS6_IJSA_NS7_ILi256EEESB_EEES9_SE_SG_Li256ELb0ELb0ELb0ELb0EEENS1_30DynamicPersistentTileSchedulerILi256ELi32ELb0ELb0ELb1EEEEEEEEEvNT_6ParamsE:
[----:B------:R-:W-:Y:S01]  /*0000*/  LDC R1, c[0x0][0x37c] ;  /* 0x0000df00ff017b82 */ /* 0x000fe20000000800 */
[----:B------:R-:W-:Y:S05]  /*0010*/  EXIT ;  /* 0x000000000000794d */ /* 0x000fea0003800000 */
.L_x_41:
        /* <DEDUP_REMOVED lines=14> */
.L_x_87:


//--------------------- .text._ZN7cutlass13device_kernelIN5flash11enable_sm90INS1_16FlashAttnFwdSm90INS1_25CollectiveMainloopFwdSm90ILi2EN4cute5tupleIJNS5_1CILi1EEES8_S8_EEENS6_IJNS7_ILi128EEENS7_ILi96EEENS7_ILi64EEEEEELi256ENS_6half_tEfNS_4arch4Sm90ELb1ELb0ELb1ELb1ELb0ELb0ELb0ELb1ELb0ELb0ELb0ELb0EEENS1_21CollectiveEpilogueFwdINS6_IJSA_NS7_ILi256EEESB_EEES9_SE_SG_Li256ELb1ELb0ELb0ELb0EEENS1_36VarlenDynamicPersistentTileSchedulerILi128ELi96ELi256ELi32ELb0ELb0ELb1ELb1ELb1ELb1EEEEEEEEEvNT_6ParamsE --------------------------
	.section	.text._ZN7cutlass13device_kernelIN5flash11enable_sm90INS1_16FlashAttnFwdSm90INS1_25CollectiveMainloopFwdSm90ILi2EN4cute5tupleIJNS5_1CILi1EEES8_S8_EEENS6_IJNS7_ILi128EEENS7_ILi96EEENS7_ILi64EEEEEELi256ENS_6half_tEfNS_4arch4Sm90ELb1ELb0ELb1ELb1ELb0ELb0ELb0ELb1ELb0ELb0ELb0ELb0EEENS1_21CollectiveEpilogueFwdINS6_IJSA_NS7_ILi256EEESB_EEES9_SE_SG_Li256ELb1ELb0ELb0ELb0EEENS1_36VarlenDynamicPersistentTileSchedulerILi128ELi96ELi256ELi32ELb0ELb0ELb1ELb1ELb1ELb1EEEEEEEEEvNT_6ParamsE,"ax",@progbits
	.align	128
.text._ZN7cutlass13device_kernelIN5flash11enable_sm90INS1_16FlashAttnFwdSm90INS1_25CollectiveMainloopFwdSm90ILi2EN4cute5tupleIJNS5_1CILi1EEES8_S8_EEENS6_IJNS7_ILi128EEENS7_ILi96EEENS7_ILi64EEEEEELi256ENS_6half_tEfNS_4arch4Sm90ELb1ELb0ELb1ELb1ELb0ELb0ELb0ELb1ELb0ELb0ELb0ELb0EEENS1_21CollectiveEpilogueFwdINS6_IJSA_NS7_ILi256EEESB_EEES9_SE_SG_Li256ELb1ELb0ELb0ELb0EEENS1_36VarlenDynamicPersistentTileSchedulerILi128ELi96ELi256ELi32ELb0ELb0ELb1ELb1ELb1ELb1EEEEEEEEEvNT_6ParamsE:
        .type           _ZN7cutlass13device_kernelIN5flash11enable_sm90INS1_16FlashAttnFwdSm90INS1_25CollectiveMainloopFwdSm90ILi2EN4cute5tupleIJNS5_1CILi1EEES8_S8_EEENS6_IJNS7_ILi128EEENS7_ILi96EEENS7_ILi64EEEEEELi256ENS_6half_tEfNS_4arch4Sm90ELb1ELb0ELb1ELb1ELb0ELb0ELb0ELb1ELb0ELb0ELb0ELb0EEENS1_21CollectiveEpilogueFwdINS6_IJSA_NS7_ILi256EEESB_EEES9_SE_SG_Li256ELb1ELb0ELb0ELb0EEENS1_36VarlenDynamicPersistentTileSchedulerILi128ELi96ELi256ELi32ELb0ELb0ELb1ELb1ELb1ELb1EEEEEEEEEvNT_6ParamsE,@function
        .size           _ZN7cutlass13device_kernelIN5flash11enable_sm90INS1_16FlashAttnFwdSm90INS1_25CollectiveMainloopFwdSm90ILi2EN4cute5tupleIJNS5_1CILi1EEES8_S8_EEENS6_IJNS7_ILi128EEENS7_ILi96EEENS7_ILi64EEEEEELi256ENS_6half_tEfNS_4arch4Sm90ELb1ELb0ELb1ELb1ELb0ELb0ELb0ELb1ELb0ELb0ELb0ELb0EEENS1_21CollectiveEpilogueFwdINS6_IJSA_NS7_ILi256EEESB_EEES9_SE_SG_Li256ELb1ELb0ELb0ELb0EEENS1_36VarlenDynamicPersistentTileSchedulerILi128ELi96ELi256ELi32ELb0ELb0ELb1ELb1ELb1ELb1EEEEEEEEEvNT_6ParamsE,(.L_x_88 - _ZN7cutlass13device_kernelIN5flash11enable_sm90INS1_16FlashAttnFwdSm90INS1_25CollectiveMainloopFwdSm90ILi2EN4cute5tupleIJNS5_1CILi1EEES8_S8_EEENS6_IJNS7_ILi128EEENS7_ILi96EEENS7_ILi64EEEEEELi256ENS_6half_tEfNS_4arch4Sm90ELb1ELb0ELb1ELb1ELb0ELb0ELb0ELb1ELb0ELb0ELb0ELb0EEENS1_21CollectiveEpilogueFwdINS6_IJSA_NS7_ILi256EEESB_EEES9_SE_SG_Li256ELb1ELb0ELb0ELb0EEENS1_36VarlenDynamicPersistentTileSchedulerILi128ELi96ELi256ELi32ELb0ELb0ELb1ELb1ELb1ELb1EEEEEEEEEvNT_6ParamsE)
        .other          _ZN7cutlass13device_kernelIN5flash11enable_sm90INS1_16FlashAttnFwdSm90INS1_25CollectiveMainloopFwdSm90ILi2EN4cute5tupleIJNS5_1CILi1EEES8_S8_EEENS6_IJNS7_ILi128EEENS7_ILi96EEENS7_ILi64EEEEEELi256ENS_6half_tEfNS_4arch4Sm90ELb1ELb0ELb1ELb1ELb0ELb0ELb0ELb1ELb0ELb0ELb0ELb0EEENS1_21CollectiveEpilogueFwdINS6_IJSA_NS7_ILi256EEESB_EEES9_SE_SG_Li256ELb1ELb0ELb0ELb0EEENS1_36VarlenDynamicPersistentTileSchedulerILi128ELi96ELi256ELi32ELb0ELb0ELb1ELb1ELb1ELb1EEEEEEEEEvNT_6ParamsE,@"STO_CUDA_ENTRY STV_DEFAULT"
_ZN7cutlass13device_kernelIN5flash11enable_sm90INS1_16FlashAttnFwdSm90INS1_25CollectiveMainloopFwdSm90ILi2EN4cute5tupleIJNS5_1CILi1EEES8_S8_EEENS6_IJNS7_ILi128EEENS7_ILi96EEENS7_ILi64EEEEEELi256ENS_6half_tEfNS_4arch4Sm90ELb1ELb0ELb1ELb1ELb0ELb0ELb0ELb1ELb0ELb0ELb0ELb0EEENS1_21CollectiveEpilogueFwdINS6_IJSA_NS7_ILi256EEESB_EEES9_SE_SG_Li256ELb1ELb0ELb0ELb0EEENS1_36VarlenDynamicPersistentTileSchedulerILi128ELi96ELi256ELi32ELb0ELb0ELb1ELb1ELb1ELb1EEEEEEEEEvNT_6ParamsE:
[----:B------:R-:W-:Y:S01]  /*0000*/  LDC R1, c[0x0][0x37c] ;  /* 0x0000df00ff017b82 */ /* 0x000fe20000000800 */
[----:B------:R-:W-:Y:S05]  /*0010*/  EXIT ;  /* 0x000000000000794d */ /* 0x000fea0003800000 */
.L_x_42:
        /* <DEDUP_REMOVED lines=14> */
.L_x_88:


//--------------------- .text._ZN7cutlass13device_kernelIN5flash11enable_sm90INS1_16FlashAttnFwdSm90INS1_25CollectiveMainloopFwdSm90ILi2EN4cute5tupleIJNS5_1CILi1EEES8_S8_EEENS6_IJNS7_ILi128EEENS7_ILi96EEENS7_ILi64EEEEEELi256ENS_6half_tEfNS_4arch4Sm90ELb1ELb0ELb1ELb1ELb0ELb1ELb0ELb1ELb0ELb0ELb0ELb0EEENS1_21CollectiveEpilogueFwdINS6_IJSA_NS7_ILi256EEESB_EEES9_SE_SG_Li256ELb1ELb0ELb0ELb0EEENS1_36VarlenDynamicPersistentTileSchedulerILi128ELi96ELi256ELi32ELb0ELb0ELb1ELb1ELb1ELb1EEEEEEEEEvNT_6ParamsE --------------------------
	.section	.text._ZN7cutlass13device_kernelIN5flash11enable_sm90INS1_16FlashAttnFwdSm90INS1_25CollectiveMainloopFwdSm90ILi2EN4cute5tupleIJNS5_1CILi1EEES8_S8_EEENS6_IJNS7_ILi128EEENS7_ILi96EEENS7_ILi64EEEEEELi256ENS_6half_tEfNS_4arch4Sm90ELb1ELb0ELb1ELb1ELb0ELb1ELb0ELb1ELb0ELb0ELb0ELb0EEENS1_21CollectiveEpilogueFwdINS6_IJSA_NS7_ILi256EEESB_EEES9_SE_SG_Li256ELb1ELb0ELb0ELb0EEENS1_36VarlenDynamicPersistentTileSchedulerILi128ELi96ELi256ELi32ELb0ELb0ELb1ELb1ELb1ELb1EEEEEEEEEvNT_6ParamsE,"ax",@progbits
	.align	128
.text._ZN7cutlass13device_kernelIN5flash11enable_sm90INS1_16FlashAttnFwdSm90INS1_25CollectiveMainloopFwdSm90ILi2EN4cute5tupleIJNS5_1CILi1EEES8_S8_EEENS6_IJNS7_ILi128EEENS7_ILi96EEENS7_ILi64EEEEEELi256ENS_6half_tEfNS_4arch4Sm90ELb1ELb0ELb1ELb1ELb0ELb1ELb0ELb1ELb0ELb0ELb0ELb0EEENS1_21CollectiveEpilogueFwdINS6_IJSA_NS7_ILi256EEESB_EEES9_SE_SG_Li256ELb1ELb0ELb0ELb0EEENS1_36VarlenDynamicPersistentTileSchedulerILi128ELi96ELi256ELi32ELb0ELb0ELb1ELb1ELb1ELb1EEEEEEEEEvNT_6ParamsE:
        .type           _ZN7cutlass13device_kernelIN5flash11enable_sm90INS1_16FlashAttnFwdSm90INS1_25CollectiveMainloopFwdSm90ILi2EN4cute5tupleIJNS5_1CILi1EEES8_S8_EEENS6_IJNS7_ILi128EEENS7_ILi96EEENS7_ILi64EEEEEELi256ENS_6half_tEfNS_4arch4Sm90ELb1ELb0ELb1ELb1ELb0ELb1ELb0ELb1ELb0ELb0ELb0ELb0EEENS1_21CollectiveEpilogueFwdINS6_IJSA_NS7_ILi256EEESB_EEES9_SE_SG_Li256ELb1ELb0ELb0ELb0EEENS1_36VarlenDynamicPersistentTileSchedulerILi128ELi96ELi256ELi32ELb0ELb0ELb1ELb1ELb1ELb1EEEEEEEEEvNT_6ParamsE,@function
        .size           _ZN7cutlass13device_kernelIN5flash11enable_sm90INS1_16FlashAttnFwdSm90INS1_25CollectiveMainloopFwdSm90ILi2EN4cute5tupleIJNS5_1CILi1EEES8_S8_EEENS6_IJNS7_ILi128EEENS7_ILi96EEENS7_ILi64EEEEEELi256ENS_6half_tEfNS_4arch4Sm90ELb1ELb0ELb1ELb1ELb0ELb1ELb0ELb1ELb0ELb0ELb0ELb0EEENS1_21CollectiveEpilogueFwdINS6_IJSA_NS7_ILi256EEESB_EEES9_SE_SG_Li256ELb1ELb0ELb0ELb0EEENS1_36VarlenDynamicPersistentTileSchedulerILi128ELi96ELi256ELi32ELb0ELb0ELb1ELb1ELb1ELb1EEEEEEEEEvNT_6ParamsE,(.L_x_89 - _ZN7cutlass13device_kernelIN5flash11enable_sm90INS1_16FlashAttnFwdSm90INS1_25CollectiveMainloopFwdSm90ILi2EN4cute5tupleIJNS5_1CILi1EEES8_S8_EEENS6_IJNS7_ILi128EEENS7_ILi96EEENS7_ILi64EEEEEELi256ENS_6half_tEfNS_4arch4Sm90ELb1ELb0ELb1ELb1ELb0ELb1ELb0ELb1ELb0ELb0ELb0ELb0EEENS1_21CollectiveEpilogueFwdINS6_IJSA_NS7_ILi256EEESB_EEES9_SE_SG_Li256ELb1ELb0ELb0ELb0EEENS1_36VarlenDynamicPersistentTileSchedulerILi128ELi96ELi256ELi32ELb0ELb0ELb1ELb1ELb1ELb1EEEEEEEEEvNT_6ParamsE)
        .other          _ZN7cutlass13device_kernelIN5flash11enable_sm90INS1_16FlashAttnFwdSm90INS1_25CollectiveMainloopFwdSm90ILi2EN4cute5tupleIJNS5_1CILi1EEES8_S8_EEENS6_IJNS7_ILi128EEENS7_ILi96EEENS7_ILi64EEEEEELi256ENS_6half_tEfNS_4arch4Sm90ELb1ELb0ELb1ELb1ELb0ELb1ELb0ELb1ELb0ELb0ELb0ELb0EEENS1_21CollectiveEpilogueFwdINS6_IJSA_NS7_ILi256EEESB_EEES9_SE_SG_Li256ELb1ELb0ELb0ELb0EEENS1_36VarlenDynamicPersistentTileSchedulerILi128ELi96ELi256ELi32ELb0ELb0ELb1ELb1ELb1ELb1EEEEEEEEEvNT_6ParamsE,@"STO_CUDA_ENTRY STV_DEFAULT"
_ZN7cutlass13device_kernelIN5flash11enable_sm90INS1_16FlashAttnFwdSm90INS1_25CollectiveMainloopFwdSm90ILi2EN4cute5tupleIJNS5_1CILi1EEES8_S8_EEENS6_IJNS7_ILi128EEENS7_ILi96EEENS7_ILi64EEEEEELi256ENS_6half_tEfNS_4arch4Sm90ELb1ELb0ELb1ELb1ELb0ELb1ELb0ELb1ELb0ELb0ELb0ELb0EEENS1_21CollectiveEpilogueFwdINS6_IJSA_NS7_ILi256EEESB_EEES9_SE_SG_Li256ELb1ELb0ELb0ELb0EEENS1_36VarlenDynamicPersistentTileSchedulerILi128ELi96ELi256ELi32ELb0ELb0ELb1ELb1ELb1ELb1EEEEEEEEEvNT_6ParamsE:
[----:B------:R-:W-:Y:S01]  /*0000*/  LDC R1, c[0x0][0x37c] ;  /* 0x0000df00ff017b82 */ /* 0x000fe20000000800 */
[----:B------:R-:W-:Y:S05]  /*0010*/  EXIT ;  /* 0x000000000000794d */ /* 0x000fea0003800000 */
.L_x_43:
        /* <DEDUP_REMOVED lines=14> */
.L_x_89:


//--------------------- .text._ZN7cutlass13device_kernelIN5flash11enable_sm90INS1_16FlashAttnFwdSm90INS1_25CollectiveMainloopFwdSm90ILi2EN4cute5tupleIJNS5_1CILi1EEES8_S8_EEENS6_IJNS7_ILi128EEENS7_ILi96EEENS7_ILi64EEEEEELi256ENS_6half_tEfNS_4arch4Sm90ELb1ELb0ELb1ELb1ELb0ELb0ELb1ELb1ELb0ELb0ELb0ELb0EEENS1_21CollectiveEpilogueFwdINS6_IJSA_NS7_ILi256EEESB_EEES9_SE_SG_Li256ELb1ELb0ELb0ELb0EEENS1_36VarlenDynamicPersistentTileSchedulerILi128ELi96ELi256ELi32ELb0ELb0ELb1ELb1ELb1ELb1EEEEEEEEEvNT_6ParamsE --------------------------
	.section	.text._ZN7cutlass13device_kernelIN5flash11enable_sm90INS1_16FlashAttnFwdSm90INS1_25CollectiveMainloopFwdSm90ILi2EN4cute5tupleIJNS5_1CILi1EEES8_S8_EEENS6_IJNS7_ILi128EEENS7_ILi96EEENS7_ILi64EEEEEELi256ENS_6half_tEfNS_4arch4Sm90ELb1ELb0ELb1ELb1ELb0ELb0ELb1ELb1ELb0ELb0ELb0ELb0EEENS1_21CollectiveEpilogueFwdINS6_IJSA_NS7_ILi256EEESB_EEES9_SE_SG_Li256ELb1ELb0ELb0ELb0EEENS1_36VarlenDynamicPersistentTileSchedulerILi128ELi96ELi256ELi32ELb0ELb0ELb1ELb1ELb1ELb1EEEEEEEEEvNT_6ParamsE,"ax",@progbits
	.align	128
.text._ZN7cutlass13device_kernelIN5flash11enable_sm90INS1_16FlashAttnFwdSm90INS1_25CollectiveMainloopFwdSm90ILi2EN4cute5tupleIJNS5_1CILi1EEES8_S8_EEENS6_IJNS7_ILi128EEENS7_ILi96EEENS7_ILi64EEEEEELi256ENS_6half_tEfNS_4arch4Sm90ELb1ELb0ELb1ELb1ELb0ELb0ELb1ELb1ELb0ELb0ELb0ELb0EEENS1_21CollectiveEpilogueFwdINS6_IJSA_NS7_ILi256EEESB_EEES9_SE_SG_Li256ELb1ELb0ELb0ELb0EEENS1_36VarlenDynamicPersistentTileSchedulerILi128ELi96ELi256ELi32ELb0ELb0ELb1ELb1ELb1ELb1EEEEEEEEEvNT_6ParamsE:
        .type           _ZN7cutlass13device_kernelIN5flash11enable_sm90INS1_16FlashAttnFwdSm90INS1_25CollectiveMainloopFwdSm90ILi2EN4cute5tupleIJNS5_1CILi1EEES8_S8_EEENS6_IJNS7_ILi128EEENS7_ILi96EEENS7_ILi64EEEEEELi256ENS_6half_tEfNS_4arch4Sm90ELb1ELb0ELb1ELb1ELb0ELb0ELb1ELb1ELb0ELb0ELb0ELb0EEENS1_21CollectiveEpilogueFwdINS6_IJSA_NS7_ILi256EEESB_EEES9_SE_SG_Li256ELb1ELb0ELb0ELb0EEENS1_36VarlenDynamicPersistentTileSchedulerILi128ELi96ELi256ELi32ELb0ELb0ELb1ELb1ELb1ELb1EEEEEEEEEvNT_6ParamsE,@function
        .size           _ZN7cutlass13device_kernelIN5flash11enable_sm90INS1_16FlashAttnFwdSm90INS1_25CollectiveMainloopFwdSm90ILi2EN4cute5tupleIJNS5_1CILi1EEES8_S8_EEENS6_IJNS7_ILi128EEENS7_ILi96EEENS7_ILi64EEEEEELi256ENS_6half_tEfNS_4arch4Sm90ELb1ELb0ELb1ELb1ELb0ELb0ELb1ELb1ELb0ELb0ELb0ELb0EEENS1_21CollectiveEpilogueFwdINS6_IJSA_NS7_ILi256EEESB_EEES9_SE_SG_Li256ELb1ELb0ELb0ELb0EEENS1_36VarlenDynamicPersistentTileSchedulerILi128ELi96ELi256ELi32ELb0ELb0ELb1ELb1ELb1ELb1EEEEEEEEEvNT_6ParamsE,(.L_x_90 - _ZN7cutlass13device_kernelIN5flash11enable_sm90INS1_16FlashAttnFwdSm90INS1_25CollectiveMainloopFwdSm90ILi2EN4cute5tupleIJNS5_1CILi1EEES8_S8_EEENS6_IJNS7_ILi128EEENS7_ILi96EEENS7_ILi64EEEEEELi256ENS_6half_tEfNS_4arch4Sm90ELb1ELb0ELb1ELb1ELb0ELb0ELb1ELb1ELb0ELb0ELb0ELb0EEENS1_21CollectiveEpilogueFwdINS6_IJSA_NS7_ILi256EEESB_EEES9_SE_SG_Li256ELb1ELb0ELb0ELb0EEENS1_36VarlenDynamicPersistentTileSchedulerILi128ELi96ELi256ELi32ELb0ELb0ELb1ELb1ELb1ELb1EEEEEEEEEvNT_6ParamsE)
        .other          _ZN7cutlass13device_kernelIN5flash11enable_sm90INS1_16FlashAttnFwdSm90INS1_25CollectiveMainloopFwdSm90ILi2EN4cute5tupleIJNS5_1CILi1EEES8_S8_EEENS6_IJNS7_ILi128EEENS7_ILi96EEENS7_ILi64EEEEEELi256ENS_6half_tEfNS_4arch4Sm90ELb1ELb0ELb1ELb1ELb0ELb0ELb1ELb1ELb0ELb0ELb0ELb0EEENS1_21CollectiveEpilogueFwdINS6_IJSA_NS7_ILi256EEESB_EEES9_SE_SG_Li256ELb1ELb0ELb0ELb0EEENS1_36VarlenDynamicPersistentTileSchedulerILi128ELi96ELi256ELi32ELb0ELb0ELb1ELb1ELb1ELb1EEEEEEEEEvNT_6ParamsE,@"STO_CUDA_ENTRY STV_DEFAULT"
_ZN7cutlass13device_kernelIN5flash11enable_sm90INS1_16FlashAttnFwdSm90INS1_25CollectiveMainloopFwdSm90ILi2EN4cute5tupleIJNS5_1CILi1EEES8_S8_EEENS6_IJNS7_ILi128EEENS7_ILi96EEENS7_ILi64EEEEEELi256ENS_6half_tEfNS_4arch4Sm90ELb1ELb0ELb1ELb1ELb0ELb0ELb1ELb1ELb0ELb0ELb0ELb0EEENS1_21CollectiveEpilogueFwdINS6_IJSA_NS7_ILi256EEESB_EEES9_SE_SG_Li256ELb1ELb0ELb0ELb0EEENS1_36VarlenDynamicPersistentTileSchedulerILi128ELi96ELi256ELi32ELb0ELb0ELb1ELb1ELb1ELb1EEEEEEEEEvNT_6ParamsE:
[----:B------:R-:W-:Y:S01]  /*0000*/  LDC R1, c[0x0][0x37c] ;  /* 0x0000df00ff017b82 */ /* 0x000fe20000000800 */
[----:B------:R-:W-:Y:S05]  /*0010*/  EXIT ;  /* 0x000000000000794d */ /* 0x000fea0003800000 */
.L_x_44:
        /* <DEDUP_REMOVED lines=14> */
.L_x_90:


//--------------------- .text._ZN7cutlass13device_kernelIN5flash11enable_sm90INS1_16FlashAttnFwdSm90INS1_25CollectiveMainloopFwdSm90ILi2EN4cute5tupleIJNS5_1CILi1EEES8_S8_EEENS6_IJNS7_ILi128EEENS7_ILi96EEENS7_ILi64EEEEEELi256ENS_6half_tEfNS_4arch4Sm90ELb1ELb0ELb1ELb1ELb0ELb1ELb1ELb1ELb0ELb0ELb0ELb0EEENS1_21CollectiveEpilogueFwdINS6_IJSA_NS7_ILi256EEESB_EEES9_SE_SG_Li256ELb1ELb0ELb0ELb0EEENS1_36VarlenDynamicPersistentTileSchedulerILi128ELi96ELi256ELi32ELb0ELb0ELb1ELb1ELb1ELb1EEEEEEEEEvNT_6ParamsE --------------------------
	.section	.text._ZN7cutlass13device_kernelIN5flash11enable_sm90INS1_16FlashAttnFwdSm90INS1_25CollectiveMainloopFwdSm90ILi2EN4cute5tupleIJNS5_1CILi1EEES8_S8_EEENS6_IJNS7_ILi128EEENS7_ILi96EEENS7_ILi64EEEEEELi256ENS_6half_tEfNS_4arch4Sm90ELb1ELb0ELb1ELb1ELb0ELb1ELb1ELb1ELb0ELb0ELb0ELb0EEENS1_21CollectiveEpilogueFwdINS6_IJSA_NS7_ILi256EEESB_EEES9_SE_SG_Li256ELb1ELb0ELb0ELb0EEENS1_36VarlenDynamicPersistentTileSchedulerILi128ELi96ELi256ELi32ELb0ELb0ELb1ELb1ELb1ELb1EEEEEEEEEvNT_6ParamsE,"ax",@progbits
	.align	128
.text._ZN7cutlass13device_kernelIN5flash11enable_sm90INS1_16FlashAttnFwdSm90INS1_25CollectiveMainloopFwdSm90ILi2EN4cute5tupleIJNS5_1CILi1EEES8_S8_EEENS6_IJNS7_ILi128EEENS7_ILi96EEENS7_ILi64EEEEEELi256ENS_6half_tEfNS_4arch4Sm90ELb1ELb0ELb1ELb1ELb0ELb1ELb1ELb1ELb0ELb0ELb0ELb0EEENS1_21CollectiveEpilogueFwdINS6_IJSA_NS7_ILi256EEESB_EEES9_SE_SG_Li256ELb1ELb0ELb0ELb0EEENS1_36VarlenDynamicPersistentTileSchedulerILi128ELi96ELi256ELi32ELb0ELb0ELb1ELb1ELb1ELb1EEEEEEEEEvNT_6ParamsE:
        .type           _ZN7cutlass13device_kernelIN5flash11enable_sm90INS1_16FlashAttnFwdSm90INS1_25CollectiveMainloopFwdSm90ILi2EN4cute5tupleIJNS5_1CILi1EEES8_S8_EEENS6_IJNS7_ILi128EEENS7_ILi96EEENS7_ILi64EEEEEELi256ENS_6half_tEfNS_4arch4Sm90ELb1ELb0ELb1ELb1ELb0ELb1ELb1ELb1ELb0ELb0ELb0ELb0EEENS1_21CollectiveEpilogueFwdINS6_IJSA_NS7_ILi256EEESB_EEES9_SE_SG_Li256ELb1ELb0ELb0ELb0EEENS1_36VarlenDynamicPersistentTileSchedulerILi128ELi96ELi256ELi32ELb0ELb0ELb1ELb1ELb1ELb1EEEEEEEEEvNT_6ParamsE,@function
        .size           _ZN7cutlass13device_kernelIN5flash11enable_sm90INS1_16FlashAttnFwdSm90INS1_25CollectiveMainloopFwdSm90ILi2EN4cute5tupleIJNS5_1CILi1EEES8_S8_EEENS6_IJNS7_ILi128EEENS7_ILi96EEENS7_ILi64EEEEEELi256ENS_6half_tEfNS_4arch4Sm90ELb1ELb0ELb1ELb1ELb0ELb1ELb1ELb1ELb0ELb0ELb0ELb0EEENS1_21CollectiveEpilogueFwdINS6_IJSA_NS7_ILi256EEESB_EEES9_SE_SG_Li256ELb1ELb0ELb0ELb0EEENS1_36VarlenDynamicPersistentTileSchedulerILi128ELi96ELi256ELi32ELb0ELb0ELb1ELb1ELb1ELb1EEEEEEEEEvNT_6ParamsE,(.L_x_91 - _ZN7cutlass13device_kernelIN5flash11enable_sm90INS1_16FlashAttnFwdSm90INS1_25CollectiveMainloopFwdSm90ILi2EN4cute5tupleIJNS5_1CILi1EEES8_S8_EEENS6_IJNS7_ILi128EEENS7_ILi96EEENS7_ILi64EEEEEELi256ENS_6half_tEfNS_4arch4Sm90ELb1ELb0ELb1ELb1ELb0ELb1ELb1ELb1ELb0ELb0ELb0ELb0EEENS1_21CollectiveEpilogueFwdINS6_IJSA_NS7_ILi256EEESB_EEES9_SE_SG_Li256ELb1ELb0ELb0ELb0EEENS1_36VarlenDynamicPersistentTileSchedulerILi128ELi96ELi256ELi32ELb0ELb0ELb1ELb1ELb1ELb1EEEEEEEEEvNT_6ParamsE)
        .other          _ZN7cutlass13device_kernelIN5flash11enable_sm90INS1_16FlashAttnFwdSm90INS1_25CollectiveMainloopFwdSm90ILi2EN4cute5tupleIJNS5_1CILi1EEES8_S8_EEENS6_IJNS7_ILi128EEENS7_ILi96EEENS7_ILi64EEEEEELi256ENS_6half_tEfNS_4arch4Sm90ELb1ELb0ELb1ELb1ELb0ELb1ELb1ELb1ELb0ELb0ELb0ELb0EEENS1_21CollectiveEpilogueFwdINS6_IJSA_NS7_ILi256EEESB_EEES9_SE_SG_Li256ELb1ELb0ELb0ELb0EEENS1_36VarlenDynamicPersistentTileSchedulerILi128ELi96ELi256ELi32ELb0ELb0ELb1ELb1ELb1ELb1EEEEEEEEEvNT_6ParamsE,@"STO_CUDA_ENTRY STV_DEFAULT"
_ZN7cutlass13device_kernelIN5flash11enable_sm90INS1_16FlashAttnFwdSm90INS1_25CollectiveMainloopFwdSm90ILi2EN4cute5tupleIJNS5_1CILi1EEES8_S8_EEENS6_IJNS7_ILi128EEENS7_ILi96EEENS7_ILi64EEEEEELi256ENS_6half_tEfNS_4arch4Sm90ELb1ELb0ELb1ELb1ELb0ELb1ELb1ELb1ELb0ELb0ELb0ELb0EEENS1_21CollectiveEpilogueFwdINS6_IJSA_NS7_ILi256EEESB_EEES9_SE_SG_Li256ELb1ELb0ELb0ELb0EEENS1_36VarlenDynamicPersistentTileSchedulerILi128ELi96ELi256ELi32ELb0ELb0ELb1ELb1ELb1ELb1EEEEEEEEEvNT_6ParamsE:
[----:B------:R-:W-:Y:S01]  /*0000*/  LDC R1, c[0x0][0x37c] ;  /* 0x0000df00ff017b82 */ /* 0x000fe20000000800 */
[----:B------:R-:W-:Y:S05]  /*0010*/  EXIT ;  /* 0x000000000000794d */ /* 0x000fea0003800000 */
.L_x_45:
        /* <DEDUP_REMOVED lines=14> */
.L_x_91:


//--------------------- .nv.shared.reserved.0     --------------------------
	.section	.nv.shared.reserved.0,"aw",@nobits
	.weak		__nv_reservedSMEM_offset_0_alias
	.size		__nv_reservedSMEM_offset_0_alias, 0, 64
	.other		__nv_reservedSMEM_offset_0_alias,@"STO_CUDA_RESERVED_SHARED STV_DEFAULT"
__nv_reservedSMEM_offset_0_alias:
	.zero		0
	.zero		64


//--------------------- .nv.global                --------------------------
	.section	.nv.global,"aw",@nobits
.nv.global:
	.type		_ZN75_INTERNAL_502cd67e_39_flash_fwd_hdimdiff_fp16_softcap_sm90_cu_49158569_38214cute1_E,@object
	.size		_ZN75_INTERNAL_502cd67e_39_flash_fwd_hdimdiff_fp16_softcap_sm90_cu_49158569_38214cute1_E,(_ZN75_INTERNAL_502cd67e_39_flash_fwd_hdimdiff_fp16_softcap_sm90_cu_49158569_38214cuda3std3__45__cpo6cbeginE - _ZN75_INTERNAL_502cd67e_39_flash_fwd_hdimdiff_fp16_softcap_sm90_cu_49158569_38214cute1_E)
_ZN75_INTERNAL_502cd67e_39_flash_fwd_hdimdiff_fp16_softcap_sm90_cu_49158569_38214cute1_E:
	.zero		1
	.type		_ZN75_INTERNAL_502cd67e_39_flash_fwd_hdimdiff_fp16_softcap_sm90_cu_49158569_38214cuda3std3__45__cpo6cbeginE,@object
	.size		_ZN75_INTERNAL_502cd67e_39_flash_fwd_hdimdiff_fp16_softcap_sm90_cu_49158569_38214cuda3std3__45__cpo6cbeginE,(_ZN75_INTERNAL_502cd67e_39_flash_fwd_hdimdiff_fp16_softcap_sm90_cu_49158569_38214cuda3std3__48in_placeE - _ZN75_INTERNAL_502cd67e_39_flash_fwd_hdimdiff_fp16_softcap_sm90_cu_49158569_38214cuda3std3__45__cpo6cbeginE)
_ZN75_INTERNAL_502cd67e_39_flash_fwd_hdimdiff_fp16_softcap_sm90_cu_49158569_38214cuda3std3__45__cpo6cbeginE:
	.zero		1
	.type		_ZN75_INTERNAL_502cd67e_39_flash_fwd_hdimdiff_fp16_softcap_sm90_cu_49158569_38214cuda3std3__48in_placeE,@object
	.size		_ZN75_INTERNAL_502cd67e_39_flash_fwd_hdimdiff_fp16_softcap_sm90_cu_49158569_38214cuda3std3__48in_placeE,(_ZN75_INTERNAL_502cd67e_39_flash_fwd_hdimdiff_fp16_softcap_sm90_cu_49158569_38214cuda3std6ranges3__45__cpo9iter_moveE - _ZN75_INTERNAL_502cd67e_39_flash_fwd_hdimdiff_fp16_softcap_sm90_cu_49158569_38214cuda3std3__48in_placeE)
_ZN75_INTERNAL_502cd67e_39_flash_fwd_hdimdiff_fp16_softcap_sm90_cu_49158569_38214cuda3std3__48in_placeE:
	.zero		1
	.type		_ZN75_INTERNAL_502cd67e_39_flash_fwd_hdimdiff_fp16_softcap_sm90_cu_49158569_38214cuda3std6ranges3__45__cpo9iter_moveE,@object
	.size		_ZN75_INTERNAL_502cd67e_39_flash_fwd_hdimdiff_fp16_softcap_sm90_cu_49158569_38214cuda3std6ranges3__45__cpo9iter_moveE,(_ZN75_INTERNAL_502cd67e_39_flash_fwd_hdimdiff_fp16_softcap_sm90_cu_49158569_38214cuda3std3__45__cpo5beginE - _ZN75_INTERNAL_502cd67e_39_flash_fwd_hdimdiff_fp16_softcap_sm90_cu_49158569_38214cuda3std6ranges3__45__cpo9iter_moveE)
_ZN75_INTERNAL_502cd67e_39_flash_fwd_hdimdiff_fp16_softcap_sm90_cu_49158569_38214cuda3std6ranges3__45__cpo9iter_moveE:
	.zero		1
	.type		_ZN75_INTERNAL_502cd67e_39_flash_fwd_hdimdiff_fp16_softcap_sm90_cu_49158569_38214cuda3std3__45__cpo5beginE,@object
	.size		_ZN75_INTERNAL_502cd67e_39_flash_fwd_hdimdiff_fp16_softcap_sm90_cu_49158569_38214cuda3std3__45__cpo5beginE,(_ZN75_INTERNAL_502cd67e_39_flash_fwd_hdimdiff_fp16_softcap_sm90_cu_49158569_38214cuda3std3__477_GLOBAL__N__502cd67e_39_flash_fwd_hdimdiff_fp16_softcap_sm90_cu_49158569_38216ignoreE - _ZN75_INTERNAL_502cd67e_39_flash_fwd_hdimdiff_fp16_softcap_sm90_cu_49158569_38214cuda3std3__45__cpo5beginE)
_ZN75_INTERNAL_502cd67e_39_flash_fwd_hdimdiff_fp16_softcap_sm90_cu_49158569_38214cuda3std3__45__cpo5beginE:
	.zero		1
	.type		_ZN75_INTERNAL_502cd67e_39_flash_fwd_hdimdiff_fp16_softcap_sm90_cu_49158569_38214cuda3std3__477_GLOBAL__N__502cd67e_39_flash_fwd_hdimdiff_fp16_softcap_sm90_cu_49158569_38216ignoreE,@object
	.size		_ZN75_INTERNAL_502cd67e_39_flash_fwd_hdimdiff_fp16_softcap_sm90_cu_49158569_38214cuda3std3__477_GLOBAL__N__502cd67e_39_flash_fwd_hdimdiff_fp16_softcap_sm90_cu_49158569_38216ignoreE,(_ZN75_INTERNAL_502cd67e_39_flash_fwd_hdimdiff_fp16_softcap_sm90_cu_49158569_38214cute7productE - _ZN75_INTERNAL_502cd67e_39_flash_fwd_hdimdiff_fp16_softcap_sm90_cu_49158569_38214cuda3std3__477_GLOBAL__N__502cd67e_39_flash_fwd_hdimdiff_fp16_softcap_sm90_cu_49158569_38216ignoreE)
_ZN75_INTERNAL_502cd67e_39_flash_fwd_hdimdiff_fp16_softcap_sm90_cu_49158569_38214cuda3std3__477_GLOBAL__N__502cd67e_39_flash_fwd_hdimdiff_fp16_softcap_sm90_cu_49158569_38216ignoreE:
	.zero		1
	.type		_ZN75_INTERNAL_502cd67e_39_flash_fwd_hdimdiff_fp16_softcap_sm90_cu_49158569_38214cute7productE,@object
	.size		_ZN75_INTERNAL_502cd67e_39_flash_fwd_hdimdiff_fp16_softcap_sm90_cu_49158569_38214cute7productE,(_ZN75_INTERNAL_502cd67e_39_flash_fwd_hdimdiff_fp16_softcap_sm90_cu_49158569_38214cuda3std3__45__cpo3endE - _ZN75_INTERNAL_502cd67e_39_flash_fwd_hdimdiff_fp16_softcap_sm90_cu_49158569_38214cute7productE)
_ZN75_INTERNAL_502cd67e_39_flash_fwd_hdimdiff_fp16_softcap_sm90_cu_49158569_38214cute7productE:
	.zero		1
	.type		_ZN75_INTERNAL_502cd67e_39_flash_fwd_hdimdiff_fp16_softcap_sm90_cu_49158569_38214cuda3std3__45__cpo3endE,@object
	.size		_ZN75_INTERNAL_502cd67e_39_flash_fwd_hdimdiff_fp16_softcap_sm90_cu_49158569_38214cuda3std3__45__cpo3endE,(_ZN75_INTERNAL_502cd67e_39_flash_fwd_hdimdiff_fp16_softcap_sm90_cu_49158569_38214cuda3std3__419piecewise_constructE - _ZN75_INTERNAL_502cd67e_39_flash_fwd_hdimdiff_fp16_softcap_sm90_cu_49158569_38214cuda3std3__45__cpo3endE)
_ZN75_INTERNAL_502cd67e_39_flash_fwd_hdimdiff_fp16_softcap_sm90_cu_49158569_38214cuda3std3__45__cpo3endE:
	.zero		1
	.type		_ZN75_INTERNAL_502cd67e_39_flash_fwd_hdimdiff_fp16_softcap_sm90_cu_49158569_38214cuda3std3__419piecewise_constructE,@object
	.size		_ZN75_INTERNAL_502cd67e_39_flash_fwd_hdimdiff_fp16_softcap_sm90_cu_49158569_38214cuda3std3__419piecewise_constructE,(_ZN75_INTERNAL_502cd67e_39_flash_fwd_hdimdiff_fp16_softcap_sm90_cu_49158569_38214cuda3std3__45__cpo4cendE - _ZN75_INTERNAL_502cd67e_39_flash_fwd_hdimdiff_fp16_softcap_sm90_cu_49158569_38214cuda3std3__419piecewise_constructE)
_ZN75_INTERNAL_502cd67e_39_flash_fwd_hdimdiff_fp16_softcap_sm90_cu_49158569_38214cuda3std3__419piecewise_constructE:
	.zero		1
	.type		_ZN75_INTERNAL_502cd67e_39_flash_fwd_hdimdiff_fp16_softcap_sm90_cu_49158569_38214cuda3std3__45__cpo4cendE,@object
	.size		_ZN75_INTERNAL_502cd67e_39_flash_fwd_hdimdiff_fp16_softcap_sm90_cu_49158569_38214cuda3std3__45__cpo4cendE,(_ZN75_INTERNAL_502cd67e_39_flash_fwd_hdimdiff_fp16_softcap_sm90_cu_49158569_38214cuda3std6ranges3__45__cpo4swapE - _ZN75_INTERNAL_502cd67e_39_flash_fwd_hdimdiff_fp16_softcap_sm90_cu_49158569_38214cuda3std3__45__cpo4cendE)
_ZN75_INTERNAL_502cd67e_39_flash_fwd_hdimdiff_fp16_softcap_sm90_cu_49158569_38214cuda3std3__45__cpo4cendE:
	.zero		1
	.type		_ZN75_INTERNAL_502cd67e_39_flash_fwd_hdimdiff_fp16_softcap_sm90_cu_49158569_38214cuda3std6ranges3__45__cpo4swapE,@object
	.size		_ZN75_INTERNAL_502cd67e_39_flash_fwd_hdimdiff_fp16_softcap_sm90_cu_49158569_38214cuda3std6ranges3__45__cpo4swapE,(.L_7 - _ZN75_INTERNAL_502cd67e_39_flash_fwd_hdimdiff_fp16_softcap_sm90_cu_49158569_38214cuda3std6ranges3__45__cpo4swapE)
_ZN75_INTERNAL_502cd67e_39_flash_fwd_hdimdiff_fp16_softcap_sm90_cu_49158569_38214cuda3std6ranges3__45__cpo4swapE:
	.zero		1
.L_7:


//--------------------- .nv.constant0._ZN7cutlass13device_kernelIN5flash11enable_sm90INS1_16FlashAttnFwdSm90INS1_25CollectiveMainloopFwdSm90ILi2EN4cute5tupleIJNS5_1CILi1EEES8_S8_EEENS6_IJNS7_ILi128EEESA_NS7_ILi192EEEEEELi128ENS_6half_tEfNS_4arch4Sm90ELb0ELb0ELb1ELb0ELb0ELb0ELb0ELb1ELb1ELb0ELb0ELb0EEENS1_21CollectiveEpilogueFwdINS6_IJSA_SA_SA_EEES9_SD_SF_Li256ELb0ELb0ELb0ELb0EEENS1_29StaticPersistentTileSchedulerILb0EEEEEEEEEvNT_6ParamsE --------------------------
	.section	.nv.constant0._ZN7cutlass13device_kernelIN5flash11enable_sm90INS1_16FlashAttnFwdSm90INS1_25CollectiveMainloopFwdSm90ILi2EN4cute5tupleIJNS5_1CILi1EEES8_S8_EEENS6_IJNS7_ILi128EEESA_NS7_ILi192EEEEEELi128ENS_6half_tEfNS_4arch4Sm90ELb0ELb0ELb1ELb0ELb0ELb0ELb0ELb1ELb1ELb0ELb0ELb0EEENS1_21CollectiveEpilogueFwdINS6_IJSA_SA_SA_EEES9_SD_SF_Li256ELb0ELb0ELb0ELb0EEENS1_29StaticPersistentTileSchedulerILb0EEEEEEEEEvNT_6ParamsE,"a",@progbits
	.sectionflags	@""
	.align	4
.nv.constant0._ZN7cutlass13device_kernelIN5flash11enable_sm90INS1_16FlashAttnFwdSm90INS1_25CollectiveMainloopFwdSm90ILi2EN4cute5tupleIJNS5_1CILi1EEES8_S8_EEENS6_IJNS7_ILi128EEESA_NS7_ILi192EEEEEELi128ENS_6half_tEfNS_4arch4Sm90ELb0ELb0ELb1ELb0ELb0ELb0ELb0ELb1ELb1ELb0ELb0ELb0EEENS1_21CollectiveEpilogueFwdINS6_IJSA_SA_SA_EEES9_SD_SF_Li256ELb0ELb0ELb0ELb0EEENS1_29StaticPersistentTileSchedulerILb0EEEEEEEEEvNT_6ParamsE:
	.zero		3840


//--------------------- .nv.constant0._ZN7cutlass13device_kernelIN5flash11enable_sm90INS1_16FlashAttnFwdSm90INS1_25CollectiveMainloopFwdSm90ILi2EN4cute5tupleIJNS5_1CILi2EEENS7_ILi1EEES9_EEENS6_IJNS7_ILi128EEESB_NS7_ILi192EEEEEELi128ENS_6half_tEfNS_4arch4Sm90ELb0ELb0ELb1ELb0ELb0ELb0ELb0ELb1ELb1ELb0ELb0ELb0EEENS1_21CollectiveEpilogueFwdINS6_IJSB_SB_SB_EEESA_SE_SG_Li256ELb0ELb0ELb0ELb0EEENS1_29StaticPersistentTileSchedulerILb0EEEEEEEEEvNT_6ParamsE --------------------------
	.section	.nv.constant0._ZN7cutlass13device_kernelIN5flash11enable_sm90INS1_16FlashAttnFwdSm90INS1_25CollectiveMainloopFwdSm90ILi2EN4cute5tupleIJNS5_1CILi2EEENS7_ILi1EEES9_EEENS6_IJNS7_ILi128EEESB_NS7_ILi192EEEEEELi128ENS_6half_tEfNS_4arch4Sm90ELb0ELb0ELb1ELb0ELb0ELb0ELb0ELb1ELb1ELb0ELb0ELb0EEENS1_21CollectiveEpilogueFwdINS6_IJSB_SB_SB_EEESA_SE_SG_Li256ELb0ELb0ELb0ELb0EEENS1_29StaticPersistentTileSchedulerILb0EEEEEEEEEvNT_6ParamsE,"a",@progbits
	.sectionflags	@""
	.align	4
.nv.constant0._ZN7cutlass13device_kernelIN5flash11enable_sm90INS1_16FlashAttnFwdSm90INS1_25CollectiveMainloopFwdSm90ILi2EN4cute5tupleIJNS5_1CILi2EEENS7_ILi1EEES9_EEENS6_IJNS7_ILi128EEESB_NS7_ILi192EEEEEELi128ENS_6half_tEfNS_4arch4Sm90ELb0ELb0ELb1ELb0ELb0ELb0ELb0ELb1ELb1ELb0ELb0ELb0EEENS1_21CollectiveEpilogueFwdINS6_IJSB_SB_SB_EEESA_SE_SG_Li256ELb0ELb0ELb0ELb0EEENS1_29StaticPersistentTileSchedulerILb0EEEEEEEEEvNT_6ParamsE:
	.zero		3840


//--------------------- .nv.constant0._ZN7cutlass13device_kernelIN5flash11enable_sm90INS1_16FlashAttnFwdSm90INS1_25CollectiveMainloopFwdSm90ILi2EN4cute5tupleIJNS5_1CILi1EEES8_S8_EEENS6_IJNS7_ILi128EEESA_NS7_ILi192EEEEEELi128ENS_6half_tEfNS_4arch4Sm90ELb0ELb0ELb1ELb1ELb0ELb0ELb0ELb1ELb1ELb0ELb0ELb0EEENS1_21CollectiveEpilogueFwdINS6_IJSA_SA_SA_EEES9_SD_SF_Li256ELb1ELb0ELb0ELb0EEENS1_36VarlenDynamicPersistentTileSchedulerILi128ELi128ELi256ELi32ELb0ELb0ELb1ELb0ELb1ELb1EEEEEEEEEvNT_6ParamsE --------------------------
	.section	.nv.constant0._ZN7cutlass13device_kernelIN5flash11enable_sm90INS1_16FlashAttnFwdSm90INS1_25CollectiveMainloopFwdSm90ILi2EN4cute5tupleIJNS5_1CILi1EEES8_S8_EEENS6_IJNS7_ILi128EEESA_NS7_ILi192EEEEEELi128ENS_6half_tEfNS_4arch4Sm90ELb0ELb0ELb1ELb1ELb0ELb0ELb0ELb1ELb1ELb0ELb0ELb0EEENS1_21CollectiveEpilogueFwdINS6_IJSA_SA_SA_EEES9_SD_SF_Li256ELb1ELb0ELb0ELb0EEENS1_36VarlenDynamicPersistentTileSchedulerILi128ELi128ELi256ELi32ELb0ELb0ELb1ELb0ELb1ELb1EEEEEEEEEvNT_6ParamsE,"a",@progbits
	.sectionflags	@""
	.align	4
.nv.constant0._ZN7cutlass13device_kernelIN5flash11enable_sm90INS1_16FlashAttnFwdSm90INS1_25CollectiveMainloopFwdSm90ILi2EN4cute5tupleIJNS5_1CILi1EEES8_S8_EEENS6_IJNS7_ILi128EEESA_NS7_ILi192EEEEEELi128ENS_6half_tEfNS_4arch4Sm90ELb0ELb0ELb1ELb1ELb0ELb0ELb0ELb1ELb1ELb0ELb0ELb0EEENS1_21CollectiveEpilogueFwdINS6_IJSA_SA_SA_EEES9_SD_SF_Li256ELb1ELb0ELb0ELb0EEENS1_36VarlenDynamicPersistentTileSchedulerILi128ELi128ELi256ELi32ELb0ELb0ELb1ELb0ELb1ELb1EEEEEEEEEvNT_6ParamsE:
	.zero		3456


//--------------------- .nv.constant0._ZN7cutlass13device_kernelIN5flash11enable_sm90INS1_16FlashAttnFwdSm90INS1_25CollectiveMainloopFwdSm90ILi2EN4cute5tupleIJNS5_1CILi1EEES8_S8_EEENS6_IJNS7_ILi128EEESA_NS7_ILi192EEEEEELi128ENS_6half_tEfNS_4arch4Sm90ELb0ELb0ELb1ELb1ELb0ELb1ELb0ELb1ELb1ELb0ELb0ELb0EEENS1_21CollectiveEpilogueFwdINS6_IJSA_SA_SA_EEES9_SD_SF_Li256ELb1ELb0ELb0ELb0EEENS1_36VarlenDynamicPersistentTileSchedulerILi128ELi128ELi256ELi32ELb0ELb0ELb1ELb0ELb1ELb1EEEEEEEEEvNT_6ParamsE --------------------------
	.section	.nv.constant0._ZN7cutlass13device_kernelIN5flash11enable_sm90INS1_16FlashAttnFwdSm90INS1_25CollectiveMainloopFwdSm90ILi2EN4cute5tupleIJNS5_1CILi1EEES8_S8_EEENS6_IJNS7_ILi128EEESA_NS7_ILi192EEEEEELi128ENS_6half_tEfNS_4arch4Sm90ELb0ELb0ELb1ELb1ELb0ELb1ELb0ELb1ELb1ELb0ELb0ELb0EEENS1_21CollectiveEpilogueFwdINS6_IJSA_SA_SA_EEES9_SD_SF_Li256ELb1ELb0ELb0ELb0EEENS1_36VarlenDynamicPersistentTileSchedulerILi128ELi128ELi256ELi32ELb0ELb0ELb1ELb0ELb1ELb1EEEEEEEEEvNT_6ParamsE,"a",@progbits
	.sectionflags	@""
	.align	4
.nv.constant0._ZN7cutlass13device_kernelIN5flash11enable_sm90INS1_16FlashAttnFwdSm90INS1_25CollectiveMainloopFwdSm90ILi2EN4cute5tupleIJNS5_1CILi1EEES8_S8_EEENS6_IJNS7_ILi128EEESA_NS7_ILi192EEEEEELi128ENS_6half_tEfNS_4arch4Sm90ELb0ELb0ELb1ELb1ELb0ELb1ELb0ELb1ELb1ELb0ELb0ELb0EEENS1_21CollectiveEpilogueFwdINS6_IJSA_SA_SA_EEES9_SD_SF_Li256ELb1ELb0ELb0ELb0EEENS1_36VarlenDynamicPersistentTileSchedulerILi128ELi128ELi256ELi32ELb0ELb0ELb1ELb0ELb1ELb1EEEEEEEEEvNT_6ParamsE:
	.zero		3456


//--------------------- .nv.constant0._ZN7cutlass13device_kernelIN5flash11enable_sm90INS1_16FlashAttnFwdSm90INS1_25CollectiveMainloopFwdSm90ILi2EN4cute5tupleIJNS5_1CILi1EEES8_S8_EEENS6_IJNS7_ILi128EEENS7_ILi96EEENS7_ILi192EEEEEELi128ENS_6half_tEfNS_4arch4Sm90ELb0ELb1ELb1ELb0ELb0ELb0ELb0ELb1ELb1ELb0ELb0ELb0EEENS1_21CollectiveEpilogueFwdINS6_IJSA_SA_SB_EEES9_SE_SG_Li256ELb0ELb0ELb0ELb0EEENS1_30DynamicPersistentTileSchedulerILi256ELi32ELb0ELb0ELb1EEEEEEEEEvNT_6ParamsE --------------------------
	.section	.nv.constant0._ZN7cutlass13device_kernelIN5flash11enable_sm90INS1_16FlashAttnFwdSm90INS1_25CollectiveMainloopFwdSm90ILi2EN4cute5tupleIJNS5_1CILi1EEES8_S8_EEENS6_IJNS7_ILi128EEENS7_ILi96EEENS7_ILi192EEEEEELi128ENS_6half_tEfNS_4arch4Sm90ELb0ELb1ELb1ELb0ELb0ELb0ELb0ELb1ELb1ELb0ELb0ELb0EEENS1_21CollectiveEpilogueFwdINS6_IJSA_SA_SB_EEES9_SE_SG_Li256ELb0ELb0ELb0ELb0EEENS1_30DynamicPersistentTileSchedulerILi256ELi32ELb0ELb0ELb1EEEEEEEEEvNT_6ParamsE,"a",@progbits
	.sectionflags	@""
	.align	4
.nv.constant0._ZN7cutlass13device_kernelIN5flash11enable_sm90INS1_16FlashAttnFwdSm90INS1_25CollectiveMainloopFwdSm90ILi2EN4cute5tupleIJNS5_1CILi1EEES8_S8_EEENS6_IJNS7_ILi128EEENS7_ILi96EEENS7_ILi192EEEEEELi128ENS_6half_tEfNS_4arch4Sm90ELb0ELb1ELb1ELb0ELb0ELb0ELb0ELb1ELb1ELb0ELb0ELb0EEENS1_21CollectiveEpilogueFwdINS6_IJSA_SA_SB_EEES9_SE_SG_Li256ELb0ELb0ELb0ELb0EEENS1_30DynamicPersistentTileSchedulerILi256ELi32ELb0ELb0ELb1EEEEEEEEEvNT_6ParamsE:
	.zero		3840


//--------------------- .nv.constant0._ZN7cutlass13device_kernelIN5flash11enable_sm90INS1_16FlashAttnFwdSm90INS1_25CollectiveMainloopFwdSm90ILi2EN4cute5tupleIJNS5_1CILi1EEES8_S8_EEENS6_IJNS7_ILi128EEENS7_ILi96EEENS7_ILi192EEEEEELi128ENS_6half_tEfNS_4arch4Sm90ELb0ELb1ELb1ELb1ELb0ELb0ELb0ELb1ELb1ELb0ELb0ELb0EEENS1_21CollectiveEpilogueFwdINS6_IJSA_SA_SB_EEES9_SE_SG_Li256ELb1ELb0ELb0ELb0EEENS1_36VarlenDynamicPersistentTileSchedulerILi128ELi96ELi256ELi32ELb0ELb0ELb1ELb1ELb0ELb1EEEEEEEEEvNT_6ParamsE --------------------------
	.section	.nv.constant0._ZN7cutlass13device_kernelIN5flash11enable_sm90INS1_16FlashAttnFwdSm90INS1_25CollectiveMainloopFwdSm90ILi2EN4cute5tupleIJNS5_1CILi1EEES8_S8_EEENS6_IJNS7_ILi128EEENS7_ILi96EEENS7_ILi192EEEEEELi128ENS_6half_tEfNS_4arch4Sm90ELb0ELb1ELb1ELb1ELb0ELb0ELb0ELb1ELb1ELb0ELb0ELb0EEENS1_21CollectiveEpilogueFwdINS6_IJSA_SA_SB_EEES9_SE_SG_Li256ELb1ELb0ELb0ELb0EEENS1_36VarlenDynamicPersistentTileSchedulerILi128ELi96ELi256ELi32ELb0ELb0ELb1ELb1ELb0ELb1EEEEEEEEEvNT_6ParamsE,"a",@progbits
	.sectionflags	@""
	.align	4
.nv.constant0._ZN7cutlass13device_kernelIN5flash11enable_sm90INS1_16FlashAttnFwdSm90INS1_25CollectiveMainloopFwdSm90ILi2EN4cute5tupleIJNS5_1CILi1EEES8_S8_EEENS6_IJNS7_ILi128EEENS7_ILi96EEENS7_ILi192EEEEEELi128ENS_6half_tEfNS_4arch4Sm90ELb0ELb1ELb1ELb1ELb0ELb0ELb0ELb1ELb1ELb0ELb0ELb0EEENS1_21CollectiveEpilogueFwdINS6_IJSA_SA_SB_EEES9_SE_SG_Li256ELb1ELb0ELb0ELb0EEENS1_36VarlenDynamicPersistentTileSchedulerILi128ELi96ELi256ELi32ELb0ELb0ELb1ELb1ELb0ELb1EEEEEEEEEvNT_6ParamsE:
	.zero		3456


//--------------------- .nv.constant0._ZN7cutlass13device_kernelIN5flash11enable_sm90INS1_16FlashAttnFwdSm90INS1_25CollectiveMainloopFwdSm90ILi2EN4cute5tupleIJNS5_1CILi1EEES8_S8_EEENS6_IJNS7_ILi128EEENS7_ILi96EEENS7_ILi192EEEEEELi128ENS_6half_tEfNS_4arch4Sm90ELb0ELb1ELb1ELb1ELb0ELb1ELb0ELb1ELb1ELb0ELb0ELb0EEENS1_21CollectiveEpilogueFwdINS6_IJSA_SA_SB_EEES9_SE_SG_Li256ELb1ELb0ELb0ELb0EEENS1_36VarlenDynamicPersistentTileSchedulerILi128ELi96ELi256ELi32ELb0ELb0ELb1ELb1ELb0ELb1EEEEEEEEEvNT_6ParamsE --------------------------
	.section	.nv.constant0._ZN7cutlass13device_kernelIN5flash11enable_sm90INS1_16FlashAttnFwdSm90INS1_25CollectiveMainloopFwdSm90ILi2EN4cute5tupleIJNS5_1CILi1EEES8_S8_EEENS6_IJNS7_ILi128EEENS7_ILi96EEENS7_ILi192EEEEEELi128ENS_6half_tEfNS_4arch4Sm90ELb0ELb1ELb1ELb1ELb0ELb1ELb0ELb1ELb1ELb0ELb0ELb0EEENS1_21CollectiveEpilogueFwdINS6_IJSA_SA_SB_EEES9_SE_SG_Li256ELb1ELb0ELb0ELb0EEENS1_36VarlenDynamicPersistentTileSchedulerILi128ELi96ELi256ELi32ELb0ELb0ELb1ELb1ELb0ELb1EEEEEEEEEvNT_6ParamsE,"a",@progbits
	.sectionflags	@""
	.align	4
.nv.constant0._ZN7cutlass13device_kernelIN5flash11enable_sm90INS1_16FlashAttnFwdSm90INS1_25CollectiveMainloopFwdSm90ILi2EN4cute5tupleIJNS5_1CILi1EEES8_S8_EEENS6_IJNS7_ILi128EEENS7_ILi96EEENS7_ILi192EEEEEELi128ENS_6half_tEfNS_4arch4Sm90ELb0ELb1ELb1ELb1ELb0ELb1ELb0ELb1ELb1ELb0ELb0ELb0EEENS1_21CollectiveEpilogueFwdINS6_IJSA_SA_SB_EEES9_SE_SG_Li256ELb1ELb0ELb0ELb0EEENS1_36VarlenDynamicPersistentTileSchedulerILi128ELi96ELi256ELi32ELb0ELb0ELb1ELb1ELb0ELb1EEEEEEEEEvNT_6ParamsE:
	.zero		3456


//--------------------- .nv.constant0._ZN7cutlass13device_kernelIN5flash11enable_sm90INS1_16FlashAttnFwdSm90INS1_25CollectiveMainloopFwdSm90ILi2EN4cute5tupleIJNS5_1CILi1EEES8_S8_EEENS6_IJNS7_ILi128EEESA_NS7_ILi192EEEEEELi128ENS_6half_tEfNS_4arch4Sm90ELb1ELb0ELb1ELb0ELb0ELb0ELb0ELb1ELb1ELb0ELb0ELb0EEENS1_21CollectiveEpilogueFwdINS6_IJSA_SA_SA_EEES9_SD_SF_Li256ELb0ELb0ELb0ELb0EEENS1_30DynamicPersistentTileSchedulerILi256ELi32ELb0ELb0ELb1EEEEEEEEEvNT_6ParamsE --------------------------
	.section	.nv.constant0._ZN7cutlass13device_kernelIN5flash11enable_sm90INS1_16FlashAttnFwdSm90INS1_25CollectiveMainloopFwdSm90ILi2EN4cute5tupleIJNS5_1CILi1EEES8_S8_EEENS6_IJNS7_ILi128EEESA_NS7_ILi192EEEEEELi128ENS_6half_tEfNS_4arch4Sm90ELb1ELb0ELb1ELb0ELb0ELb0ELb0ELb1ELb1ELb0ELb0ELb0EEENS1_21CollectiveEpilogueFwdINS6_IJSA_SA_SA_EEES9_SD_SF_Li256ELb0ELb0ELb0ELb0EEENS1_30DynamicPersistentTileSchedulerILi256ELi32ELb0ELb0ELb1EEEEEEEEEvNT_6ParamsE,"a",@progbits
	.sectionflags	@""
	.align	4
.nv.constant0._ZN7cutlass13device_kernelIN5flash11enable_sm90INS1_16FlashAttnFwdSm90INS1_25CollectiveMainloopFwdSm90ILi2EN4cute5tupleIJNS5_1CILi1EEES8_S8_EEENS6_IJNS7_ILi128EEESA_NS7_ILi192EEEEEELi128ENS_6half_tEfNS_4arch4Sm90ELb1ELb0ELb1ELb0ELb0ELb0ELb0ELb1ELb1ELb0ELb0ELb0EEENS1_21CollectiveEpilogueFwdINS6_IJSA_SA_SA_EEES9_SD_SF_Li256ELb0ELb0ELb0ELb0EEENS1_30DynamicPersistentTileSchedulerILi256ELi32ELb0ELb0ELb1EEEEEEEEEvNT_6ParamsE:
	.zero		3840


//--------------------- .nv.constant0._ZN7cutlass13device_kernelIN5flash11enable_sm90INS1_16FlashAttnFwdSm90INS1_25CollectiveMainloopFwdSm90ILi2EN4cute5tupleIJNS5_1CILi1EEES8_S8_EEENS6_IJNS7_ILi128EEESA_NS7_ILi192EEEEEELi128ENS_6half_tEfNS_4arch4Sm90ELb1ELb0ELb1ELb1ELb0ELb0ELb0ELb1ELb1ELb0ELb0ELb0EEENS1_21CollectiveEpilogueFwdINS6_IJSA_SA_SA_EEES9_SD_SF_Li256ELb1ELb0ELb0ELb0EEENS1_36VarlenDynamicPersistentTileSchedulerILi128ELi128ELi256ELi32ELb0ELb0ELb1ELb1ELb1ELb1EEEEEEEEEvNT_6ParamsE --------------------------
	.section	.nv.constant0._ZN7cutlass13device_kernelIN5flash11enable_sm90INS1_16FlashAttnFwdSm90INS1_25CollectiveMainloopFwdSm90ILi2EN4cute5tupleIJNS5_1CILi1EEES8_S8_EEENS6_IJNS7_ILi128EEESA_NS7_ILi192EEEEEELi128ENS_6half_tEfNS_4arch4Sm90ELb1ELb0ELb1ELb1ELb0ELb0ELb0ELb1ELb1ELb0ELb0ELb0EEENS1_21CollectiveEpilogueFwdINS6_IJSA_SA_SA_EEES9_SD_SF_Li256ELb1ELb0ELb0ELb0EEENS1_36VarlenDynamicPersistentTileSchedulerILi128ELi128ELi256ELi32ELb0ELb0ELb1ELb1ELb1ELb1EEEEEEEEEvNT_6ParamsE,"a",@progbits
	.sectionflags	@""
	.align	4
.nv.constant0._ZN7cutlass13device_kernelIN5flash11enable_sm90INS1_16FlashAttnFwdSm90INS1_25CollectiveMainloopFwdSm90ILi2EN4cute5tupleIJNS5_1CILi1EEES8_S8_EEENS6_IJNS7_ILi128EEESA_NS7_ILi192EEEEEELi128ENS_6half_tEfNS_4arch4Sm90ELb1ELb0ELb1ELb1ELb0ELb0ELb0ELb1ELb1ELb0ELb0ELb0EEENS1_21CollectiveEpilogueFwdINS6_IJSA_SA_SA_EEES9_SD_SF_Li256ELb1ELb0ELb0ELb0EEENS1_36VarlenDynamicPersistentTileSchedulerILi128ELi128ELi256ELi32ELb0ELb0ELb1ELb1ELb1ELb1EEEEEEEEEvNT_6ParamsE:
	.zero		3456


//--------------------- .nv.constant0._ZN7cutlass13device_kernelIN5flash11enable_sm90INS1_16FlashAttnFwdSm90INS1_25CollectiveMainloopFwdSm90ILi2EN4cute5tupleIJNS5_1CILi1EEES8_S8_EEENS6_IJNS7_ILi128EEESA_NS7_ILi192EEEEEELi128ENS_6half_tEfNS_4arch4Sm90ELb1ELb0ELb1ELb1ELb0ELb1ELb0ELb1ELb1ELb0ELb0ELb0EEENS1_21CollectiveEpilogueFwdINS6_IJSA_SA_SA_EEES9_SD_SF_Li256ELb1ELb0ELb0ELb0EEENS1_36VarlenDynamicPersistentTileSchedulerILi128ELi128ELi256ELi32ELb0ELb0ELb1ELb1ELb1ELb1EEEEEEEEEvNT_6ParamsE --------------------------
	.section	.nv.constant0._ZN7cutlass13device_kernelIN5flash11enable_sm90INS1_16FlashAttnFwdSm90INS1_25CollectiveMainloopFwdSm90ILi2EN4cute5tupleIJNS5_1CILi1EEES8_S8_EEENS6_IJNS7_ILi128EEESA_NS7_ILi192EEEEEELi128ENS_6half_tEfNS_4arch4Sm90ELb1ELb0ELb1ELb1ELb0ELb1ELb0ELb1ELb1ELb0ELb0ELb0EEENS1_21CollectiveEpilogueFwdINS6_IJSA_SA_SA_EEES9_SD_SF_Li256ELb1ELb0ELb0ELb0EEENS1_36VarlenDynamicPersistentTileSchedulerILi128ELi128ELi256ELi32ELb0ELb0ELb1ELb1ELb1ELb1EEEEEEEEEvNT_6ParamsE,"a",@progbits
	.sectionflags	@""
	.align	4
.nv.constant0._ZN7cutlass13device_kernelIN5flash11enable_sm90INS1_16FlashAttnFwdSm90INS1_25CollectiveMainloopFwdSm90ILi2EN4cute5tupleIJNS5_1CILi1EEES8_S8_EEENS6_IJNS7_ILi128EEESA_NS7_ILi192EEEEEELi128ENS_6half_tEfNS_4arch4Sm90ELb1ELb0ELb1ELb1ELb0ELb1ELb0ELb1ELb1ELb0ELb0ELb0EEENS1_21CollectiveEpilogueFwdINS6_IJSA_SA_SA_EEES9_SD_SF_Li256ELb1ELb0ELb0ELb0EEENS1_36VarlenDynamicPersistentTileSchedulerILi128ELi128ELi256ELi32ELb0ELb0ELb1ELb1ELb1ELb1EEEEEEEEEvNT_6ParamsE:
	.zero		3456


//--------------------- .nv.constant0._ZN7cutlass13device_kernelIN5flash11enable_sm90INS1_16FlashAttnFwdSm90INS1_25CollectiveMainloopFwdSm90ILi2EN4cute5tupleIJNS5_1CILi1EEES8_S8_EEENS6_IJNS7_ILi64EEESA_SA_EEELi512ENS_6half_tEfNS_4arch4Sm90ELb0ELb0ELb1ELb0ELb0ELb0ELb0ELb0ELb0ELb0ELb0ELb0EEENS1_21CollectiveEpilogueFwdINS6_IJSA_NS7_ILi512EEESA_EEES9_SC_SE_Li256ELb0ELb0ELb0ELb0EEENS1_29StaticPersistentTileSchedulerILb0EEEEEEEEEvNT_6ParamsE --------------------------
	.section	.nv.constant0._ZN7cutlass13device_kernelIN5flash11enable_sm90INS1_16FlashAttnFwdSm90INS1_25CollectiveMainloopFwdSm90ILi2EN4cute5tupleIJNS5_1CILi1EEES8_S8_EEENS6_IJNS7_ILi64EEESA_SA_EEELi512ENS_6half_tEfNS_4arch4Sm90ELb0ELb0ELb1ELb0ELb0ELb0ELb0ELb0ELb0ELb0ELb0ELb0EEENS1_21CollectiveEpilogueFwdINS6_IJSA_NS7_ILi512EEESA_EEES9_SC_SE_Li256ELb0ELb0ELb0ELb0EEENS1_29StaticPersistentTileSchedulerILb0EEEEEEEEEvNT_6ParamsE,"a",@progbits
	.sectionflags	@""
	.align	4
.nv.constant0._ZN7cutlass13device_kernelIN5flash11enable_sm90INS1_16FlashAttnFwdSm90INS1_25CollectiveMainloopFwdSm90ILi2EN4cute5tupleIJNS5_1CILi1EEES8_S8_EEENS6_IJNS7_ILi64EEESA_SA_EEELi512ENS_6half_tEfNS_4arch4Sm90ELb0ELb0ELb1ELb0ELb0ELb0ELb0ELb0ELb0ELb0ELb0ELb0EEENS1_21CollectiveEpilogueFwdINS6_IJSA_NS7_ILi512EEESA_EEES9_SC_SE_Li256ELb0ELb0ELb0ELb0EEENS1_29StaticPersistentTileSchedulerILb0EEEEEEEEEvNT_6ParamsE:
	.zero		3840


//--------------------- .nv.constant0._ZN7cutlass13device_kernelIN5flash11enable_sm90INS1_16FlashAttnFwdSm90INS1_25CollectiveMainloopFwdSm90ILi2EN4cute5tupleIJNS5_1CILi1EEES8_S8_EEENS6_IJNS7_ILi64EEESA_SA_EEELi512ENS_6half_tEfNS_4arch4Sm90ELb0ELb0ELb1ELb0ELb0ELb0ELb1ELb0ELb0ELb0ELb0ELb0EEENS1_21CollectiveEpilogueFwdINS6_IJSA_NS7_ILi512EEESA_EEES9_SC_SE_Li256ELb0ELb0ELb0ELb0EEENS1_29StaticPersistentTileSchedulerILb0EEEEEEEEEvNT_6ParamsE --------------------------
	.section	.nv.constant0._ZN7cutlass13device_kernelIN5flash11enable_sm90INS1_16FlashAttnFwdSm90INS1_25CollectiveMainloopFwdSm90ILi2EN4cute5tupleIJNS5_1CILi1EEES8_S8_EEENS6_IJNS7_ILi64EEESA_SA_EEELi512ENS_6half_tEfNS_4arch4Sm90ELb0ELb0ELb1ELb0ELb0ELb0ELb1ELb0ELb0ELb0ELb0ELb0EEENS1_21CollectiveEpilogueFwdINS6_IJSA_NS7_ILi512EEESA_EEES9_SC_SE_Li256ELb0ELb0ELb0ELb0EEENS1_29StaticPersistentTileSchedulerILb0EEEEEEEEEvNT_6ParamsE,"a",@progbits
	.sectionflags	@""
	.align	4
.nv.constant0._ZN7cutlass13device_kernelIN5flash11enable_sm90INS1_16FlashAttnFwdSm90INS1_25CollectiveMainloopFwdSm90ILi2EN4cute5tupleIJNS5_1CILi1EEES8_S8_EEENS6_IJNS7_ILi64EEESA_SA_EEELi512ENS_6half_tEfNS_4arch4Sm90ELb0ELb0ELb1ELb0ELb0ELb0ELb1ELb0ELb0ELb0ELb0ELb0EEENS1_21CollectiveEpilogueFwdINS6_IJSA_NS7_ILi512EEESA_EEES9_SC_SE_Li256ELb0ELb0ELb0ELb0EEENS1_29StaticPersistentTileSchedulerILb0EEEEEEEEEvNT_6ParamsE:
	.zero		4096


//--------------------- .nv.constant0._ZN7cutlass13device_kernelIN5flash11enable_sm90INS1_16FlashAttnFwdSm90INS1_25CollectiveMainloopFwdSm90ILi2EN4cute5tupleIJNS5_1CILi1EEES8_S8_EEENS6_IJNS7_ILi64EEESA_SA_EEELi512ENS_6half_tEfNS_4arch4Sm90ELb0ELb0ELb1ELb1ELb0ELb0ELb0ELb0ELb0ELb0ELb0ELb0EEENS1_21CollectiveEpilogueFwdINS6_IJSA_NS7_ILi512EEESA_EEES9_SC_SE_Li256ELb1ELb0ELb0ELb0EEENS1_36VarlenDynamicPersistentTileSchedulerILi64ELi64ELi256ELi32ELb0ELb0ELb1ELb0ELb1ELb1EEEEEEEEEvNT_6ParamsE --------------------------
	.section	.nv.constant0._ZN7cutlass13device_kernelIN5flash11enable_sm90INS1_16FlashAttnFwdSm90INS1_25CollectiveMainloopFwdSm90ILi2EN4cute5tupleIJNS5_1CILi1EEES8_S8_EEENS6_IJNS7_ILi64EEESA_SA_EEELi512ENS_6half_tEfNS_4arch4Sm90ELb0ELb0ELb1ELb1ELb0ELb0ELb0ELb0ELb0ELb0ELb0ELb0EEENS1_21CollectiveEpilogueFwdINS6_IJSA_NS7_ILi512EEESA_EEES9_SC_SE_Li256ELb1ELb0ELb0ELb0EEENS1_36VarlenDynamicPersistentTileSchedulerILi64ELi64ELi256ELi32ELb0ELb0ELb1ELb0ELb1ELb1EEEEEEEEEvNT_6ParamsE,"a",@progbits
	.sectionflags	@""
	.align	4
.nv.constant0._ZN7cutlass13device_kernelIN5flash11enable_sm90INS1_16FlashAttnFwdSm90INS1_25CollectiveMainloopFwdSm90ILi2EN4cute5tupleIJNS5_1CILi1EEES8_S8_EEENS6_IJNS7_ILi64EEESA_SA_EEELi512ENS_6half_tEfNS_4arch4Sm90ELb0ELb0ELb1ELb1ELb0ELb0ELb0ELb0ELb0ELb0ELb0ELb0EEENS1_21CollectiveEpilogueFwdINS6_IJSA_NS7_ILi512EEESA_EEES9_SC_SE_Li256ELb1ELb0ELb0ELb0EEENS1_36VarlenDynamicPersistentTileSchedulerILi64ELi64ELi256ELi32ELb0ELb0ELb1ELb0ELb1ELb1EEEEEEEEEvNT_6ParamsE:
	.zero		3456


//--------------------- .nv.constant0._ZN7cutlass13device_kernelIN5flash11enable_sm90INS1_16FlashAttnFwdSm90INS1_25CollectiveMainloopFwdSm90ILi2EN4cute5tupleIJNS5_1CILi1EEES8_S8_EEENS6_IJNS7_ILi64EEESA_SA_EEELi512ENS_6half_tEfNS_4arch4Sm90ELb0ELb0ELb1ELb1ELb0ELb1ELb0ELb0ELb0ELb0ELb0ELb0EEENS1_21CollectiveEpilogueFwdINS6_IJSA_NS7_ILi512EEESA_EEES9_SC_SE_Li256ELb1ELb0ELb0ELb0EEENS1_36VarlenDynamicPersistentTileSchedulerILi64ELi64ELi256ELi32ELb0ELb0ELb1ELb0ELb1ELb1EEEEEEEEEvNT_6ParamsE --------------------------
	.section	.nv.constant0._ZN7cutlass13device_kernelIN5flash11enable_sm90INS1_16FlashAttnFwdSm90INS1_25CollectiveMainloopFwdSm90ILi2EN4cute5tupleIJNS5_1CILi1EEES8_S8_EEENS6_IJNS7_ILi64EEESA_SA_EEELi512ENS_6half_tEfNS_4arch4Sm90ELb0ELb0ELb1ELb1ELb0ELb1ELb0ELb0ELb0ELb0ELb0ELb0EEENS1_21CollectiveEpilogueFwdINS6_IJSA_NS7_ILi512EEESA_EEES9_SC_SE_Li256ELb1ELb0ELb0ELb0EEENS1_36VarlenDynamicPersistentTileSchedulerILi64ELi64ELi256ELi32ELb0ELb0ELb1ELb0ELb1ELb1EEEEEEEEEvNT_6ParamsE,"a",@progbits
	.sectionflags	@""
	.align	4
.nv.constant0._ZN7cutlass13device_kernelIN5flash11enable_sm90INS1_16FlashAttnFwdSm90INS1_25CollectiveMainloopFwdSm90ILi2EN4cute5tupleIJNS5_1CILi1EEES8_S8_EEENS6_IJNS7_ILi64EEESA_SA_EEELi512ENS_6half_tEfNS_4arch4Sm90ELb0ELb0ELb1ELb1ELb0ELb1ELb0ELb0ELb0ELb0ELb0ELb0EEENS1_21CollectiveEpilogueFwdINS6_IJSA_NS7_ILi512EEESA_EEES9_SC_SE_Li256ELb1ELb0ELb0ELb0EEENS1_36VarlenDynamicPersistentTileSchedulerILi64ELi64ELi256ELi32ELb0ELb0ELb1ELb0ELb1ELb1EEEEEEEEEvNT_6ParamsE:
	.zero		3456


//--------------------- .nv.constant0._ZN7cutlass13device_kernelIN5flash11enable_sm90INS1_16FlashAttnFwdSm90INS1_25CollectiveMainloopFwdSm90ILi2EN4cute5tupleIJNS5_1CILi1EEES8_S8_EEENS6_IJNS7_ILi64EEESA_SA_EEELi512ENS_6half_tEfNS_4arch4Sm90ELb0ELb0ELb1ELb1ELb0ELb0ELb1ELb0ELb0ELb0ELb0ELb0EEENS1_21CollectiveEpilogueFwdINS6_IJSA_NS7_ILi512EEESA_EEES9_SC_SE_Li256ELb1ELb0ELb0ELb0EEENS1_36VarlenDynamicPersistentTileSchedulerILi64ELi64ELi256ELi32ELb0ELb0ELb1ELb0ELb1ELb1EEEEEEEEEvNT_6ParamsE --------------------------
	.section	.nv.constant0._ZN7cutlass13device_kernelIN5flash11enable_sm90INS1_16FlashAttnFwdSm90INS1_25CollectiveMainloopFwdSm90ILi2EN4cute5tupleIJNS5_1CILi1EEES8_S8_EEENS6_IJNS7_ILi64EEESA_SA_EEELi512ENS_6half_tEfNS_4arch4Sm90ELb0ELb0ELb1ELb1ELb0ELb0ELb1ELb0ELb0ELb0ELb0ELb0EEENS1_21CollectiveEpilogueFwdINS6_IJSA_NS7_ILi512EEESA_EEES9_SC_SE_Li256ELb1ELb0ELb0ELb0EEENS1_36VarlenDynamicPersistentTileSchedulerILi64ELi64ELi256ELi32ELb0ELb0ELb1ELb0ELb1ELb1EEEEEEEEEvNT_6ParamsE,"a",@progbits
	.sectionflags	@""
	.align	4
.nv.constant0._ZN7cutlass13device_kernelIN5flash11enable_sm90INS1_16FlashAttnFwdSm90INS1_25CollectiveMainloopFwdSm90ILi2EN4cute5tupleIJNS5_1CILi1EEES8_S8_EEENS6_IJNS7_ILi64EEESA_SA_EEELi512ENS_6half_tEfNS_4arch4Sm90ELb0ELb0ELb1ELb1ELb0ELb0ELb1ELb0ELb0ELb0ELb0ELb0EEENS1_21CollectiveEpilogueFwdINS6_IJSA_NS7_ILi512EEESA_EEES9_SC_SE_Li256ELb1ELb0ELb0ELb0EEENS1_36VarlenDynamicPersistentTileSchedulerILi64ELi64ELi256ELi32ELb0ELb0ELb1ELb0ELb1ELb1EEEEEEEEEvNT_6ParamsE:
	.zero		3712


//--------------------- .nv.constant0._ZN7cutlass13device_kernelIN5flash11enable_sm90INS1_16FlashAttnFwdSm90INS1_25CollectiveMainloopFwdSm90ILi2EN4cute5tupleIJNS5_1CILi1EEES8_S8_EEENS6_IJNS7_ILi64EEESA_SA_EEELi512ENS_6half_tEfNS_4arch4Sm90ELb0ELb0ELb1ELb1ELb0ELb1ELb1ELb0ELb0ELb0ELb0ELb0EEENS1_21CollectiveEpilogueFwdINS6_IJSA_NS7_ILi512EEESA_EEES9_SC_SE_Li256ELb1ELb0ELb0ELb0EEENS1_36VarlenDynamicPersistentTileSchedulerILi64ELi64ELi256ELi32ELb0ELb0ELb1ELb0ELb1ELb1EEEEEEEEEvNT_6ParamsE --------------------------
	.section	.nv.constant0._ZN7cutlass13device_kernelIN5flash11enable_sm90INS1_16FlashAttnFwdSm90INS1_25CollectiveMainloopFwdSm90ILi2EN4cute5tupleIJNS5_1CILi1EEES8_S8_EEENS6_IJNS7_ILi64EEESA_SA_EEELi512ENS_6half_tEfNS_4arch4Sm90ELb0ELb0ELb1ELb1ELb0ELb1ELb1ELb0ELb0ELb0ELb0ELb0EEENS1_21CollectiveEpilogueFwdINS6_IJSA_NS7_ILi512EEESA_EEES9_SC_SE_Li256ELb1ELb0ELb0ELb0EEENS1_36VarlenDynamicPersistentTileSchedulerILi64ELi64ELi256ELi32ELb0ELb0ELb1ELb0ELb1ELb1EEEEEEEEEvNT_6ParamsE,"a",@progbits
	.sectionflags	@""
	.align	4
.nv.constant0._ZN7cutlass13device_kernelIN5flash11enable_sm90INS1_16FlashAttnFwdSm90INS1_25CollectiveMainloopFwdSm90ILi2EN4cute5tupleIJNS5_1CILi1EEES8_S8_EEENS6_IJNS7_ILi64EEESA_SA_EEELi512ENS_6half_tEfNS_4arch4Sm90ELb0ELb0ELb1ELb1ELb0ELb1ELb1ELb0ELb0ELb0ELb0ELb0EEENS1_21CollectiveEpilogueFwdINS6_IJSA_NS7_ILi512EEESA_EEES9_SC_SE_Li256ELb1ELb0ELb0ELb0EEENS1_36VarlenDynamicPersistentTileSchedulerILi64ELi64ELi256ELi32ELb0ELb0ELb1ELb0ELb1ELb1EEEEEEEEEvNT_6ParamsE:
	.zero		3712


//--------------------- .nv.constant0._ZN7cutlass13device_kernelIN5flash11enable_sm90INS1_16FlashAttnFwdSm90INS1_25CollectiveMainloopFwdSm90ILi2EN4cute5tupleIJNS5_1CILi1EEES8_S8_EEENS6_IJNS7_ILi64EEESA_SA_EEELi512ENS_6half_tEfNS_4arch4Sm90ELb0ELb1ELb1ELb0ELb0ELb0ELb0ELb0ELb0ELb0ELb0ELb0EEENS1_21CollectiveEpilogueFwdINS6_IJSA_NS7_ILi512EEESA_EEES9_SC_SE_Li256ELb0ELb0ELb0ELb0EEENS1_30DynamicPersistentTileSchedulerILi256ELi32ELb0ELb0ELb1EEEEEEEEEvNT_6ParamsE --------------------------
	.section	.nv.constant0._ZN7cutlass13device_kernelIN5flash11enable_sm90INS1_16FlashAttnFwdSm90INS1_25CollectiveMainloopFwdSm90ILi2EN4cute5tupleIJNS5_1CILi1EEES8_S8_EEENS6_IJNS7_ILi64EEESA_SA_EEELi512ENS_6half_tEfNS_4arch4Sm90ELb0ELb1ELb1ELb0ELb0ELb0ELb0ELb0ELb0ELb0ELb0ELb0EEENS1_21CollectiveEpilogueFwdINS6_IJSA_NS7_ILi512EEESA_EEES9_SC_SE_Li256ELb0ELb0ELb0ELb0EEENS1_30DynamicPersistentTileSchedulerILi256ELi32ELb0ELb0ELb1EEEEEEEEEvNT_6ParamsE,"a",@progbits
	.sectionflags	@""
	.align	4
.nv.constant0._ZN7cutlass13device_kernelIN5flash11enable_sm90INS1_16FlashAttnFwdSm90INS1_25CollectiveMainloopFwdSm90ILi2EN4cute5tupleIJNS5_1CILi1EEES8_S8_EEENS6_IJNS7_ILi64EEESA_SA_EEELi512ENS_6half_tEfNS_4arch4Sm90ELb0ELb1ELb1ELb0ELb0ELb0ELb0ELb0ELb0ELb0ELb0ELb0EEENS1_21CollectiveEpilogueFwdINS6_IJSA_NS7_ILi512EEESA_EEES9_SC_SE_Li256ELb0ELb0ELb0ELb0EEENS1_30DynamicPersistentTileSchedulerILi256ELi32ELb0ELb0ELb1EEEEEEEEEvNT_6ParamsE:
	.zero		3840


//--------------------- .nv.constant0._ZN7cutlass13device_kernelIN5flash11enable_sm90INS1_16FlashAttnFwdSm90INS1_25CollectiveMainloopFwdSm90ILi2EN4cute5tupleIJNS5_1CILi1EEES8_S8_EEENS6_IJNS7_ILi64EEESA_SA_EEELi512ENS_6half_tEfNS_4arch4Sm90ELb0ELb1ELb1ELb0ELb0ELb0ELb1ELb0ELb0ELb0ELb0ELb0EEENS1_21CollectiveEpilogueFwdINS6_IJSA_NS7_ILi512EEESA_EEES9_SC_SE_Li256ELb0ELb0ELb0ELb0EEENS1_30DynamicPersistentTileSchedulerILi256ELi32ELb0ELb0ELb1EEEEEEEEEvNT_6ParamsE --------------------------
	.section	.nv.constant0._ZN7cutlass13device_kernelIN5flash11enable_sm90INS1_16FlashAttnFwdSm90INS1_25CollectiveMainloopFwdSm90ILi2EN4cute5tupleIJNS5_1CILi1EEES8_S8_EEENS6_IJNS7_ILi64EEESA_SA_EEELi512ENS_6half_tEfNS_4arch4Sm90ELb0ELb1ELb1ELb0ELb0ELb0ELb1ELb0ELb0ELb0ELb0ELb0EEENS1_21CollectiveEpilogueFwdINS6_IJSA_NS7_ILi512EEESA_EEES9_SC_SE_Li256ELb0ELb0ELb0ELb0EEENS1_30DynamicPersistentTileSchedulerILi256ELi32ELb0ELb0ELb1EEEEEEEEEvNT_6ParamsE,"a",@progbits
	.sectionflags	@""
	.align	4
.nv.constant0._ZN7cutlass13device_kernelIN5flash11enable_sm90INS1_16FlashAttnFwdSm90INS1_25CollectiveMainloopFwdSm90ILi2EN4cute5tupleIJNS5_1CILi1EEES8_S8_EEENS6_IJNS7_ILi64EEESA_SA_EEELi512ENS_6half_tEfNS_4arch4Sm90ELb0ELb1ELb1ELb0ELb0ELb0ELb1ELb0ELb0ELb0ELb0ELb0EEENS1_21CollectiveEpilogueFwdINS6_IJSA_NS7_ILi512EEESA_EEES9_SC_SE_Li256ELb0ELb0ELb0ELb0EEENS1_30DynamicPersistentTileSchedulerILi256ELi32ELb0ELb0ELb1EEEEEEEEEvNT_6ParamsE:
	.zero		4096


//--------------------- .nv.constant0._ZN7cutlass13device_kernelIN5flash11enable_sm90INS1_16FlashAttnFwdSm90INS1_25CollectiveMainloopFwdSm90ILi2EN4cute5tupleIJNS5_1CILi1EEES8_S8_EEENS6_IJNS7_ILi64EEESA_SA_EEELi512ENS_6half_tEfNS_4arch4Sm90ELb0ELb1ELb1ELb1ELb0ELb0ELb0ELb0ELb0ELb0ELb0ELb0EEENS1_21CollectiveEpilogueFwdINS6_IJSA_NS7_ILi512EEESA_EEES9_SC_SE_Li256ELb1ELb0ELb0ELb0EEENS1_36VarlenDynamicPersistentTileSchedulerILi64ELi64ELi256ELi32ELb0ELb0ELb1ELb1ELb0ELb1EEEEEEEEEvNT_6ParamsE --------------------------
	.section	.nv.constant0._ZN7cutlass13device_kernelIN5flash11enable_sm90INS1_16FlashAttnFwdSm90INS1_25CollectiveMainloopFwdSm90ILi2EN4cute5tupleIJNS5_1CILi1EEES8_S8_EEENS6_IJNS7_ILi64EEESA_SA_EEELi512ENS_6half_tEfNS_4arch4Sm90ELb0ELb1ELb1ELb1ELb0ELb0ELb0ELb0ELb0ELb0ELb0ELb0EEENS1_21CollectiveEpilogueFwdINS6_IJSA_NS7_ILi512EEESA_EEES9_SC_SE_Li256ELb1ELb0ELb0ELb0EEENS1_36VarlenDynamicPersistentTileSchedulerILi64ELi64ELi256ELi32ELb0ELb0ELb1ELb1ELb0ELb1EEEEEEEEEvNT_6ParamsE,"a",@progbits
	.sectionflags	@""
	.align	4
.nv.constant0._ZN7cutlass13device_kernelIN5flash11enable_sm90INS1_16FlashAttnFwdSm90INS1_25CollectiveMainloopFwdSm90ILi2EN4cute5tupleIJNS5_1CILi1EEES8_S8_EEENS6_IJNS7_ILi64EEESA_SA_EEELi512ENS_6half_tEfNS_4arch4Sm90ELb0ELb1ELb1ELb1ELb0ELb0ELb0ELb0ELb0ELb0ELb0ELb0EEENS1_21CollectiveEpilogueFwdINS6_IJSA_NS7_ILi512EEESA_EEES9_SC_SE_Li256ELb1ELb0ELb0ELb0EEENS1_36VarlenDynamicPersistentTileSchedulerILi64ELi64ELi256ELi32ELb0ELb0ELb1ELb1ELb0ELb1EEEEEEEEEvNT_6ParamsE:
	.zero		3456


//--------------------- .nv.constant0._ZN7cutlass13device_kernelIN5flash11enable_sm90INS1_16FlashAttnFwdSm90INS1_25CollectiveMainloopFwdSm90ILi2EN4cute5tupleIJNS5_1CILi1EEES8_S8_EEENS6_IJNS7_ILi64EEESA_SA_EEELi512ENS_6half_tEfNS_4arch4Sm90ELb0ELb1ELb1ELb1ELb0ELb1ELb0ELb0ELb0ELb0ELb0ELb0EEENS1_21CollectiveEpilogueFwdINS6_IJSA_NS7_ILi512EEESA_EEES9_SC_SE_Li256ELb1ELb0ELb0ELb0EEENS1_36VarlenDynamicPersistentTileSchedulerILi64ELi64ELi256ELi32ELb0ELb0ELb1ELb1ELb0ELb1EEEEEEEEEvNT_6ParamsE --------------------------
	.section	.nv.constant0._ZN7cutlass13device_kernelIN5flash11enable_sm90INS1_16FlashAttnFwdSm90INS1_25CollectiveMainloopFwdSm90ILi2EN4cute5tupleIJNS5_1CILi1EEES8_S8_EEENS6_IJNS7_ILi64EEESA_SA_EEELi512ENS_6half_tEfNS_4arch4Sm90ELb0ELb1ELb1ELb1ELb0ELb1ELb0ELb0ELb0ELb0ELb0ELb0EEENS1_21CollectiveEpilogueFwdINS6_IJSA_NS7_ILi512EEESA_EEES9_SC_SE_Li256ELb1ELb0ELb0ELb0EEENS1_36VarlenDynamicPersistentTileSchedulerILi64ELi64ELi256ELi32ELb0ELb0ELb1ELb1ELb0ELb1EEEEEEEEEvNT_6ParamsE,"a",@progbits
	.sectionflags	@""
	.align	4
.nv.constant0._ZN7cutlass13device_kernelIN5flash11enable_sm90INS1_16FlashAttnFwdSm90INS1_25CollectiveMainloopFwdSm90ILi2EN4cute5tupleIJNS5_1CILi1EEES8_S8_EEENS6_IJNS7_ILi64EEESA_SA_EEELi512ENS_6half_tEfNS_4arch4Sm90ELb0ELb1ELb1ELb1ELb0ELb1ELb0ELb0ELb0ELb0ELb0ELb0EEENS1_21CollectiveEpilogueFwdINS6_IJSA_NS7_ILi512EEESA_EEES9_SC_SE_Li256ELb1ELb0ELb0ELb0EEENS1_36VarlenDynamicPersistentTileSchedulerILi64ELi64ELi256ELi32ELb0ELb0ELb1ELb1ELb0ELb1EEEEEEEEEvNT_6ParamsE:
	.zero		3456


//--------------------- .nv.constant0._ZN7cutlass13device_kernelIN5flash11enable_sm90INS1_16FlashAttnFwdSm90INS1_25CollectiveMainloopFwdSm90ILi2EN4cute5tupleIJNS5_1CILi1EEES8_S8_EEENS6_IJNS7_ILi64EEESA_SA_EEELi512ENS_6half_tEfNS_4arch4Sm90ELb0ELb1ELb1ELb1ELb0ELb0ELb1ELb0ELb0ELb0ELb0ELb0EEENS1_21CollectiveEpilogueFwdINS6_IJSA_NS7_ILi512EEESA_EEES9_SC_SE_Li256ELb1ELb0ELb0ELb0EEENS1_36VarlenDynamicPersistentTileSchedulerILi64ELi64ELi256ELi32ELb0ELb0ELb1ELb1ELb0ELb1EEEEEEEEEvNT_6ParamsE --------------------------
	.section	.nv.constant0._ZN7cutlass13device_kernelIN5flash11enable_sm90INS1_16FlashAttnFwdSm90INS1_25CollectiveMainloopFwdSm90ILi2EN4cute5tupleIJNS5_1CILi1EEES8_S8_EEENS6_IJNS7_ILi64EEESA_SA_EEELi512ENS_6half_tEfNS_4arch4Sm90ELb0ELb1ELb1ELb1ELb0ELb0ELb1ELb0ELb0ELb0ELb0ELb0EEENS1_21CollectiveEpilogueFwdINS6_IJSA_NS7_ILi512EEESA_EEES9_SC_SE_Li256ELb1ELb0ELb0ELb0EEENS1_36VarlenDynamicPersistentTileSchedulerILi64ELi64ELi256ELi32ELb0ELb0ELb1ELb1ELb0ELb1EEEEEEEEEvNT_6ParamsE,"a",@progbits
	.sectionflags	@""
	.align	4
.nv.constant0._ZN7cutlass13device_kernelIN5flash11enable_sm90INS1_16FlashAttnFwdSm90INS1_25CollectiveMainloopFwdSm90ILi2EN4cute5tupleIJNS5_1CILi1EEES8_S8_EEENS6_IJNS7_ILi64EEESA_SA_EEELi512ENS_6half_tEfNS_4arch4Sm90ELb0ELb1ELb1ELb1ELb0ELb0ELb1ELb0ELb0ELb0ELb0ELb0EEENS1_21CollectiveEpilogueFwdINS6_IJSA_NS7_ILi512EEESA_EEES9_SC_SE_Li256ELb1ELb0ELb0ELb0EEENS1_36VarlenDynamicPersistentTileSchedulerILi64ELi64ELi256ELi32ELb0ELb0ELb1ELb1ELb0ELb1EEEEEEEEEvNT_6ParamsE:
	.zero		3712


//--------------------- .nv.constant0._ZN7cutlass13device_kernelIN5flash11enable_sm90INS1_16FlashAttnFwdSm90INS1_25CollectiveMainloopFwdSm90ILi2EN4cute5tupleIJNS5_1CILi1EEES8_S8_EEENS6_IJNS7_ILi64EEESA_SA_EEELi512ENS_6half_tEfNS_4arch4Sm90ELb0ELb1ELb1ELb1ELb0ELb1ELb1ELb0ELb0ELb0ELb0ELb0EEENS1_21CollectiveEpilogueFwdINS6_IJSA_NS7_ILi512EEESA_EEES9_SC_SE_Li256ELb1ELb0ELb0ELb0EEENS1_36VarlenDynamicPersistentTileSchedulerILi64ELi64ELi256ELi32ELb0ELb0ELb1ELb1ELb0ELb1EEEEEEEEEvNT_6ParamsE --------------------------
	.section	.nv.constant0._ZN7cutlass13device_kernelIN5flash11enable_sm90INS1_16FlashAttnFwdSm90INS1_25CollectiveMainloopFwdSm90ILi2EN4cute5tupleIJNS5_1CILi1EEES8_S8_EEENS6_IJNS7_ILi64EEESA_SA_EEELi512ENS_6half_tEfNS_4arch4Sm90ELb0ELb1ELb1ELb1ELb0ELb1ELb1ELb0ELb0ELb0ELb0ELb0EEENS1_21CollectiveEpilogueFwdINS6_IJSA_NS7_ILi512EEESA_EEES9_SC_SE_Li256ELb1ELb0ELb0ELb0EEENS1_36VarlenDynamicPersistentTileSchedulerILi64ELi64ELi256ELi32ELb0ELb0ELb1ELb1ELb0ELb1EEEEEEEEEvNT_6ParamsE,"a",@progbits
	.sectionflags	@""
	.align	4
.nv.constant0._ZN7cutlass13device_kernelIN5flash11enable_sm90INS1_16FlashAttnFwdSm90INS1_25CollectiveMainloopFwdSm90ILi2EN4cute5tupleIJNS5_1CILi1EEES8_S8_EEENS6_IJNS7_ILi64EEESA_SA_EEELi512ENS_6half_tEfNS_4arch4Sm90ELb0ELb1ELb1ELb1ELb0ELb1ELb1ELb0ELb0ELb0ELb0ELb0EEENS1_21CollectiveEpilogueFwdINS6_IJSA_NS7_ILi512EEESA_EEES9_SC_SE_Li256ELb1ELb0ELb0ELb0EEENS1_36VarlenDynamicPersistentTileSchedulerILi64ELi64ELi256ELi32ELb0ELb0ELb1ELb1ELb0ELb1EEEEEEEEEvNT_6ParamsE:
	.zero		3712


//--------------------- .nv.constant0._ZN7cutlass13device_kernelIN5flash11enable_sm90INS1_16FlashAttnFwdSm90INS1_25CollectiveMainloopFwdSm90ILi2EN4cute5tupleIJNS5_1CILi1EEES8_S8_EEENS6_IJNS7_ILi64EEESA_SA_EEELi512ENS_6half_tEfNS_4arch4Sm90ELb1ELb0ELb1ELb0ELb0ELb0ELb0ELb0ELb0ELb0ELb0ELb0EEENS1_21CollectiveEpilogueFwdINS6_IJSA_NS7_ILi512EEESA_EEES9_SC_SE_Li256ELb0ELb0ELb0ELb0EEENS1_30DynamicPersistentTileSchedulerILi256ELi32ELb0ELb0ELb1EEEEEEEEEvNT_6ParamsE --------------------------
	.section	.nv.constant0._ZN7cutlass13device_kernelIN5flash11enable_sm90INS1_16FlashAttnFwdSm90INS1_25CollectiveMainloopFwdSm90ILi2EN4cute5tupleIJNS5_1CILi1EEES8_S8_EEENS6_IJNS7_ILi64EEESA_SA_EEELi512ENS_6half_tEfNS_4arch4Sm90ELb1ELb0ELb1ELb0ELb0ELb0ELb0ELb0ELb0ELb0ELb0ELb0EEENS1_21CollectiveEpilogueFwdINS6_IJSA_NS7_ILi512EEESA_EEES9_SC_SE_Li256ELb0ELb0ELb0ELb0EEENS1_30DynamicPersistentTileSchedulerILi256ELi32ELb0ELb0ELb1EEEEEEEEEvNT_6ParamsE,"a",@progbits
	.sectionflags	@""
	.align	4
.nv.constant0._ZN7cutlass13device_kernelIN5flash11enable_sm90INS1_16FlashAttnFwdSm90INS1_25CollectiveMainloopFwdSm90ILi2EN4cute5tupleIJNS5_1CILi1EEES8_S8_EEENS6_IJNS7_ILi64EEESA_SA_EEELi512ENS_6half_tEfNS_4arch4Sm90ELb1ELb0ELb1ELb0ELb0ELb0ELb0ELb0ELb0ELb0ELb0ELb0EEENS1_21CollectiveEpilogueFwdINS6_IJSA_NS7_ILi512EEESA_EEES9_SC_SE_Li256ELb0ELb0ELb0ELb0EEENS1_30DynamicPersistentTileSchedulerILi256ELi32ELb0ELb0ELb1EEEEEEEEEvNT_6ParamsE:
	.zero		3840


//--------------------- .nv.constant0._ZN7cutlass13device_kernelIN5flash11enable_sm90INS1_16FlashAttnFwdSm90INS1_25CollectiveMainloopFwdSm90ILi2EN4cute5tupleIJNS5_1CILi1EEES8_S8_EEENS6_IJNS7_ILi64EEESA_SA_EEELi512ENS_6half_tEfNS_4arch4Sm90ELb1ELb0ELb1ELb0ELb0ELb0ELb1ELb0ELb0ELb0ELb0ELb0EEENS1_21CollectiveEpilogueFwdINS6_IJSA_NS7_ILi512EEESA_EEES9_SC_SE_Li256ELb0ELb0ELb0ELb0EEENS1_30DynamicPersistentTileSchedulerILi256ELi32ELb0ELb0ELb1EEEEEEEEEvNT_6ParamsE --------------------------
	.section	.nv.constant0._ZN7cutlass13device_kernelIN5flash11enable_sm90INS1_16FlashAttnFwdSm90INS1_25CollectiveMainloopFwdSm90ILi2EN4cute5tupleIJNS5_1CILi1EEES8_S8_EEENS6_IJNS7_ILi64EEESA_SA_EEELi512ENS_6half_tEfNS_4arch4Sm90ELb1ELb0ELb1ELb0ELb0ELb0ELb1ELb0ELb0ELb0ELb0ELb0EEENS1_21CollectiveEpilogueFwdINS6_IJSA_NS7_ILi512EEESA_EEES9_SC_SE_Li256ELb0ELb0ELb0ELb0EEENS1_30DynamicPersistentTileSchedulerILi256ELi32ELb0ELb0ELb1EEEEEEEEEvNT_6ParamsE,"a",@progbits
	.sectionflags	@""
	.align	4
.nv.constant0._ZN7cutlass13device_kernelIN5flash11enable_sm90INS1_16FlashAttnFwdSm90INS1_25CollectiveMainloopFwdSm90ILi2EN4cute5tupleIJNS5_1CILi1EEES8_S8_EEENS6_IJNS7_ILi64EEESA_SA_EEELi512ENS_6half_tEfNS_4arch4Sm90ELb1ELb0ELb1ELb0ELb0ELb0ELb1ELb0ELb0ELb0ELb0ELb0EEENS1_21CollectiveEpilogueFwdINS6_IJSA_NS7_ILi512EEESA_EEES9_SC_SE_Li256ELb0ELb0ELb0ELb0EEENS1_30DynamicPersistentTileSchedulerILi256ELi32ELb0ELb0ELb1EEEEEEEEEvNT_6ParamsE:
	.zero		4096


//--------------------- .nv.constant0._ZN7cutlass13device_kernelIN5flash11enable_sm90INS1_16FlashAttnFwdSm90INS1_25CollectiveMainloopFwdSm90ILi2EN4cute5tupleIJNS5_1CILi1EEES8_S8_EEENS6_IJNS7_ILi64EEESA_SA_EEELi512ENS_6half_tEfNS_4arch4Sm90ELb1ELb0ELb1ELb1ELb0ELb0ELb0ELb0ELb0ELb0ELb0ELb0EEENS1_21CollectiveEpilogueFwdINS6_IJSA_NS7_ILi512EEESA_EEES9_SC_SE_Li256ELb1ELb0ELb0ELb0EEENS1_36VarlenDynamicPersistentTileSchedulerILi64ELi64ELi256ELi32ELb0ELb0ELb1ELb1ELb1ELb1EEEEEEEEEvNT_6ParamsE --------------------------
	.section	.nv.constant0._ZN7cutlass13device_kernelIN5flash11enable_sm90INS1_16FlashAttnFwdSm90INS1_25CollectiveMainloopFwdSm90ILi2EN4cute5tupleIJNS5_1CILi1EEES8_S8_EEENS6_IJNS7_ILi64EEESA_SA_EEELi512ENS_6half_tEfNS_4arch4Sm90ELb1ELb0ELb1ELb1ELb0ELb0ELb0ELb0ELb0ELb0ELb0ELb0EEENS1_21CollectiveEpilogueFwdINS6_IJSA_NS7_ILi512EEESA_EEES9_SC_SE_Li256ELb1ELb0ELb0ELb0EEENS1_36VarlenDynamicPersistentTileSchedulerILi64ELi64ELi256ELi32ELb0ELb0ELb1ELb1ELb1ELb1EEEEEEEEEvNT_6ParamsE,"a",@progbits
	.sectionflags	@""
	.align	4
.nv.constant0._ZN7cutlass13device_kernelIN5flash11enable_sm90INS1_16FlashAttnFwdSm90INS1_25CollectiveMainloopFwdSm90ILi2EN4cute5tupleIJNS5_1CILi1EEES8_S8_EEENS6_IJNS7_ILi64EEESA_SA_EEELi512ENS_6half_tEfNS_4arch4Sm90ELb1ELb0ELb1ELb1ELb0ELb0ELb0ELb0ELb0ELb0ELb0ELb0EEENS1_21CollectiveEpilogueFwdINS6_IJSA_NS7_ILi512EEESA_EEES9_SC_SE_Li256ELb1ELb0ELb0ELb0EEENS1_36VarlenDynamicPersistentTileSchedulerILi64ELi64ELi256ELi32ELb0ELb0ELb1ELb1ELb1ELb1EEEEEEEEEvNT_6ParamsE:
	.zero		3456


//--------------------- .nv.constant0._ZN7cutlass13device_kernelIN5flash11enable_sm90INS1_16FlashAttnFwdSm90INS1_25CollectiveMainloopFwdSm90ILi2EN4cute5tupleIJNS5_1CILi1EEES8_S8_EEENS6_IJNS7_ILi64EEESA_SA_EEELi512ENS_6half_tEfNS_4arch4Sm90ELb1ELb0ELb1ELb1ELb0ELb1ELb0ELb0ELb0ELb0ELb0ELb0EEENS1_21CollectiveEpilogueFwdINS6_IJSA_NS7_ILi512EEESA_EEES9_SC_SE_Li256ELb1ELb0ELb0ELb0EEENS1_36VarlenDynamicPersistentTileSchedulerILi64ELi64ELi256ELi32ELb0ELb0ELb1ELb1ELb1ELb1EEEEEEEEEvNT_6ParamsE --------------------------
	.section	.nv.constant0._ZN7cutlass13device_kernelIN5flash11enable_sm90INS1_16FlashAttnFwdSm90INS1_25CollectiveMainloopFwdSm90ILi2EN4cute5tupleIJNS5_1CILi1EEES8_S8_EEENS6_IJNS7_ILi64EEESA_SA_EEELi512ENS_6half_tEfNS_4arch4Sm90ELb1ELb0ELb1ELb1ELb0ELb1ELb0ELb0ELb0ELb0ELb0ELb0EEENS1_21CollectiveEpilogueFwdINS6_IJSA_NS7_ILi512EEESA_EEES9_SC_SE_Li256ELb1ELb0ELb0ELb0EEENS1_36VarlenDynamicPersistentTileSchedulerILi64ELi64ELi256ELi32ELb0ELb0ELb1ELb1ELb1ELb1EEEEEEEEEvNT_6ParamsE,"a",@progbits
	.sectionflags	@""
	.align	4
.nv.constant0._ZN7cutlass13device_kernelIN5flash11enable_sm90INS1_16FlashAttnFwdSm90INS1_25CollectiveMainloopFwdSm90ILi2EN4cute5tupleIJNS5_1CILi1EEES8_S8_EEENS6_IJNS7_ILi64EEESA_SA_EEELi512ENS_6half_tEfNS_4arch4Sm90ELb1ELb0ELb1ELb1ELb0ELb1ELb0ELb0ELb0ELb0ELb0ELb0EEENS1_21CollectiveEpilogueFwdINS6_IJSA_NS7_ILi512EEESA_EEES9_SC_SE_Li256ELb1ELb0ELb0ELb0EEENS1_36VarlenDynamicPersistentTileSchedulerILi64ELi64ELi256ELi32ELb0ELb0ELb1ELb1ELb1ELb1EEEEEEEEEvNT_6ParamsE:
	.zero		3456


//--------------------- .nv.constant0._ZN7cutlass13device_kernelIN5flash11enable_sm90INS1_16FlashAttnFwdSm90INS1_25CollectiveMainloopFwdSm90ILi2EN4cute5tupleIJNS5_1CILi1EEES8_S8_EEENS6_IJNS7_ILi64EEESA_SA_EEELi512ENS_6half_tEfNS_4arch4Sm90ELb1ELb0ELb1ELb1ELb0ELb0ELb1ELb0ELb0ELb0ELb0ELb0EEENS1_21CollectiveEpilogueFwdINS6_IJSA_NS7_ILi512EEESA_EEES9_SC_SE_Li256ELb1ELb0ELb0ELb0EEENS1_36VarlenDynamicPersistentTileSchedulerILi64ELi64ELi256ELi32ELb0ELb0ELb1ELb1ELb1ELb1EEEEEEEEEvNT_6ParamsE --------------------------
	.section	.nv.constant0._ZN7cutlass13device_kernelIN5flash11enable_sm90INS1_16FlashAttnFwdSm90INS1_25CollectiveMainloopFwdSm90ILi2EN4cute5tupleIJNS5_1CILi1EEES8_S8_EEENS6_IJNS7_ILi64EEESA_SA_EEELi512ENS_6half_tEfNS_4arch4Sm90ELb1ELb0ELb1ELb1ELb0ELb0ELb1ELb0ELb0ELb0ELb0ELb0EEENS1_21CollectiveEpilogueFwdINS6_IJSA_NS7_ILi512EEESA_EEES9_SC_SE_Li256ELb1ELb0ELb0ELb0EEENS1_36VarlenDynamicPersistentTileSchedulerILi64ELi64ELi256ELi32ELb0ELb0ELb1ELb1ELb1ELb1EEEEEEEEEvNT_6ParamsE,"a",@progbits
	.sectionflags	@""
	.align	4
.nv.constant0._ZN7cutlass13device_kernelIN5flash11enable_sm90INS1_16FlashAttnFwdSm90INS1_25CollectiveMainloopFwdSm90ILi2EN4cute5tupleIJNS5_1CILi1EEES8_S8_EEENS6_IJNS7_ILi64EEESA_SA_EEELi512ENS_6half_tEfNS_4arch4Sm90ELb1ELb0ELb1ELb1ELb0ELb0ELb1ELb0ELb0ELb0ELb0ELb0EEENS1_21CollectiveEpilogueFwdINS6_IJSA_NS7_ILi512EEESA_EEES9_SC_SE_Li256ELb1ELb0ELb0ELb0EEENS1_36VarlenDynamicPersistentTileSchedulerILi64ELi64ELi256ELi32ELb0ELb0ELb1ELb1ELb1ELb1EEEEEEEEEvNT_6ParamsE:
	.zero		3712


//--------------------- .nv.constant0._ZN7cutlass13device_kernelIN5flash11enable_sm90INS1_16FlashAttnFwdSm90INS1_25CollectiveMainloopFwdSm90ILi2EN4cute5tupleIJNS5_1CILi1EEES8_S8_EEENS6_IJNS7_ILi64EEESA_SA_EEELi512ENS_6half_tEfNS_4arch4Sm90ELb1ELb0ELb1ELb1ELb0ELb1ELb1ELb0ELb0ELb0ELb0ELb0EEENS1_21CollectiveEpilogueFwdINS6_IJSA_NS7_ILi512EEESA_EEES9_SC_SE_Li256ELb1ELb0ELb0ELb0EEENS1_36VarlenDynamicPersistentTileSchedulerILi64ELi64ELi256ELi32ELb0ELb0ELb1ELb1ELb1ELb1EEEEEEEEEvNT_6ParamsE --------------------------
	.section	.nv.constant0._ZN7cutlass13device_kernelIN5flash11enable_sm90INS1_16FlashAttnFwdSm90INS1_25CollectiveMainloopFwdSm90ILi2EN4cute5tupleIJNS5_1CILi1EEES8_S8_EEENS6_IJNS7_ILi64EEESA_SA_EEELi512ENS_6half_tEfNS_4arch4Sm90ELb1ELb0ELb1ELb1ELb0ELb1ELb1ELb0ELb0ELb0ELb0ELb0EEENS1_21CollectiveEpilogueFwdINS6_IJSA_NS7_ILi512EEESA_EEES9_SC_SE_Li256ELb1ELb0ELb0ELb0EEENS1_36VarlenDynamicPersistentTileSchedulerILi64ELi64ELi256ELi32ELb0ELb0ELb1ELb1ELb1ELb1EEEEEEEEEvNT_6ParamsE,"a",@progbits
	.sectionflags	@""
	.align	4
.nv.constant0._ZN7cutlass13device_kernelIN5flash11enable_sm90INS1_16FlashAttnFwdSm90INS1_25CollectiveMainloopFwdSm90ILi2EN4cute5tupleIJNS5_1CILi1EEES8_S8_EEENS6_IJNS7_ILi64EEESA_SA_EEELi512ENS_6half_tEfNS_4arch4Sm90ELb1ELb0ELb1ELb1ELb0ELb1ELb1ELb0ELb0ELb0ELb0ELb0EEENS1_21CollectiveEpilogueFwdINS6_IJSA_NS7_ILi512EEESA_EEES9_SC_SE_Li256ELb1ELb0ELb0ELb0EEENS1_36VarlenDynamicPersistentTileSchedulerILi64ELi64ELi256ELi32ELb0ELb0ELb1ELb1ELb1ELb1EEEEEEEEEvNT_6ParamsE:
	.zero		3712


//--------------------- .nv.constant0._ZN7cutlass13device_kernelIN5flash11enable_sm90INS1_16FlashAttnFwdSm90INS1_25CollectiveMainloopFwdSm90ILi2EN4cute5tupleIJNS5_1CILi1EEES8_S8_EEENS6_IJNS7_ILi128EEENS7_ILi96EEENS7_ILi64EEEEEELi256ENS_6half_tEfNS_4arch4Sm90ELb0ELb0ELb1ELb0ELb0ELb0ELb0ELb1ELb0ELb0ELb0ELb0EEENS1_21CollectiveEpilogueFwdINS6_IJSA_NS7_ILi256EEESB_EEES9_SE_SG_Li256ELb0ELb0ELb0ELb0EEENS1_29StaticPersistentTileSchedulerILb0EEEEEEEEEvNT_6ParamsE --------------------------
	.section	.nv.constant0._ZN7cutlass13device_kernelIN5flash11enable_sm90INS1_16FlashAttnFwdSm90INS1_25CollectiveMainloopFwdSm90ILi2EN4cute5tupleIJNS5_1CILi1EEES8_S8_EEENS6_IJNS7_ILi128EEENS7_ILi96EEENS7_ILi64EEEEEELi256ENS_6half_tEfNS_4arch4Sm90ELb0ELb0ELb1ELb0ELb0ELb0ELb0ELb1ELb0ELb0ELb0ELb0EEENS1_21CollectiveEpilogueFwdINS6_IJSA_NS7_ILi256EEESB_EEES9_SE_SG_Li256ELb0ELb0ELb0ELb0EEENS1_29StaticPersistentTileSchedulerILb0EEEEEEEEEvNT_6ParamsE,"a",@progbits
	.sectionflags	@""
	.align	4
.nv.constant0._ZN7cutlass13device_kernelIN5flash11enable_sm90INS1_16FlashAttnFwdSm90INS1_25CollectiveMainloopFwdSm90ILi2EN4cute5tupleIJNS5_1CILi1EEES8_S8_EEENS6_IJNS7_ILi128EEENS7_ILi96EEENS7_ILi64EEEEEELi256ENS_6half_tEfNS_4arch4Sm90ELb0ELb0ELb1ELb0ELb0ELb0ELb0ELb1ELb0ELb0ELb0ELb0EEENS1_21CollectiveEpilogueFwdINS6_IJSA_NS7_ILi256EEESB_EEES9_SE_SG_Li256ELb0ELb0ELb0ELb0EEENS1_29StaticPersistentTileSchedulerILb0EEEEEEEEEvNT_6ParamsE:
	.zero		3840


//--------------------- .nv.constant0._ZN7cutlass13device_kernelIN5flash11enable_sm90INS1_16FlashAttnFwdSm90INS1_25CollectiveMainloopFwdSm90ILi2EN4cute5tupleIJNS5_1CILi1EEES8_S8_EEENS6_IJNS7_ILi128EEENS7_ILi96EEENS7_ILi64EEEEEELi256ENS_6half_tEfNS_4arch4Sm90ELb0ELb0ELb1ELb0ELb0ELb0ELb1ELb1ELb0ELb0ELb0ELb0EEENS1_21CollectiveEpilogueFwdINS6_IJSA_NS7_ILi256EEESB_EEES9_SE_SG_Li256ELb0ELb0ELb0ELb0EEENS1_29StaticPersistentTileSchedulerILb0EEEEEEEEEvNT_6ParamsE --------------------------
	.section	.nv.constant0._ZN7cutlass13device_kernelIN5flash11enable_sm90INS1_16FlashAttnFwdSm90INS1_25CollectiveMainloopFwdSm90ILi2EN4cute5tupleIJNS5_1CILi1EEES8_S8_EEENS6_IJNS7_ILi128EEENS7_ILi96EEENS7_ILi64EEEEEELi256ENS_6half_tEfNS_4arch4Sm90ELb0ELb0ELb1ELb0ELb0ELb0ELb1ELb1ELb0ELb0ELb0ELb0EEENS1_21CollectiveEpilogueFwdINS6_IJSA_NS7_ILi256EEESB_EEES9_SE_SG_Li256ELb0ELb0ELb0ELb0EEENS1_29StaticPersistentTileSchedulerILb0EEEEEEEEEvNT_6ParamsE,"a",@progbits
	.sectionflags	@""
	.align	4
.nv.constant0._ZN7cutlass13device_kernelIN5flash11enable_sm90INS1_16FlashAttnFwdSm90INS1_25CollectiveMainloopFwdSm90ILi2EN4cute5tupleIJNS5_1CILi1EEES8_S8_EEENS6_IJNS7_ILi128EEENS7_ILi96EEENS7_ILi64EEEEEELi256ENS_6half_tEfNS_4arch4Sm90ELb0ELb0ELb1ELb0ELb0ELb0ELb1ELb1ELb0ELb0ELb0ELb0EEENS1_21CollectiveEpilogueFwdINS6_IJSA_NS7_ILi256EEESB_EEES9_SE_SG_Li256ELb0ELb0ELb0ELb0EEENS1_29StaticPersistentTileSchedulerILb0EEEEEEEEEvNT_6ParamsE:
	.zero		4096


//--------------------- .nv.constant0._ZN7cutlass13device_kernelIN5flash11enable_sm90INS1_16FlashAttnFwdSm90INS1_25CollectiveMainloopFwdSm90ILi2EN4cute5tupleIJNS5_1CILi1EEES8_S8_EEENS6_IJNS7_ILi128EEENS7_ILi96EEENS7_ILi64EEEEEELi256ENS_6half_tEfNS_4arch4Sm90ELb0ELb0ELb1ELb1ELb0ELb0ELb0ELb1ELb0ELb0ELb0ELb0EEENS1_21CollectiveEpilogueFwdINS6_IJSA_NS7_ILi256EEESB_EEES9_SE_SG_Li256ELb1ELb0ELb0ELb0EEENS1_36VarlenDynamicPersistentTileSchedulerILi128ELi96ELi256ELi32ELb0ELb0ELb1ELb0ELb1ELb1EEEEEEEEEvNT_6ParamsE --------------------------
	.section	.nv.constant0._ZN7cutlass13device_kernelIN5flash11enable_sm90INS1_16FlashAttnFwdSm90INS1_25CollectiveMainloopFwdSm90ILi2EN4cute5tupleIJNS5_1CILi1EEES8_S8_EEENS6_IJNS7_ILi128EEENS7_ILi96EEENS7_ILi64EEEEEELi256ENS_6half_tEfNS_4arch4Sm90ELb0ELb0ELb1ELb1ELb0ELb0ELb0ELb1ELb0ELb0ELb0ELb0EEENS1_21CollectiveEpilogueFwdINS6_IJSA_NS7_ILi256EEESB_EEES9_SE_SG_Li256ELb1ELb0ELb0ELb0EEENS1_36VarlenDynamicPersistentTileSchedulerILi128ELi96ELi256ELi32ELb0ELb0ELb1ELb0ELb1ELb1EEEEEEEEEvNT_6ParamsE,"a",@progbits
	.sectionflags	@""
	.align	4
.nv.constant0._ZN7cutlass13device_kernelIN5flash11enable_sm90INS1_16FlashAttnFwdSm90INS1_25CollectiveMainloopFwdSm90ILi2EN4cute5tupleIJNS5_1CILi1EEES8_S8_EEENS6_IJNS7_ILi128EEENS7_ILi96EEENS7_ILi64EEEEEELi256ENS_6half_tEfNS_4arch4Sm90ELb0ELb0ELb1ELb1ELb0ELb0ELb0ELb1ELb0ELb0ELb0ELb0EEENS1_21CollectiveEpilogueFwdINS6_IJSA_NS7_ILi256EEESB_EEES9_SE_SG_Li256ELb1ELb0ELb0ELb0EEENS1_36VarlenDynamicPersistentTileSchedulerILi128ELi96ELi256ELi32ELb0ELb0ELb1ELb0ELb1ELb1EEEEEEEEEvNT_6ParamsE:
	.zero		3456


//--------------------- .nv.constant0._ZN7cutlass13device_kernelIN5flash11enable_sm90INS1_16FlashAttnFwdSm90INS1_25CollectiveMainloopFwdSm90ILi2EN4cute5tupleIJNS5_1CILi1EEES8_S8_EEENS6_IJNS7_ILi128EEENS7_ILi96EEENS7_ILi64EEEEEELi256ENS_6half_tEfNS_4arch4Sm90ELb0ELb0ELb1ELb1ELb0ELb1ELb0ELb1ELb0ELb0ELb0ELb0EEENS1_21CollectiveEpilogueFwdINS6_IJSA_NS7_ILi256EEESB_EEES9_SE_SG_Li256ELb1ELb0ELb0ELb0EEENS1_36VarlenDynamicPersistentTileSchedulerILi128ELi96ELi256ELi32ELb0ELb0ELb1ELb0ELb1ELb1EEEEEEEEEvNT_6ParamsE --------------------------
	.section	.nv.constant0._ZN7cutlass13device_kernelIN5flash11enable_sm90INS1_16FlashAttnFwdSm90INS1_25CollectiveMainloopFwdSm90ILi2EN4cute5tupleIJNS5_1CILi1EEES8_S8_EEENS6_IJNS7_ILi128EEENS7_ILi96EEENS7_ILi64EEEEEELi256ENS_6half_tEfNS_4arch4Sm90ELb0ELb0ELb1ELb1ELb0ELb1ELb0ELb1ELb0ELb0ELb0ELb0EEENS1_21CollectiveEpilogueFwdINS6_IJSA_NS7_ILi256EEESB_EEES9_SE_SG_Li256ELb1ELb0ELb0ELb0EEENS1_36VarlenDynamicPersistentTileSchedulerILi128ELi96ELi256ELi32ELb0ELb0ELb1ELb0ELb1ELb1EEEEEEEEEvNT_6ParamsE,"a",@progbits
	.sectionflags	@""
	.align	4
.nv.constant0._ZN7cutlass13device_kernelIN5flash11enable_sm90INS1_16FlashAttnFwdSm90INS1_25CollectiveMainloopFwdSm90ILi2EN4cute5tupleIJNS5_1CILi1EEES8_S8_EEENS6_IJNS7_ILi128EEENS7_ILi96EEENS7_ILi64EEEEEELi256ENS_6half_tEfNS_4arch4Sm90ELb0ELb0ELb1ELb1ELb0ELb1ELb0ELb1ELb0ELb0ELb0ELb0EEENS1_21CollectiveEpilogueFwdINS6_IJSA_NS7_ILi256EEESB_EEES9_SE_SG_Li256ELb1ELb0ELb0ELb0EEENS1_36VarlenDynamicPersistentTileSchedulerILi128ELi96ELi256ELi32ELb0ELb0ELb1ELb0ELb1ELb1EEEEEEEEEvNT_6ParamsE:
	.zero		3456


//--------------------- .nv.constant0._ZN7cutlass13device_kernelIN5flash11enable_sm90INS1_16FlashAttnFwdSm90INS1_25CollectiveMainloopFwdSm90ILi2EN4cute5tupleIJNS5_1CILi1EEES8_S8_EEENS6_IJNS7_ILi128EEENS7_ILi96EEENS7_ILi64EEEEEELi256ENS_6half_tEfNS_4arch4Sm90ELb0ELb0ELb1ELb1ELb0ELb0ELb1ELb1ELb0ELb0ELb0ELb0EEENS1_21CollectiveEpilogueFwdINS6_IJSA_NS7_ILi256EEESB_EEES9_SE_SG_Li256ELb1ELb0ELb0ELb0EEENS1_36VarlenDynamicPersistentTileSchedulerILi128ELi96ELi256ELi32ELb0ELb0ELb1ELb0ELb1ELb1EEEEEEEEEvNT_6ParamsE --------------------------
	.section	.nv.constant0._ZN7cutlass13device_kernelIN5flash11enable_sm90INS1_16FlashAttnFwdSm90INS1_25CollectiveMainloopFwdSm90ILi2EN4cute5tupleIJNS5_1CILi1EEES8_S8_EEENS6_IJNS7_ILi128EEENS7_ILi96EEENS7_ILi64EEEEEELi256ENS_6half_tEfNS_4arch4Sm90ELb0ELb0ELb1ELb1ELb0ELb0ELb1ELb1ELb0ELb0ELb0ELb0EEENS1_21CollectiveEpilogueFwdINS6_IJSA_NS7_ILi256EEESB_EEES9_SE_SG_Li256ELb1ELb0ELb0ELb0EEENS1_36VarlenDynamicPersistentTileSchedulerILi128ELi96ELi256ELi32ELb0ELb0ELb1ELb0ELb1ELb1EEEEEEEEEvNT_6ParamsE,"a",@progbits
	.sectionflags	@""
	.align	4
.nv.constant0._ZN7cutlass13device_kernelIN5flash11enable_sm90INS1_16FlashAttnFwdSm90INS1_25CollectiveMainloopFwdSm90ILi2EN4cute5tupleIJNS5_1CILi1EEES8_S8_EEENS6_IJNS7_ILi128EEENS7_ILi96EEENS7_ILi64EEEEEELi256ENS_6half_tEfNS_4arch4Sm90ELb0ELb0ELb1ELb1ELb0ELb0ELb1ELb1ELb0ELb0ELb0ELb0EEENS1_21CollectiveEpilogueFwdINS6_IJSA_NS7_ILi256EEESB_EEES9_SE_SG_Li256ELb1ELb0ELb0ELb0EEENS1_36VarlenDynamicPersistentTileSchedulerILi128ELi96ELi256ELi32ELb0ELb0ELb1ELb0ELb1ELb1EEEEEEEEEvNT_6ParamsE:
	.zero		3712


//--------------------- .nv.constant0._ZN7cutlass13device_kernelIN5flash11enable_sm90INS1_16FlashAttnFwdSm90INS1_25CollectiveMainloopFwdSm90ILi2EN4cute5tupleIJNS5_1CILi1EEES8_S8_EEENS6_IJNS7_ILi128EEENS7_ILi96EEENS7_ILi64EEEEEELi256ENS_6half_tEfNS_4arch4Sm90ELb0ELb0ELb1ELb1ELb0ELb1ELb1ELb1ELb0ELb0ELb0ELb0EEENS1_21CollectiveEpilogueFwdINS6_IJSA_NS7_ILi256EEESB_EEES9_SE_SG_Li256ELb1ELb0ELb0ELb0EEENS1_36VarlenDynamicPersistentTileSchedulerILi128ELi96ELi256ELi32ELb0ELb0ELb1ELb0ELb1ELb1EEEEEEEEEvNT_6ParamsE --------------------------
	.section	.nv.constant0._ZN7cutlass13device_kernelIN5flash11enable_sm90INS1_16FlashAttnFwdSm90INS1_25CollectiveMainloopFwdSm90ILi2EN4cute5tupleIJNS5_1CILi1EEES8_S8_EEENS6_IJNS7_ILi128EEENS7_ILi96EEENS7_ILi64EEEEEELi256ENS_6half_tEfNS_4arch4Sm90ELb0ELb0ELb1ELb1ELb0ELb1ELb1ELb1ELb0ELb0ELb0ELb0EEENS1_21CollectiveEpilogueFwdINS6_IJSA_NS7_ILi256EEESB_EEES9_SE_SG_Li256ELb1ELb0ELb0ELb0EEENS1_36VarlenDynamicPersistentTileSchedulerILi128ELi96ELi256ELi32ELb0ELb0ELb1ELb0ELb1ELb1EEEEEEEEEvNT_6ParamsE,"a",@progbits
	.sectionflags	@""
	.align	4
.nv.constant0._ZN7cutlass13device_kernelIN5flash11enable_sm90INS1_16FlashAttnFwdSm90INS1_25CollectiveMainloopFwdSm90ILi2EN4cute5tupleIJNS5_1CILi1EEES8_S8_EEENS6_IJNS7_ILi128EEENS7_ILi96EEENS7_ILi64EEEEEELi256ENS_6half_tEfNS_4arch4Sm90ELb0ELb0ELb1ELb1ELb0ELb1ELb1ELb1ELb0ELb0ELb0ELb0EEENS1_21CollectiveEpilogueFwdINS6_IJSA_NS7_ILi256EEESB_EEES9_SE_SG_Li256ELb1ELb0ELb0ELb0EEENS1_36VarlenDynamicPersistentTileSchedulerILi128ELi96ELi256ELi32ELb0ELb0ELb1ELb0ELb1ELb1EEEEEEEEEvNT_6ParamsE:
	.zero		3712


//--------------------- .nv.constant0._ZN7cutlass13device_kernelIN5flash11enable_sm90INS1_16FlashAttnFwdSm90INS1_25CollectiveMainloopFwdSm90ILi2EN4cute5tupleIJNS5_1CILi1EEES8_S8_EEENS6_IJNS7_ILi128EEENS7_ILi96EEENS7_ILi64EEEEEELi256ENS_6half_tEfNS_4arch4Sm90ELb0ELb1ELb1ELb0ELb0ELb0ELb0ELb1ELb0ELb0ELb0ELb0EEENS1_21CollectiveEpilogueFwdINS6_IJSA_NS7_ILi256EEESB_EEES9_SE_SG_Li256ELb0ELb0ELb0ELb0EEENS1_30DynamicPersistentTileSchedulerILi256ELi32ELb0ELb0ELb1EEEEEEEEEvNT_6ParamsE --------------------------
	.section	.nv.constant0._ZN7cutlass13device_kernelIN5flash11enable_sm90INS1_16FlashAttnFwdSm90INS1_25CollectiveMainloopFwdSm90ILi2EN4cute5tupleIJNS5_1CILi1EEES8_S8_EEENS6_IJNS7_ILi128EEENS7_ILi96EEENS7_ILi64EEEEEELi256ENS_6half_tEfNS_4arch4Sm90ELb0ELb1ELb1ELb0ELb0ELb0ELb0ELb1ELb0ELb0ELb0ELb0EEENS1_21CollectiveEpilogueFwdINS6_IJSA_NS7_ILi256EEESB_EEES9_SE_SG_Li256ELb0ELb0ELb0ELb0EEENS1_30DynamicPersistentTileSchedulerILi256ELi32ELb0ELb0ELb1EEEEEEEEEvNT_6ParamsE,"a",@progbits
	.sectionflags	@""
	.align	4
.nv.constant0._ZN7cutlass13device_kernelIN5flash11enable_sm90INS1_16FlashAttnFwdSm90INS1_25CollectiveMainloopFwdSm90ILi2EN4cute5tupleIJNS5_1CILi1EEES8_S8_EEENS6_IJNS7_ILi128EEENS7_ILi96EEENS7_ILi64EEEEEELi256ENS_6half_tEfNS_4arch4Sm90ELb0ELb1ELb1ELb0ELb0ELb0ELb0ELb1ELb0ELb0ELb0ELb0EEENS1_21CollectiveEpilogueFwdINS6_IJSA_NS7_ILi256EEESB_EEES9_SE_SG_Li256ELb0ELb0ELb0ELb0EEENS1_30DynamicPersistentTileSchedulerILi256ELi32ELb0ELb0ELb1EEEEEEEEEvNT_6ParamsE:
	.zero		3840


//--------------------- .nv.constant0._ZN7cutlass13device_kernelIN5flash11enable_sm90INS1_16FlashAttnFwdSm90INS1_25CollectiveMainloopFwdSm90ILi2EN4cute5tupleIJNS5_1CILi1EEES8_S8_EEENS6_IJNS7_ILi128EEENS7_ILi96EEENS7_ILi64EEEEEELi256ENS_6half_tEfNS_4arch4Sm90ELb0ELb1ELb1ELb0ELb0ELb0ELb1ELb1ELb0ELb0ELb0ELb0EEENS1_21CollectiveEpilogueFwdINS6_IJSA_NS7_ILi256EEESB_EEES9_SE_SG_Li256ELb0ELb0ELb0ELb0EEENS1_30DynamicPersistentTileSchedulerILi256ELi32ELb0ELb0ELb1EEEEEEEEEvNT_6ParamsE --------------------------
	.section	.nv.constant0._ZN7cutlass13device_kernelIN5flash11enable_sm90INS1_16FlashAttnFwdSm90INS1_25CollectiveMainloopFwdSm90ILi2EN4cute5tupleIJNS5_1CILi1EEES8_S8_EEENS6_IJNS7_ILi128EEENS7_ILi96EEENS7_ILi64EEEEEELi256ENS_6half_tEfNS_4arch4Sm90ELb0ELb1ELb1ELb0ELb0ELb0ELb1ELb1ELb0ELb0ELb0ELb0EEENS1_21CollectiveEpilogueFwdINS6_IJSA_NS7_ILi256EEESB_EEES9_SE_SG_Li256ELb0ELb0ELb0ELb0EEENS1_30DynamicPersistentTileSchedulerILi256ELi32ELb0ELb0ELb1EEEEEEEEEvNT_6ParamsE,"a",@progbits
	.sectionflags	@""
	.align	4
.nv.constant0._ZN7cutlass13device_kernelIN5flash11enable_sm90INS1_16FlashAttnFwdSm90INS1_25CollectiveMainloopFwdSm90ILi2EN4cute5tupleIJNS5_1CILi1EEES8_S8_EEENS6_IJNS7_ILi128EEENS7_ILi96EEENS7_ILi64EEEEEELi256ENS_6half_tEfNS_4arch4Sm90ELb0ELb1ELb1ELb0ELb0ELb0ELb1ELb1ELb0ELb0ELb0ELb0EEENS1_21CollectiveEpilogueFwdINS6_IJSA_NS7_ILi256EEESB_EEES9_SE_SG_Li256ELb0ELb0ELb0ELb0EEENS1_30DynamicPersistentTileSchedulerILi256ELi32ELb0ELb0ELb1EEEEEEEEEvNT_6ParamsE:
	.zero		4096


//--------------------- .nv.constant0._ZN7cutlass13device_kernelIN5flash11enable_sm90INS1_16FlashAttnFwdSm90INS1_25CollectiveMainloopFwdSm90ILi2EN4cute5tupleIJNS5_1CILi1EEES8_S8_EEENS6_IJNS7_ILi128EEENS7_ILi96EEENS7_ILi64EEEEEELi256ENS_6half_tEfNS_4arch4Sm90ELb0ELb1ELb1ELb1ELb0ELb0ELb0ELb1ELb0ELb0ELb0ELb0EEENS1_21CollectiveEpilogueFwdINS6_IJSA_NS7_ILi256EEESB_EEES9_SE_SG_Li256ELb1ELb0ELb0ELb0EEENS1_36VarlenDynamicPersistentTileSchedulerILi128ELi96ELi256ELi32ELb0ELb0ELb1ELb1ELb0ELb1EEEEEEEEEvNT_6ParamsE --------------------------
	.section	.nv.constant0._ZN7cutlass13device_kernelIN5flash11enable_sm90INS1_16FlashAttnFwdSm90INS1_25CollectiveMainloopFwdSm90ILi2EN4cute5tupleIJNS5_1CILi1EEES8_S8_EEENS6_IJNS7_ILi128EEENS7_ILi96EEENS7_ILi64EEEEEELi256ENS_6half_tEfNS_4arch4Sm90ELb0ELb1ELb1ELb1ELb0ELb0ELb0ELb1ELb0ELb0ELb0ELb0EEENS1_21CollectiveEpilogueFwdINS6_IJSA_NS7_ILi256EEESB_EEES9_SE_SG_Li256ELb1ELb0ELb0ELb0EEENS1_36VarlenDynamicPersistentTileSchedulerILi128ELi96ELi256ELi32ELb0ELb0ELb1ELb1ELb0ELb1EEEEEEEEEvNT_6ParamsE,"a",@progbits
	.sectionflags	@""
	.align	4
.nv.constant0._ZN7cutlass13device_kernelIN5flash11enable_sm90INS1_16FlashAttnFwdSm90INS1_25CollectiveMainloopFwdSm90ILi2EN4cute5tupleIJNS5_1CILi1EEES8_S8_EEENS6_IJNS7_ILi128EEENS7_ILi96EEENS7_ILi64EEEEEELi256ENS_6half_tEfNS_4arch4Sm90ELb0ELb1ELb1ELb1ELb0ELb0ELb0ELb1ELb0ELb0ELb0ELb0EEENS1_21CollectiveEpilogueFwdINS6_IJSA_NS7_ILi256EEESB_EEES9_SE_SG_Li256ELb1ELb0ELb0ELb0EEENS1_36VarlenDynamicPersistentTileSchedulerILi128ELi96ELi256ELi32ELb0ELb0ELb1ELb1ELb0ELb1EEEEEEEEEvNT_6ParamsE:
	.zero		3456


//--------------------- .nv.constant0._ZN7cutlass13device_kernelIN5flash11enable_sm90INS1_16FlashAttnFwdSm90INS1_25CollectiveMainloopFwdSm90ILi2EN4cute5tupleIJNS5_1CILi1EEES8_S8_EEENS6_IJNS7_ILi128EEENS7_ILi96EEENS7_ILi64EEEEEELi256ENS_6half_tEfNS_4arch4Sm90ELb0ELb1ELb1ELb1ELb0ELb1ELb0ELb1ELb0ELb0ELb0ELb0EEENS1_21CollectiveEpilogueFwdINS6_IJSA_NS7_ILi256EEESB_EEES9_SE_SG_Li256ELb1ELb0ELb0ELb0EEENS1_36VarlenDynamicPersistentTileSchedulerILi128ELi96ELi256ELi32ELb0ELb0ELb1ELb1ELb0ELb1EEEEEEEEEvNT_6ParamsE --------------------------
	.section	.nv.constant0._ZN7cutlass13device_kernelIN5flash11enable_sm90INS1_16FlashAttnFwdSm90INS1_25CollectiveMainloopFwdSm90ILi2EN4cute5tupleIJNS5_1CILi1EEES8_S8_EEENS6_IJNS7_ILi128EEENS7_ILi96EEENS7_ILi64EEEEEELi256ENS_6half_tEfNS_4arch4Sm90ELb0ELb1ELb1ELb1ELb0ELb1ELb0ELb1ELb0ELb0ELb0ELb0EEENS1_21CollectiveEpilogueFwdINS6_IJSA_NS7_ILi256EEESB_EEES9_SE_SG_Li256ELb1ELb0ELb0ELb0EEENS1_36VarlenDynamicPersistentTileSchedulerILi128ELi96ELi256ELi32ELb0ELb0ELb1ELb1ELb0ELb1EEEEEEEEEvNT_6ParamsE,"a",@progbits
	.sectionflags	@""
	.align	4
.nv.constant0._ZN7cutlass13device_kernelIN5flash11enable_sm90INS1_16FlashAttnFwdSm90INS1_25CollectiveMainloopFwdSm90ILi2EN4cute5tupleIJNS5_1CILi1EEES8_S8_EEENS6_IJNS7_ILi128EEENS7_ILi96EEENS7_ILi64EEEEEELi256ENS_6half_tEfNS_4arch4Sm90ELb0ELb1ELb1ELb1ELb0ELb1ELb0ELb1ELb0ELb0ELb0ELb0EEENS1_21CollectiveEpilogueFwdINS6_IJSA_NS7_ILi256EEESB_EEES9_SE_SG_Li256ELb1ELb0ELb0ELb0EEENS1_36VarlenDynamicPersistentTileSchedulerILi128ELi96ELi256ELi32ELb0ELb0ELb1ELb1ELb0ELb1EEEEEEEEEvNT_6ParamsE:
	.zero		3456


//--------------------- .nv.constant0._ZN7cutlass13device_kernelIN5flash11enable_sm90INS1_16FlashAttnFwdSm90INS1_25CollectiveMainloopFwdSm90ILi2EN4cute5tupleIJNS5_1CILi1EEES8_S8_EEENS6_IJNS7_ILi128EEENS7_ILi96EEENS7_ILi64EEEEEELi256ENS_6half_tEfNS_4arch4Sm90ELb0ELb1ELb1ELb1ELb0ELb0ELb1ELb1ELb0ELb0ELb0ELb0EEENS1_21CollectiveEpilogueFwdINS6_IJSA_NS7_ILi256EEESB_EEES9_SE_SG_Li256ELb1ELb0ELb0ELb0EEENS1_36VarlenDynamicPersistentTileSchedulerILi128ELi96ELi256ELi32ELb0ELb0ELb1ELb1ELb0ELb1EEEEEEEEEvNT_6ParamsE --------------------------
	.section	.nv.constant0._ZN7cutlass13device_kernelIN5flash11enable_sm90INS1_16FlashAttnFwdSm90INS1_25CollectiveMainloopFwdSm90ILi2EN4cute5tupleIJNS5_1CILi1EEES8_S8_EEENS6_IJNS7_ILi128EEENS7_ILi96EEENS7_ILi64EEEEEELi256ENS_6half_tEfNS_4arch4Sm90ELb0ELb1ELb1ELb1ELb0ELb0ELb1ELb1ELb0ELb0ELb0ELb0EEENS1_21CollectiveEpilogueFwdINS6_IJSA_NS7_ILi256EEESB_EEES9_SE_SG_Li256ELb1ELb0ELb0ELb0EEENS1_36VarlenDynamicPersistentTileSchedulerILi128ELi96ELi256ELi32ELb0ELb0ELb1ELb1ELb0ELb1EEEEEEEEEvNT_6ParamsE,"a",@progbits
	.sectionflags	@""
	.align	4
.nv.constant0._ZN7cutlass13device_kernelIN5flash11enable_sm90INS1_16FlashAttnFwdSm90INS1_25CollectiveMainloopFwdSm90ILi2EN4cute5tupleIJNS5_1CILi1EEES8_S8_EEENS6_IJNS7_ILi128EEENS7_ILi96EEENS7_ILi64EEEEEELi256ENS_6half_tEfNS_4arch4Sm90ELb0ELb1ELb1ELb1ELb0ELb0ELb1ELb1ELb0ELb0ELb0ELb0EEENS1_21CollectiveEpilogueFwdINS6_IJSA_NS7_ILi256EEESB_EEES9_SE_SG_Li256ELb1ELb0ELb0ELb0EEENS1_36VarlenDynamicPersistentTileSchedulerILi128ELi96ELi256ELi32ELb0ELb0ELb1ELb1ELb0ELb1EEEEEEEEEvNT_6ParamsE:
	.zero		3712


//--------------------- .nv.constant0._ZN7cutlass13device_kernelIN5flash11enable_sm90INS1_16FlashAttnFwdSm90INS1_25CollectiveMainloopFwdSm90ILi2EN4cute5tupleIJNS5_1CILi1EEES8_S8_EEENS6_IJNS7_ILi128EEENS7_ILi96EEENS7_ILi64EEEEEELi256ENS_6half_tEfNS_4arch4Sm90ELb0ELb1ELb1ELb1ELb0ELb1ELb1ELb1ELb0ELb0ELb0ELb0EEENS1_21CollectiveEpilogueFwdINS6_IJSA_NS7_ILi256EEESB_EEES9_SE_SG_Li256ELb1ELb0ELb0ELb0EEENS1_36VarlenDynamicPersistentTileSchedulerILi128ELi96ELi256ELi32ELb0ELb0ELb1ELb1ELb0ELb1EEEEEEEEEvNT_6ParamsE --------------------------
	.section	.nv.constant0._ZN7cutlass13device_kernelIN5flash11enable_sm90INS1_16FlashAttnFwdSm90INS1_25CollectiveMainloopFwdSm90ILi2EN4cute5tupleIJNS5_1CILi1EEES8_S8_EEENS6_IJNS7_ILi128EEENS7_ILi96EEENS7_ILi64EEEEEELi256ENS_6half_tEfNS_4arch4Sm90ELb0ELb1ELb1ELb1ELb0ELb1ELb1ELb1ELb0ELb0ELb0ELb0EEENS1_21CollectiveEpilogueFwdINS6_IJSA_NS7_ILi256EEESB_EEES9_SE_SG_Li256ELb1ELb0ELb0ELb0EEENS1_36VarlenDynamicPersistentTileSchedulerILi128ELi96ELi256ELi32ELb0ELb0ELb1ELb1ELb0ELb1EEEEEEEEEvNT_6ParamsE,"a",@progbits
	.sectionflags	@""
	.align	4
.nv.constant0._ZN7cutlass13device_kernelIN5flash11enable_sm90INS1_16FlashAttnFwdSm90INS1_25CollectiveMainloopFwdSm90ILi2EN4cute5tupleIJNS5_1CILi1EEES8_S8_EEENS6_IJNS7_ILi128EEENS7_ILi96EEENS7_ILi64EEEEEELi256ENS_6half_tEfNS_4arch4Sm90ELb0ELb1ELb1ELb1ELb0ELb1ELb1ELb1ELb0ELb0ELb0ELb0EEENS1_21CollectiveEpilogueFwdINS6_IJSA_NS7_ILi256EEESB_EEES9_SE_SG_Li256ELb1ELb0ELb0ELb0EEENS1_36VarlenDynamicPersistentTileSchedulerILi128ELi96ELi256ELi32ELb0ELb0ELb1ELb1ELb0ELb1EEEEEEEEEvNT_6ParamsE:
	.zero		3712


//--------------------- .nv.constant0._ZN7cutlass13device_kernelIN5flash11enable_sm90INS1_16FlashAttnFwdSm90INS1_25CollectiveMainloopFwdSm90ILi2EN4cute5tupleIJNS5_1CILi1EEES8_S8_EEENS6_IJNS7_ILi128EEENS7_ILi96EEENS7_ILi64EEEEEELi256ENS_6half_tEfNS_4arch4Sm90ELb1ELb0ELb1ELb0ELb0ELb0ELb0ELb1ELb0ELb0ELb0ELb0EEENS1_21CollectiveEpilogueFwdINS6_IJSA_NS7_ILi256EEESB_EEES9_SE_SG_Li256ELb0ELb0ELb0ELb0EEENS1_30DynamicPersistentTileSchedulerILi256ELi32ELb0ELb0ELb1EEEEEEEEEvNT_6ParamsE --------------------------
	.section	.nv.constant0._ZN7cutlass13device_kernelIN5flash11enable_sm90INS1_16FlashAttnFwdSm90INS1_25CollectiveMainloopFwdSm90ILi2EN4cute5tupleIJNS5_1CILi1EEES8_S8_EEENS6_IJNS7_ILi128EEENS7_ILi96EEENS7_ILi64EEEEEELi256ENS_6half_tEfNS_4arch4Sm90ELb1ELb0ELb1ELb0ELb0ELb0ELb0ELb1ELb0ELb0ELb0ELb0EEENS1_21CollectiveEpilogueFwdINS6_IJSA_NS7_ILi256EEESB_EEES9_SE_SG_Li256ELb0ELb0ELb0ELb0EEENS1_30DynamicPersistentTileSchedulerILi256ELi32ELb0ELb0ELb1EEEEEEEEEvNT_6ParamsE,"a",@progbits
	.sectionflags	@""
	.align	4
.nv.constant0._ZN7cutlass13device_kernelIN5flash11enable_sm90INS1_16FlashAttnFwdSm90INS1_25CollectiveMainloopFwdSm90ILi2EN4cute5tupleIJNS5_1CILi1EEES8_S8_EEENS6_IJNS7_ILi128EEENS7_ILi96EEENS7_ILi64EEEEEELi256ENS_6half_tEfNS_4arch4Sm90ELb1ELb0ELb1ELb0ELb0ELb0ELb0ELb1ELb0ELb0ELb0ELb0EEENS1_21CollectiveEpilogueFwdINS6_IJSA_NS7_ILi256EEESB_EEES9_SE_SG_Li256ELb0ELb0ELb0ELb0EEENS1_30DynamicPersistentTileSchedulerILi256ELi32ELb0ELb0ELb1EEEEEEEEEvNT_6ParamsE:
	.zero		3840


//--------------------- .nv.constant0._ZN7cutlass13device_kernelIN5flash11enable_sm90INS1_16FlashAttnFwdSm90INS1_25CollectiveMainloopFwdSm90ILi2EN4cute5tupleIJNS5_1CILi1EEES8_S8_EEENS6_IJNS7_ILi128EEENS7_ILi96EEENS7_ILi64EEEEEELi256ENS_6half_tEfNS_4arch4Sm90ELb1ELb0ELb1ELb0ELb0ELb0ELb1ELb1ELb0ELb0ELb0ELb0EEENS1_21CollectiveEpilogueFwdINS6_IJSA_NS7_ILi256EEESB_EEES9_SE_SG_Li256ELb0ELb0ELb0ELb0EEENS1_30DynamicPersistentTileSchedulerILi256ELi32ELb0ELb0ELb1EEEEEEEEEvNT_6ParamsE --------------------------
	.section	.nv.constant0._ZN7cutlass13device_kernelIN5flash11enable_sm90INS1_16FlashAttnFwdSm90INS1_25CollectiveMainloopFwdSm90ILi2EN4cute5tupleIJNS5_1CILi1EEES8_S8_EEENS6_IJNS7_ILi128EEENS7_ILi96EEENS7_ILi64EEEEEELi256ENS_6half_tEfNS_4arch4Sm90ELb1ELb0ELb1ELb0ELb0ELb0ELb1ELb1ELb0ELb0ELb0ELb0EEENS1_21CollectiveEpilogueFwdINS6_IJSA_NS7_ILi256EEESB_EEES9_SE_SG_Li256ELb0ELb0ELb0ELb0EEENS1_30DynamicPersistentTileSchedulerILi256ELi32ELb0ELb0ELb1EEEEEEEEEvNT_6ParamsE,"a",@progbits
	.sectionflags	@""
	.align	4
.nv.constant0._ZN7cutlass13device_kernelIN5flash11enable_sm90INS1_16FlashAttnFwdSm90INS1_25CollectiveMainloopFwdSm90ILi2EN4cute5tupleIJNS5_1CILi1EEES8_S8_EEENS6_IJNS7_ILi128EEENS7_ILi96EEENS7_ILi64EEEEEELi256ENS_6half_tEfNS_4arch4Sm90ELb1ELb0ELb1ELb0ELb0ELb0ELb1ELb1ELb0ELb0ELb0ELb0EEENS1_21CollectiveEpilogueFwdINS6_IJSA_NS7_ILi256EEESB_EEES9_SE_SG_Li256ELb0ELb0ELb0ELb0EEENS1_30DynamicPersistentTileSchedulerILi256ELi32ELb0ELb0ELb1EEEEEEEEEvNT_6ParamsE:
	.zero		4096


//--------------------- .nv.constant0._ZN7cutlass13device_kernelIN5flash11enable_sm90INS1_16FlashAttnFwdSm90INS1_25CollectiveMainloopFwdSm90ILi2EN4cute5tupleIJNS5_1CILi1EEES8_S8_EEENS6_IJNS7_ILi128EEENS7_ILi96EEENS7_ILi64EEEEEELi256ENS_6half_tEfNS_4arch4Sm90ELb1ELb0ELb1ELb1ELb0ELb0ELb0ELb1ELb0ELb0ELb0ELb0EEENS1_21CollectiveEpilogueFwdINS6_IJSA_NS7_ILi256EEESB_EEES9_SE_SG_Li256ELb1ELb0ELb0ELb0EEENS1_36VarlenDynamicPersistentTileSchedulerILi128ELi96ELi256ELi32ELb0ELb0ELb1ELb1ELb1ELb1EEEEEEEEEvNT_6ParamsE --------------------------
	.section	.nv.constant0._ZN7cutlass13device_kernelIN5flash11enable_sm90INS1_16FlashAttnFwdSm90INS1_25CollectiveMainloopFwdSm90ILi2EN4cute5tupleIJNS5_1CILi1EEES8_S8_EEENS6_IJNS7_ILi128EEENS7_ILi96EEENS7_ILi64EEEEEELi256ENS_6half_tEfNS_4arch4Sm90ELb1ELb0ELb1ELb1ELb0ELb0ELb0ELb1ELb0ELb0ELb0ELb0EEENS1_21CollectiveEpilogueFwdINS6_IJSA_NS7_ILi256EEESB_EEES9_SE_SG_Li256ELb1ELb0ELb0ELb0EEENS1_36VarlenDynamicPersistentTileSchedulerILi128ELi96ELi256ELi32ELb0ELb0ELb1ELb1ELb1ELb1EEEEEEEEEvNT_6ParamsE,"a",@progbits
	.sectionflags	@""
	.align	4
.nv.constant0._ZN7cutlass13device_kernelIN5flash11enable_sm90INS1_16FlashAttnFwdSm90INS1_25CollectiveMainloopFwdSm90ILi2EN4cute5tupleIJNS5_1CILi1EEES8_S8_EEENS6_IJNS7_ILi128EEENS7_ILi96EEENS7_ILi64EEEEEELi256ENS_6half_tEfNS_4arch4Sm90ELb1ELb0ELb1ELb1ELb0ELb0ELb0ELb1ELb0ELb0ELb0ELb0EEENS1_21CollectiveEpilogueFwdINS6_IJSA_NS7_ILi256EEESB_EEES9_SE_SG_Li256ELb1ELb0ELb0ELb0EEENS1_36VarlenDynamicPersistentTileSchedulerILi128ELi96ELi256ELi32ELb0ELb0ELb1ELb1ELb1ELb1EEEEEEEEEvNT_6ParamsE:
	.zero		3456


//--------------------- .nv.constant0._ZN7cutlass13device_kernelIN5flash11enable_sm90INS1_16FlashAttnFwdSm90INS1_25CollectiveMainloopFwdSm90ILi2EN4cute5tupleIJNS5_1CILi1EEES8_S8_EEENS6_IJNS7_ILi128EEENS7_ILi96EEENS7_ILi64EEEEEELi256ENS_6half_tEfNS_4arch4Sm90ELb1ELb0ELb1ELb1ELb0ELb1ELb0ELb1ELb0ELb0ELb0ELb0EEENS1_21CollectiveEpilogueFwdINS6_IJSA_NS7_ILi256EEESB_EEES9_SE_SG_Li256ELb1ELb0ELb0ELb0EEENS1_36VarlenDynamicPersistentTileSchedulerILi128ELi96ELi256ELi32ELb0ELb0ELb1ELb1ELb1ELb1EEEEEEEEEvNT_6ParamsE --------------------------
	.section	.nv.constant0._ZN7cutlass13device_kernelIN5flash11enable_sm90INS1_16FlashAttnFwdSm90INS1_25CollectiveMainloopFwdSm90ILi2EN4cute5tupleIJNS5_1CILi1EEES8_S8_EEENS6_IJNS7_ILi128EEENS7_ILi96EEENS7_ILi64EEEEEELi256ENS_6half_tEfNS_4arch4Sm90ELb1ELb0ELb1ELb1ELb0ELb1ELb0ELb1ELb0ELb0ELb0ELb0EEENS1_21CollectiveEpilogueFwdINS6_IJSA_NS7_ILi256EEESB_EEES9_SE_SG_Li256ELb1ELb0ELb0ELb0EEENS1_36VarlenDynamicPersistentTileSchedulerILi128ELi96ELi256ELi32ELb0ELb0ELb1ELb1ELb1ELb1EEEEEEEEEvNT_6ParamsE,"a",@progbits
	.sectionflags	@""
	.align	4
.nv.constant0._ZN7cutlass13device_kernelIN5flash11enable_sm90INS1_16FlashAttnFwdSm90INS1_25CollectiveMainloopFwdSm90ILi2EN4cute5tupleIJNS5_1CILi1EEES8_S8_EEENS6_IJNS7_ILi128EEENS7_ILi96EEENS7_ILi64EEEEEELi256ENS_6half_tEfNS_4arch4Sm90ELb1ELb0ELb1ELb1ELb0ELb1ELb0ELb1ELb0ELb0ELb0ELb0EEENS1_21CollectiveEpilogueFwdINS6_IJSA_NS7_ILi256EEESB_EEES9_SE_SG_Li256ELb1ELb0ELb0ELb0EEENS1_36VarlenDynamicPersistentTileSchedulerILi128ELi96ELi256ELi32ELb0ELb0ELb1ELb1ELb1ELb1EEEEEEEEEvNT_6ParamsE:
	.zero		3456


//--------------------- .nv.constant0._ZN7cutlass13device_kernelIN5flash11enable_sm90INS1_16FlashAttnFwdSm90INS1_25CollectiveMainloopFwdSm90ILi2EN4cute5tupleIJNS5_1CILi1EEES8_S8_EEENS6_IJNS7_ILi128EEENS7_ILi96EEENS7_ILi64EEEEEELi256ENS_6half_tEfNS_4arch4Sm90ELb1ELb0ELb1ELb1ELb0ELb0ELb1ELb1ELb0ELb0ELb0ELb0EEENS1_21CollectiveEpilogueFwdINS6_IJSA_NS7_ILi256EEESB_EEES9_SE_SG_Li256ELb1ELb0ELb0ELb0EEENS1_36VarlenDynamicPersistentTileSchedulerILi128ELi96ELi256ELi32ELb0ELb0ELb1ELb1ELb1ELb1EEEEEEEEEvNT_6ParamsE --------------------------
	.section	.nv.constant0._ZN7cutlass13device_kernelIN5flash11enable_sm90INS1_16FlashAttnFwdSm90INS1_25CollectiveMainloopFwdSm90ILi2EN4cute5tupleIJNS5_1CILi1EEES8_S8_EEENS6_IJNS7_ILi128EEENS7_ILi96EEENS7_ILi64EEEEEELi256ENS_6half_tEfNS_4arch4Sm90ELb1ELb0ELb1ELb1ELb0ELb0ELb1ELb1ELb0ELb0ELb0ELb0EEENS1_21CollectiveEpilogueFwdINS6_IJSA_NS7_ILi256EEESB_EEES9_SE_SG_Li256ELb1ELb0ELb0ELb0EEENS1_36VarlenDynamicPersistentTileSchedulerILi128ELi96ELi256ELi32ELb0ELb0ELb1ELb1ELb1ELb1EEEEEEEEEvNT_6ParamsE,"a",@progbits
	.sectionflags	@""
	.align	4
.nv.constant0._ZN7cutlass13device_kernelIN5flash11enable_sm90INS1_16FlashAttnFwdSm90INS1_25CollectiveMainloopFwdSm90ILi2EN4cute5tupleIJNS5_1CILi1EEES8_S8_EEENS6_IJNS7_ILi128EEENS7_ILi96EEENS7_ILi64EEEEEELi256ENS_6half_tEfNS_4arch4Sm90ELb1ELb0ELb1ELb1ELb0ELb0ELb1ELb1ELb0ELb0ELb0ELb0EEENS1_21CollectiveEpilogueFwdINS6_IJSA_NS7_ILi256EEESB_EEES9_SE_SG_Li256ELb1ELb0ELb0ELb0EEENS1_36VarlenDynamicPersistentTileSchedulerILi128ELi96ELi256ELi32ELb0ELb0ELb1ELb1ELb1ELb1EEEEEEEEEvNT_6ParamsE:
	.zero		3712


//--------------------- .nv.constant0._ZN7cutlass13device_kernelIN5flash11enable_sm90INS1_16FlashAttnFwdSm90INS1_25CollectiveMainloopFwdSm90ILi2EN4cute5tupleIJNS5_1CILi1EEES8_S8_EEENS6_IJNS7_ILi128EEENS7_ILi96EEENS7_ILi64EEEEEELi256ENS_6half_tEfNS_4arch4Sm90ELb1ELb0ELb1ELb1ELb0ELb1ELb1ELb1ELb0ELb0ELb0ELb0EEENS1_21CollectiveEpilogueFwdINS6_IJSA_NS7_ILi256EEESB_EEES9_SE_SG_Li256ELb1ELb0ELb0ELb0EEENS1_36VarlenDynamicPersistentTileSchedulerILi128ELi96ELi256ELi32ELb0ELb0ELb1ELb1ELb1ELb1EEEEEEEEEvNT_6ParamsE --------------------------
	.section	.nv.constant0._ZN7cutlass13device_kernelIN5flash11enable_sm90INS1_16FlashAttnFwdSm90INS1_25CollectiveMainloopFwdSm90ILi2EN4cute5tupleIJNS5_1CILi1EEES8_S8_EEENS6_IJNS7_ILi128EEENS7_ILi96EEENS7_ILi64EEEEEELi256ENS_6half_tEfNS_4arch4Sm90ELb1ELb0ELb1ELb1ELb0ELb1ELb1ELb1ELb0ELb0ELb0ELb0EEENS1_21CollectiveEpilogueFwdINS6_IJSA_NS7_ILi256EEESB_EEES9_SE_SG_Li256ELb1ELb0ELb0ELb0EEENS1_36VarlenDynamicPersistentTileSchedulerILi128ELi96ELi256ELi32ELb0ELb0ELb1ELb1ELb1ELb1EEEEEEEEEvNT_6ParamsE,"a",@progbits
	.sectionflags	@""
	.align	4
.nv.constant0._ZN7cutlass13device_kernelIN5flash11enable_sm90INS1_16FlashAttnFwdSm90INS1_25CollectiveMainloopFwdSm90ILi2EN4cute5tupleIJNS5_1CILi1EEES8_S8_EEENS6_IJNS7_ILi128EEENS7_ILi96EEENS7_ILi64EEEEEELi256ENS_6half_tEfNS_4arch4Sm90ELb1ELb0ELb1ELb1ELb0ELb1ELb1ELb1ELb0ELb0ELb0ELb0EEENS1_21CollectiveEpilogueFwdINS6_IJSA_NS7_ILi256EEESB_EEES9_SE_SG_Li256ELb1ELb0ELb0ELb0EEENS1_36VarlenDynamicPersistentTileSchedulerILi128ELi96ELi256ELi32ELb0ELb0ELb1ELb1ELb1ELb1EEEEEEEEEvNT_6ParamsE:
	.zero		3712


//--------------------- SYMBOLS --------------------------

	.type		.nv.reservedSmem.offset0,@object
	.size		.nv.reservedSmem.offset0,0x4
